def matmul_kernel(
    a_ptr,
    b_ptr,
    c_ptr,
    M,
    N,
    K,
    stride_am,
    stride_ak,
    stride_bk,
    stride_bn,
    stride_cm,
    stride_cn,
    BLOCK_M: tl.constexpr,
    BLOCK_N: tl.constexpr,
    BLOCK_K: tl.constexpr,
    GROUP_M: tl.constexpr,
):
    pid = tl.program_id(axis=0)
    num_pid_m = tl.cdiv(M, BLOCK_M)
    num_pid_n = tl.cdiv(N, BLOCK_N)
    num_pid_in_group = GROUP_M * num_pid_n
    group_id = pid // num_pid_in_group
    first_pid_m = group_id * GROUP_M
    group_size_m = min(num_pid_m - first_pid_m, GROUP_M)
    pid_m = first_pid_m + ((pid % num_pid_in_group) % group_size_m)
    pid_n = (pid % num_pid_in_group) // group_size_m

    offs_am = (pid_m * BLOCK_M + tl.arange(0, BLOCK_M)) % M
    offs_bn = (pid_n * BLOCK_N + tl.arange(0, BLOCK_N)) % N
    offs_k = tl.arange(0, BLOCK_K)
    a_ptrs = a_ptr + offs_am[:, None] * stride_am + offs_k[None, :] * stride_ak
    b_ptrs = b_ptr + offs_k[:, None] * stride_bk + offs_bn[None, :] * stride_bn

    acc = tl.zeros((BLOCK_M, BLOCK_N), dtype=tl.float32)
    for kk in range(0, tl.cdiv(K, BLOCK_K)):
        a = tl.load(a_ptrs, mask=offs_k[None, :] < K - kk * BLOCK_K, other=0.0)
        b = tl.load(b_ptrs, mask=offs_k[:, None] < K - kk * BLOCK_K, other=0.0)
        acc = tl.dot(a, b, acc)
        a_ptrs += BLOCK_K * stride_ak
        b_ptrs += BLOCK_K * stride_bk

    c = acc.to(c_ptr.dtype.element_ty)
    offs_cm = pid_m * BLOCK_M + tl.arange(0, BLOCK_M)
    offs_cn = pid_n * BLOCK_N + tl.arange(0, BLOCK_N)
    c_ptrs = c_ptr + offs_cm[:, None] * stride_cm + offs_cn[None, :] * stride_cn
    mask = (offs_cm[:, None] < M) & (offs_cn[None, :] < N)
    tl.store(c_ptrs, c, mask=mask)

# config = {"BLOCK_K": 256, "BLOCK_M": 32, "BLOCK_N": 256, "GROUP_M": 8, "arch": "sm_100", "dtype": "fp16", "num_ctas": 1, "num_stages": 3, "num_warps": 4}
# arch = sm_100


// ===== COMPILED SASS (sm_100a) =====

	.target	sm_100a

	.elftype	@"ET_EXEC"


//--------------------- .note.nv.tkinfo           --------------------------
	.section	.note.nv.tkinfo,"",@"SHT_NOTE"
	.sectionflags	@"SHF_NOTE_NV_TKINFO"
	.tkinfo
        /*0018*/ 	.word	0x00000081
        /*0030*/ 	.string	""
        /*0030*/ 	.string	"ptxas-blackwell"
        /*0030*/ 	.string	"Cuda compilation tools, release 12.9, V12.9.86"
        /*0030*/ 	.string	"Build cuda_12.9.r12.9/compiler.36037853_0"
        /*0030*/ 	.string	"-v  -suppress-debug-info  -lineinfo  -arch sm_100a "



//--------------------- .note.nv.cuver            --------------------------
	.section	.note.nv.cuver,"",@"SHT_NOTE"
	.sectionflags	@"SHF_NOTE_NV_CUVER"
        /*0018*/ 	.short	0x0001
        /*001a*/ 	.short	0x0064
        /*001c*/ 	.short	0x0001
        /*001e*/ 	.short	0x0000
        /*0020*/ 	.short	0x0001
        /*0022*/ 	.short	0x0000


//--------------------- .nv.info                  --------------------------
	.section	.nv.info,"",@"SHT_CUDA_INFO"
	.align	4


	//----- nvinfo : EIATTR_REGCOUNT
	.align		4
        /*0000*/ 	.byte	0x04, 0x2f
        /*0002*/ 	.short	(.L_1 - .L_0)
	.align		4
.L_0:
        /*0004*/ 	.word	index@(matmul_kernel)
        /*0008*/ 	.word	0x00000020


	//----- nvinfo : EIATTR_FRAME_SIZE
	.align		4
.L_1:
        /*000c*/ 	.byte	0x04, 0x11
        /*000e*/ 	.short	(.L_3 - .L_2)
	.align		4
.L_2:
        /*0010*/ 	.word	index@(matmul_kernel)
        /*0014*/ 	.word	0x00003810


	//----- nvinfo : EIATTR_MIN_STACK_SIZE
	.align		4
.L_3:
        /*0018*/ 	.byte	0x04, 0x12
        /*001a*/ 	.short	(.L_5 - .L_4)
	.align		4
.L_4:
        /*001c*/ 	.word	index@(matmul_kernel)
        /*0020*/ 	.word	0x00003810
.L_5:


//--------------------- .nv.info.matmul_kernel    --------------------------
	.section	.nv.info.matmul_kernel,"",@"SHT_CUDA_INFO"
	.sectionflags	@""
	.align	4


	//----- nvinfo : EIATTR_CUDA_API_VERSION
	.align		4
        /*0000*/ 	.byte	0x04, 0x37
        /*0002*/ 	.short	(.L_7 - .L_6)
.L_6:
        /*0004*/ 	.word	0x00000081


	//----- nvinfo : EIATTR_KPARAM_INFO
	.align		4
.L_7:
        /*0008*/ 	.byte	0x04, 0x17
        /*000a*/ 	.short	(.L_9 - .L_8)
.L_8:
        /*000c*/ 	.word	0x00000000
        /*0010*/ 	.short	0x000d
        /*0012*/ 	.short	0x0048
        /*0014*/ 	.byte	0x00, 0xf4, 0x21, 0x00


	//----- nvinfo : EIATTR_KPARAM_INFO
	.align		4
.L_9:
        /*0018*/ 	.byte	0x04, 0x17
        /*001a*/ 	.short	(.L_11 - .L_10)
.L_10:
        /*001c*/ 	.word	0x00000000
        /*0020*/ 	.short	0x000c
        /*0022*/ 	.short	0x0040
        /*0024*/ 	.byte	0x00, 0xf4, 0x21, 0x00


	//----- nvinfo : EIATTR_KPARAM_INFO
	.align		4
.L_11:
        /*0028*/ 	.byte	0x04, 0x17
        /*002a*/ 	.short	(.L_13 - .L_12)
.L_12:
        /*002c*/ 	.word	0x00000000
        /*0030*/ 	.short	0x000b
        /*0032*/ 	.short	0x0038
        /*0034*/ 	.byte	0x00, 0xf0, 0x11, 0x00


	//----- nvinfo : EIATTR_KPARAM_INFO
	.align		4
.L_13:
        /*0038*/ 	.byte	0x04, 0x17
        /*003a*/ 	.short	(.L_15 - .L_14)
.L_14:
        /*003c*/ 	.word	0x00000000
        /*0040*/ 	.short	0x000a
        /*0042*/ 	.short	0x0034
        /*0044*/ 	.byte	0x00, 0xf0, 0x11, 0x00


	//----- nvinfo : EIATTR_KPARAM_INFO
	.align		4
.L_15:
        /*0048*/ 	.byte	0x04, 0x17
        /*004a*/ 	.short	(.L_17 - .L_16)
.L_16:
        /*004c*/ 	.word	0x00000000
        /*0050*/ 	.short	0x0009
        /*0052*/ 	.short	0x0030
        /*0054*/ 	.byte	0x00, 0xf0, 0x11, 0x00


	//----- nvinfo : EIATTR_KPARAM_INFO
	.align		4
.L_17:
        /*0058*/ 	.byte	0x04, 0x17
        /*005a*/ 	.short	(.L_19 - .L_18)
.L_18:
        /*005c*/ 	.word	0x00000000
        /*0060*/ 	.short	0x0008
        /*0062*/ 	.short	0x002c
        /*0064*/ 	.byte	0x00, 0xf0, 0x11, 0x00


	//----- nvinfo : EIATTR_KPARAM_INFO
	.align		4
.L_19:
        /*0068*/ 	.byte	0x04, 0x17
        /*006a*/ 	.short	(.L_21 - .L_20)
.L_20:
        /*006c*/ 	.word	0x00000000
        /*0070*/ 	.short	0x0007
        /*0072*/ 	.short	0x0028
        /*0074*/ 	.byte	0x00, 0xf0, 0x11, 0x00


	//----- nvinfo : EIATTR_KPARAM_INFO
	.align		4
.L_21:
        /*0078*/ 	.byte	0x04, 0x17
        /*007a*/ 	.short	(.L_23 - .L_22)
.L_22:
        /*007c*/ 	.word	0x00000000
        /*0080*/ 	.short	0x0006
        /*0082*/ 	.short	0x0024
        /*0084*/ 	.byte	0x00, 0xf0, 0x11, 0x00


	//----- nvinfo : EIATTR_KPARAM_INFO
	.align		4
.L_23:
        /*0088*/ 	.byte	0x04, 0x17
        /*008a*/ 	.short	(.L_25 - .L_24)
.L_24:
        /*008c*/ 	.word	0x00000000
        /*0090*/ 	.short	0x0005
        /*0092*/ 	.short	0x0020
        /*0094*/ 	.byte	0x00, 0xf0, 0x11, 0x00


	//----- nvinfo : EIATTR_KPARAM_INFO
	.align		4
.L_25:
        /*0098*/ 	.byte	0x04, 0x17
        /*009a*/ 	.short	(.L_27 - .L_26)
.L_26:
        /*009c*/ 	.word	0x00000000
        /*00a0*/ 	.short	0x0004
        /*00a2*/ 	.short	0x001c
        /*00a4*/ 	.byte	0x00, 0xf0, 0x11, 0x00


	//----- nvinfo : EIATTR_KPARAM_INFO
	.align		4
.L_27:
        /*00a8*/ 	.byte	0x04, 0x17
        /*00aa*/ 	.short	(.L_29 - .L_28)
.L_28:
        /*00ac*/ 	.word	0x00000000
        /*00b0*/ 	.short	0x0003
        /*00b2*/ 	.short	0x0018
        /*00b4*/ 	.byte	0x00, 0xf0, 0x11, 0x00


	//----- nvinfo : EIATTR_KPARAM_INFO
	.align		4
.L_29:
        /*00b8*/ 	.byte	0x04, 0x17
        /*00ba*/ 	.short	(.L_31 - .L_30)
.L_30:
        /*00bc*/ 	.word	0x00000000
        /*00c0*/ 	.short	0x0002
        /*00c2*/ 	.short	0x0010
        /*00c4*/ 	.byte	0x00, 0xf4, 0x21, 0x00


	//----- nvinfo : EIATTR_KPARAM_INFO
	.align		4
.L_31:
        /*00c8*/ 	.byte	0x04, 0x17
        /*00ca*/ 	.short	(.L_33 - .L_32)
.L_32:
        /*00cc*/ 	.word	0x00000000
        /*00d0*/ 	.short	0x0001
        /*00d2*/ 	.short	0x0008
        /*00d4*/ 	.byte	0x00, 0xf4, 0x21, 0x00


	//----- nvinfo : EIATTR_KPARAM_INFO
	.align		4
.L_33:
        /*00d8*/ 	.byte	0x04, 0x17
        /*00da*/ 	.short	(.L_35 - .L_34)
.L_34:
        /*00dc*/ 	.word	0x00000000
        /*00e0*/ 	.short	0x0000
        /*00e2*/ 	.short	0x0000
        /*00e4*/ 	.byte	0x00, 0xf4, 0x21, 0x00


	//----- nvinfo : EIATTR_SPARSE_MMA_MASK
	.align		4
.L_35:
        /*00e8*/ 	.byte	0x03, 0x50
        /*00ea*/ 	.short	0x0000


	//----- nvinfo : EIATTR_MAXREG_COUNT
	.align		4
        /*00ec*/ 	.byte	0x03, 0x1b
        /*00ee*/ 	.short	0x00ff


	//----- nvinfo : EIATTR_NUM_BARRIERS
	.align		4
        /*00f0*/ 	.byte	0x02, 0x4c
        /*00f2*/ 	.byte	0x01
	.zero		1


	//----- nvinfo : EIATTR_ANNOTATIONS
	.align		4
        /*00f4*/ 	.byte	0x04, 0x55
        /*00f6*/ 	.short	(.L_37 - .L_36)


	//   ....[0]....
.L_36:
        /*00f8*/ 	.word	0x00000001
        /*00fc*/ 	.byte	0x60, 0x05, 0x00, 0x00, 0x01, 0x00, 0x00, 0x00, 0x90, 0x05, 0x00, 0x00, 0x01, 0x00, 0x00, 0x00
        /* <DEDUP_REMOVED lines=2526> */
        /*9eec*/ 	.byte	0x80, 0xba, 0x02, 0x00, 0x01, 0x00, 0x00, 0x00, 0x90, 0xba, 0x02, 0x00


	//----- nvinfo : EIATTR_VRC_CTA_INIT_COUNT
	.align		4
.L_37:
        /*9ef8*/ 	.byte	0x02, 0x4a
	.zero		1
	.zero		1


	//----- nvinfo : EIATTR_EXIT_INSTR_OFFSETS
	.align		4
        /*9efc*/ 	.byte	0x04, 0x1c
        /*9efe*/ 	.short	(.L_39 - .L_38)


	//   ....[0]....
.L_38:
        /*9f00*/ 	.word	0x00061160


	//   ....[1]....
        /*9f04*/ 	.word	0x00061190


	//----- nvinfo : EIATTR_REQNTID
	.align		4
.L_39:
        /*9f08*/ 	.byte	0x04, 0x10
        /*9f0a*/ 	.short	(.L_41 - .L_40)
.L_40:
        /*9f0c*/ 	.word	0x00000080
        /*9f10*/ 	.word	0x00000001
        /*9f14*/ 	.word	0x00000001


	//----- nvinfo : EIATTR_CBANK_PARAM_SIZE
	.align		4
.L_41:
        /*9f18*/ 	.byte	0x03, 0x19
        /*9f1a*/ 	.short	0x0050


	//----- nvinfo : EIATTR_PARAM_CBANK
	.align		4
        /*9f1c*/ 	.byte	0x04, 0x0a
        /*9f1e*/ 	.short	(.L_43 - .L_42)
	.align		4
.L_42:
        /*9f20*/ 	.word	index@(.nv.constant0.matmul_kernel)
        /*9f24*/ 	.short	0x0380
        /*9f26*/ 	.short	0x0050


	//----- nvinfo : EIATTR_SW_WAR
	.align		4
.L_43:
        /*9f28*/ 	.byte	0x04, 0x36
        /*9f2a*/ 	.short	(.L_45 - .L_44)
.L_44:
        /*9f2c*/ 	.word	0x00000008
.L_45:


//--------------------- .nv.compat                --------------------------
	.section	.nv.compat,"",@"SHT_CUDA_COMPAT_INFO"
	.align	4
        /*0000*/ 	.byte	0x02, 0x02, 0x01, 0x00, 0x02, 0x05, 0x05, 0x00, 0x02, 0x03, 0x00, 0x00, 0x02, 0x06, 0x01, 0x00


//--------------------- .nv.callgraph             --------------------------
	.section	.nv.callgraph,"",@"SHT_CUDA_CALLGRAPH"
	.align	4
	.sectionentsize	8
	.align		4
        /*0000*/ 	.word	0x00000000
	.align		4
        /*0004*/ 	.word	0xffffffff
	.align		4
        /*0008*/ 	.word	0x00000000
	.align		4
        /*000c*/ 	.word	0xfffffffe
	.align		4
        /*0010*/ 	.word	0x00000000
	.align		4
        /*0014*/ 	.word	0xfffffffd
	.align		4
        /*0018*/ 	.word	0x00000000
	.align		4
        /*001c*/ 	.word	0xfffffffc


//--------------------- .text.matmul_kernel       --------------------------
	.section	.text.matmul_kernel,"ax",@progbits
	.align	128
        .global         matmul_kernel
        .type           matmul_kernel,@function
        .size           matmul_kernel,(.L_x_4 - matmul_kernel)
        .other          matmul_kernel,@"STO_CUDA_ENTRY STV_DEFAULT"
matmul_kernel:
.text.matmul_kernel:
[----:B------:R-:W0:Y:S08]  /*0000*/  LDC R1, c[0x0][0x37c] ;  /* 0x0000df00ff017b82 */ /* 0x000e300000000800 */
[----:B------:R-:W1:Y:S01]  /*0010*/  LDC.64 R10, c[0x0][0x398] ;  /* 0x0000e600ff0a7b82 */ /* 0x000e620000000a00 */
[----:B------:R-:W2:Y:S01]  /*0020*/  S2R R29, SR_TID.X ;  /* 0x00000000001d7919 */ /* 0x000ea20000002100 */
[----:B------:R-:W3:Y:S01]  /*0030*/  LDCU UR4, c[0x0][0x3a0] ;  /* 0x00007400ff0477ac */ /* 0x000ee20008000800 */
[----:B0-----:R-:W-:Y:S01]  /*0040*/  VIADD R1, R1, 0xffffc7f0 ;  /* 0xffffc7f001017836 */ /* 0x001fe20000000000 */
[----:B------:R-:W-:Y:S01]  /*0050*/  UMOV UR5, 0x400 ;  /* 0x0000040000057882 */ /* 0x000fe20000000000 */
[----:B------:R-:W0:Y:S03]  /*0060*/  LDCU.64 UR8, c[0x0][0x358] ;  /* 0x00006b00ff0877ac */ /* 0x000e260008000a00 */
[----:B------:R-:W4:Y:S01]  /*0070*/  S2UR UR6, SR_CgaCtaId ;  /* 0x00000000000679c3 */ /* 0x000f220000008800 */
[----:B---3--:R-:W-:Y:S01]  /*0080*/  UIADD3 UR4, UPT, UPT, UR4, 0xff, URZ ;  /* 0x000000ff04047890 */ /* 0x008fe2000fffe0ff */
[----:B-1----:R-:W-:-:S03]  /*0090*/  VIADD R0, R11, 0xff ;  /* 0x000000ff0b007836 */ /* 0x002fc60000000000 */
[----:B------:R-:W-:Y:S02]  /*00a0*/  UISETP.GT.AND UP0, UPT, UR4, 0xff, UPT ;  /* 0x000000ff0400788c */ /* 0x000fe4000bf04270 */
[----:B------:R-:W-:Y:S01]  /*00b0*/  SHF.R.S32.HI R3, RZ, 0x1f, R0 ;  /* 0x0000001fff037819 */ /* 0x000fe20000011400 */
[----:B----4-:R-:W-:-:S03]  /*00c0*/  ULEA UR5, UR6, UR5, 0x18 ;  /* 0x0000000506057291 */ /* 0x010fc6000f8ec0ff */
[----:B------:R-:W-:-:S04]  /*00d0*/  LEA.HI R3, R3, R0, RZ, 0x8 ;  /* 0x0000000003037211 */ /* 0x000fc800078f40ff */
[----:B------:R-:W-:Y:S02]  /*00e0*/  SHF.R.S32.HI R0, RZ, 0x8, R3 ;  /* 0x00000008ff007819 */ /* 0x000fe40000011403 */
[----:B------:R-:W1:Y:S03]  /*00f0*/  S2R R3, SR_CTAID.X ;  /* 0x0000000000037919 */ /* 0x000e660000002500 */
[----:B------:R-:W-:-:S05]  /*0100*/  IMAD.SHL.U32 R0, R0, 0x8, RZ ;  /* 0x0000000800007824 */ /* 0x000fca00078e00ff */
[-C--:B------:R-:W-:Y:S02]  /*0110*/  IABS R7, R0.reuse ;  /* 0x0000000000077213 */ /* 0x080fe40000000000 */
[----:B------:R-:W-:Y:S02]  /*0120*/  IABS R12, R0 ;  /* 0x00000000000c7213 */ /* 0x000fe40000000000 */
[----:B------:R-:W3:Y:S08]  /*0130*/  I2F.RP R2, R7 ;  /* 0x0000000700027306 */ /* 0x000ef00000209400 */
[----:B---3--:R-:W3:Y:S01]  /*0140*/  MUFU.RCP R2, R2 ;  /* 0x0000000200027308 */ /* 0x008ee20000001000 */
[----:B-1----:R-:W-:Y:S01]  /*0150*/  IABS R8, R3 ;  /* 0x0000000300087213 */ /* 0x002fe20000000000 */
[----:B---3--:R-:W-:-:S02]  /*0160*/  VIADD R4, R2, 0xffffffe ;  /* 0x0ffffffe02047836 */ /* 0x008fc40000000000 */
[----:B------:R-:W-:-:S04]  /*0170*/  IMAD.MOV R2, RZ, RZ, -R12 ;  /* 0x000000ffff027224 */ /* 0x000fc800078e0a0c */
[----:B------:R1:W3:Y:S02]  /*0180*/  F2I.FTZ.U32.TRUNC.NTZ R5, R4 ;  /* 0x0000000400057305 */ /* 0x0002e4000021f000 */
[----:B-1----:R-:W-:Y:S02]  /*0190*/  IMAD.MOV.U32 R4, RZ, RZ, RZ ;  /* 0x000000ffff047224 */ /* 0x002fe400078e00ff */
[----:B---3--:R-:W-:-:S04]  /*01a0*/  IMAD.MOV R6, RZ, RZ, -R5 ;  /* 0x000000ffff067224 */ /* 0x008fc800078e0a05 */
[----:B------:R-:W-:Y:S02]  /*01b0*/  IMAD R9, R6, R7, RZ ;  /* 0x0000000706097224 */ /* 0x000fe400078e02ff */
[----:B------:R-:W-:Y:S02]  /*01c0*/  IMAD.MOV.U32 R6, RZ, RZ, R8 ;  /* 0x000000ffff067224 */ /* 0x000fe400078e0008 */
[----:B------:R-:W-:-:S06]  /*01d0*/  IMAD.HI.U32 R5, R5, R9, R4 ;  /* 0x0000000905057227 */ /* 0x000fcc00078e0004 */
[----:B------:R-:W-:-:S04]  /*01e0*/  IMAD.HI.U32 R5, R5, R6, RZ ;  /* 0x0000000605057227 */ /* 0x000fc800078e00ff */
[----:B------:R-:W-:-:S05]  /*01f0*/  IMAD R2, R5, R2, R6 ;  /* 0x0000000205027224 */ /* 0x000fca00078e0206 */
[----:B------:R-:W-:-:S13]  /*0200*/  ISETP.GT.U32.AND P1, PT, R7, R2, PT ;  /* 0x000000020700720c */ /* 0x000fda0003f24070 */
[----:B------:R-:W-:Y:S02]  /*0210*/  @!P1 IMAD.IADD R2, R2, 0x1, -R7 ;  /* 0x0000000102029824 */ /* 0x000fe400078e0a07 */
[----:B------:R-:W-:Y:S01]  /*0220*/  @!P1 VIADD R5, R5, 0x1 ;  /* 0x0000000105059836 */ /* 0x000fe20000000000 */
[----:B------:R-:W-:Y:S02]  /*0230*/  ISETP.NE.AND P1, PT, R0, RZ, PT ;  /* 0x000000ff0000720c */ /* 0x000fe40003f25270 */
[----:B------:R-:W-:Y:S02]  /*0240*/  ISETP.GE.U32.AND P0, PT, R2, R7, PT ;  /* 0x000000070200720c */ /* 0x000fe40003f06070 */
[----:B------:R-:W-:-:S04]  /*0250*/  LOP3.LUT R2, R3, R0, RZ, 0x3c, !PT ;  /* 0x0000000003027212 */ /* 0x000fc800078e3cff */
[----:B------:R-:W-:Y:S01]  /*0260*/  ISETP.GE.AND P2, PT, R2, RZ, PT ;  /* 0x000000ff0200720c */ /* 0x000fe20003f46270 */
[----:B------:R-:W-:-:S06]  /*0270*/  VIADD R2, R10, 0x1f ;  /* 0x0000001f0a027836 */ /* 0x000fcc0000000000 */
[----:B------:R-:W-:-:S04]  /*0280*/  @P0 VIADD R5, R5, 0x1 ;  /* 0x0000000105050836 */ /* 0x000fc80000000000 */
[----:B------:R-:W-:Y:S01]  /*0290*/  IMAD.MOV.U32 R6, RZ, RZ, R5 ;  /* 0x000000ffff067224 */ /* 0x000fe200078e0005 */
[----:B------:R-:W-:-:S03]  /*02a0*/  SHF.R.S32.HI R5, RZ, 0x1f, R2 ;  /* 0x0000001fff057819 */ /* 0x000fc60000011402 */
[----:B------:R-:W-:Y:S01]  /*02b0*/  @!P2 IMAD.MOV R6, RZ, RZ, -R6 ;  /* 0x000000ffff06a224 */ /* 0x000fe200078e0a06 */
[----:B------:R-:W-:Y:S02]  /*02c0*/  @!P1 LOP3.LUT R6, RZ, R0, RZ, 0x33, !PT ;  /* 0x00000000ff069212 */ /* 0x000fe400078e33ff */
[----:B------:R-:W-:-:S03]  /*02d0*/  LEA.HI R5, R5, R2, RZ, 0x5 ;  /* 0x0000000205057211 */ /* 0x000fc600078f28ff */
[----:B------:R-:W-:Y:S02]  /*02e0*/  IMAD.SHL.U32 R4, R6, 0x8, RZ ;  /* 0x0000000806047824 */ /* 0x000fe400078e00ff */
[----:B------:R-:W-:-:S03]  /*02f0*/  IMAD.MOV R6, RZ, RZ, -R6 ;  /* 0x000000ffff067224 */ /* 0x000fc600078e0a06 */
[----:B------:R-:W-:Y:S01]  /*0300*/  LEA.HI.SX32 R5, R5, -R4, 0x1b ;  /* 0x8000000405057211 */ /* 0x000fe200078fdaff */
[----:B------:R-:W-:Y:S02]  /*0310*/  IMAD R8, R0, R6, R3 ;  /* 0x0000000600087224 */ /* 0x000fe400078e0203 */
[----:B------:R-:W-:Y:S01]  /*0320*/  IMAD.MOV.U32 R6, RZ, RZ, RZ ;  /* 0x000000ffff067224 */ /* 0x000fe200078e00ff */
[----:B------:R-:W-:Y:S02]  /*0330*/  VIMNMX R5, PT, PT, R5, 0x8, PT ;  /* 0x0000000805057848 */ /* 0x000fe40003fe0100 */
[----:B------:R-:W-:Y:S02]  /*0340*/  IABS R13, R8 ;  /* 0x00000008000d7213 */ /* 0x000fe40000000000 */
[----:B------:R-:W-:-:S04]  /*0350*/  IABS R9, R5 ;  /* 0x0000000500097213 */ /* 0x000fc80000000000 */
[----:B------:R-:W1:Y:S08]  /*0360*/  I2F.RP R2, R9 ;  /* 0x0000000900027306 */ /* 0x000e700000209400 */
[----:B-1----:R-:W1:Y:S02]  /*0370*/  MUFU.RCP R2, R2 ;  /* 0x0000000200027308 */ /* 0x002e640000001000 */
[----:B-1----:R-:W-:-:S06]  /*0380*/  VIADD R7, R2, 0xffffffe ;  /* 0x0ffffffe02077836 */ /* 0x002fcc0000000000 */
[----:B------:R-:W1:Y:S02]  /*0390*/  F2I.FTZ.U32.TRUNC.NTZ R7, R7 ;  /* 0x0000000700077305 */ /* 0x000e64000021f000 */
[----:B-1----:R-:W-:-:S04]  /*03a0*/  IMAD.MOV R12, RZ, RZ, -R7 ;  /* 0x000000ffff0c7224 */ /* 0x002fc800078e0a07 */
[----:B------:R-:W-:-:S04]  /*03b0*/  IMAD.MOV.U32 R0, RZ, RZ, R12 ;  /* 0x000000ffff007224 */ /* 0x000fc800078e000c */
[----:B------:R-:W-:Y:S01]  /*03c0*/  IMAD R3, R0, R9, RZ ;  /* 0x0000000900037224 */ /* 0x000fe200078e02ff */
[----:B------:R-:W-:-:S03]  /*03d0*/  IABS R0, R5 ;  /* 0x0000000500007213 */ /* 0x000fc60000000000 */
[----:B------:R-:W-:-:S04]  /*03e0*/  IMAD.HI.U32 R6, R7, R3, R6 ;  /* 0x0000000307067227 */ /* 0x000fc800078e0006 */
[----:B------:R-:W-:Y:S02]  /*03f0*/  IMAD.MOV R0, RZ, RZ, -R0 ;  /* 0x000000ffff007224 */ /* 0x000fe400078e0a00 */
        /* <DEDUP_REMOVED lines=8> */
[----:B------:R-:W-:-:S07]  /*0480*/  ISETP.GE.AND P2, PT, R0, RZ, PT ;  /* 0x000000ff0000720c */ /* 0x000fce0003f46270 */
[----:B------:R-:W-:-:S06]  /*0490*/  @P0 VIADD R2, R2, 0x1 ;  /* 0x0000000102020836 */ /* 0x000fcc0000000000 */
[----:B------:R-:W-:Y:S01]  /*04a0*/  @!P2 IMAD.MOV R2, RZ, RZ, -R2 ;  /* 0x000000ffff02a224 */ /* 0x000fe200078e0a02 */
[----:B------:R-:W-:-:S05]  /*04b0*/  @!P1 LOP3.LUT R2, RZ, R5, RZ, 0x33, !PT ;  /* 0x00000005ff029212 */ /* 0x000fca00078e33ff */
[----:B------:R-:W-:Y:S02]  /*04c0*/  IMAD.MOV R0, RZ, RZ, -R2 ;  /* 0x000000ffff007224 */ /* 0x000fe400078e0a02 */
[----:B------:R-:W-:Y:S02]  /*04d0*/  IMAD.SHL.U32 R28, R2, 0x100, RZ ;  /* 0x00000100021c7824 */ /* 0x000fe400078e00ff */
[----:B------:R-:W-:Y:S01]  /*04e0*/  IMAD R5, R5, R0, R8 ;  /* 0x0000000005057224 */ /* 0x000fe200078e0208 */
[----:B--2---:R-:W-:-:S03]  /*04f0*/  SHF.R.U32.HI R0, RZ, 0x5, R29 ;  /* 0x00000005ff007819 */ /* 0x004fc6000001161d */
[----:B------:R-:W-:Y:S01]  /*0500*/  IMAD.IADD R5, R4, 0x1, R5 ;  /* 0x0000000104057824 */ /* 0x000fe200078e0205 */
[----:B------:R-:W-:Y:S02]  /*0510*/  LOP3.LUT R4, R29, 0x1f, RZ, 0xc0, !PT ;  /* 0x0000001f1d047812 */ /* 0x000fe400078ec0ff */
[----:B------:R-:W-:-:S03]  /*0520*/  SGXT.U32 R0, R0, 0x2 ;  /* 0x000000020000781a */ /* 0x000fc60000000000 */
[----:B------:R-:W-:Y:S01]  /*0530*/  IMAD R3, R5, 0x20, R4 ;  /* 0x0000002005037824 */ /* 0x000fe200078e0204 */
[C---:B------:R-:W-:Y:S02]  /*0540*/  LOP3.LUT R4, R0.reuse, 0x4, RZ, 0xfc, !PT ;  /* 0x0000000400047812 */ /* 0x040fe400078efcff */
[C---:B------:R-:W-:Y:S02]  /*0550*/  LOP3.LUT R5, R0.reuse, 0x8, RZ, 0xfc, !PT ;  /* 0x0000000800057812 */ /* 0x040fe400078efcff */
[----:B------:R1:W-:Y:S01]  /*0560*/  STL [R1+0x19bc], R3 ;  /* 0x0019bc0301007387 */ /* 0x0003e20000100800 */
[C---:B------:R-:W-:Y:S02]  /*0570*/  LOP3.LUT R4, R0.reuse, 0xc, RZ, 0xfc, !PT ;  /* 0x0000000c00047812 */ /* 0x040fe400078efcff */
[C---:B------:R-:W-:Y:S01]  /*0580*/  LOP3.LUT R6, R0.reuse, 0x10, RZ, 0xfc, !PT ;  /* 0x0000001000067812 */ /* 0x040fe200078efcff */
[----:B------:R1:W-:Y:S01]  /*0590*/  STL [R1+0x2b0], R28 ;  /* 0x0002b01c01007387 */ /* 0x0003e20000100800 */
[----:B------:R-:W-:-:S02]  /*05a0*/  LOP3.LUT R5, R0, 0x14, RZ, 0xfc, !PT ;  /* 0x0000001400057812 */ /* 0x000fc400078efcff */
[C---:B------:R-:W-:Y:S02]  /*05b0*/  LOP3.LUT R4, R0.reuse, 0x18, RZ, 0xfc, !PT ;  /* 0x0000001800047812 */ /* 0x040fe400078efcff */
[C---:B------:R-:W-:Y:S02]  /*05c0*/  LOP3.LUT R6, R0.reuse, 0x1c, RZ, 0xfc, !PT ;  /* 0x0000001c00067812 */ /* 0x040fe400078efcff */
[C---:B------:R-:W-:Y:S02]  /*05d0*/  LOP3.LUT R5, R0.reuse, 0x20, RZ, 0xfc, !PT ;  /* 0x0000002000057812 */ /* 0x040fe400078efcff */
[C---:B------:R-:W-:Y:S02]  /*05e0*/  LOP3.LUT R4, R0.reuse, 0x24, RZ, 0xfc, !PT ;  /* 0x0000002400047812 */ /* 0x040fe400078efcff */
[C---:B------:R-:W-:Y:S02]  /*05f0*/  LOP3.LUT R6, R0.reuse, 0x28, RZ, 0xfc, !PT ;  /* 0x0000002800067812 */ /* 0x040fe400078efcff */
        /* <DEDUP_REMOVED lines=52> */
[----:B------:R-:W-:Y:S01]  /*0940*/  LOP3.LUT R4, R0, 0xfc, RZ, 0xfc, !PT ;  /* 0x000000fc00047812 */ /* 0x000fe200078efcff */
[----:B01----:R-:W-:Y:S06]  /*0950*/  BRA.U UP0, `(.L_x_0) ;  /* 0x00000001005c7547 */ /* 0x003fec000b800000 */
[----:B------:R-:W-:Y:S01]  /*0960*/  IMAD.SHL.U32 R0, R29, 0x20, RZ ;  /* 0x000000201d007824 */ /* 0x000fe200078e00ff */
[----:B------:R-:W-:Y:S02]  /*0970*/  CS2R R24, SRZ ;  /* 0x0000000000187805 */ /* 0x000fe4000001ff00 */
[----:B------:R-:W-:Y:S02]  /*0980*/  CS2R R26, SRZ ;  /* 0x00000000001a7805 */ /* 0x000fe4000001ff00 */
[----:B------:R-:W-:Y:S02]  /*0990*/  CS2R R20, SRZ ;  /* 0x0000000000147805 */ /* 0x000fe4000001ff00 */
[----:B------:R-:W-:Y:S01]  /*09a0*/  CS2R R22, SRZ ;  /* 0x0000000000167805 */ /* 0x000fe2000001ff00 */
[----:B------:R0:W-:Y:S01]  /*09b0*/  STL [R1+0x19b8], R0 ;  /* 0x0019b80001007387 */ /* 0x0001e20000100800 */
[----:B------:R-:W-:Y:S02]  /*09c0*/  CS2R R16, SRZ ;  /* 0x0000000000107805 */ /* 0x000fe4000001ff00 */
[----:B------:R-:W-:-:S02]  /*09d0*/  CS2R R18, SRZ ;  /* 0x0000000000127805 */ /* 0x000fc4000001ff00 */
[----:B------:R-:W-:Y:S01]  /*09e0*/  CS2R R12, SRZ ;  /* 0x00000000000c7805 */ /* 0x000fe2000001ff00 */
[----:B------:R0:W-:Y:S01]  /*09f0*/  STL [R1], RZ ;  /* 0x000000ff01007387 */ /* 0x0001e20000100800 */
[----:B------:R-:W-:Y:S02]  /*0a00*/  CS2R R14, SRZ ;  /* 0x00000000000e7805 */ /* 0x000fe4000001ff00 */
[----:B------:R-:W-:Y:S02]  /*0a10*/  CS2R R8, SRZ ;  /* 0x0000000000087805 */ /* 0x000fe4000001ff00 */
[----:B------:R-:W-:Y:S01]  /*0a20*/  CS2R R10, SRZ ;  /* 0x00000000000a7805 */ /* 0x000fe2000001ff00 */
[----:B------:R0:W-:Y:S01]  /*0a30*/  STL [R1+0x4], RZ ;  /* 0x000004ff01007387 */ /* 0x0001e20000100800 */
[----:B------:R-:W-:Y:S02]  /*0a40*/  CS2R R4, SRZ ;  /* 0x0000000000047805 */ /* 0x000fe4000001ff00 */
[----:B------:R-:W-:Y:S01]  /*0a50*/  CS2R R6, SRZ ;  /* 0x0000000000067805 */ /* 0x000fe2000001ff00 */
[----:B------:R0:W-:Y:S04]  /*0a60*/  STL [R1+0x8], RZ ;  /* 0x000008ff01007387 */ /* 0x0001e80000100800 */
[----:B------:R0:W-:Y:S04]  /*0a70*/  STL [R1+0xc], RZ ;  /* 0x00000cff01007387 */ /* 0x0001e80000100800 */
[----:B------:R0:W-:Y:S04]  /*0a80*/  STL [R1+0x10], RZ ;  /* 0x000010ff01007387 */ /* 0x0001e80000100800 */
[----:B------:R0:W-:Y:S04]  /*0a90*/  STL [R1+0x14], RZ ;  /* 0x000014ff01007387 */ /* 0x0001e80000100800 */
[----:B------:R0:W-:Y:S04]  /*0aa0*/  STL [R1+0x18], RZ ;  /* 0x000018ff01007387 */ /* 0x0001e80000100800 */
[----:B------:R0:W-:Y:S01]  /*0ab0*/  STL [R1+0x1c], RZ ;  /* 0x00001cff01007387 */ /* 0x0001e20000100800 */
[----:B------:R-:W-:Y:S05]  /*0ac0*/  BRA `(.L_x_1) ;  /* 0x000005e000187947 */ /* 0x000fea0003800000 */
.L_x_0:
[----:B------:R-:W-:Y:S01]  /*0ad0*/  IABS R9, R10 ;  /* 0x0000000a00097213 */ /* 0x000fe20000000000 */
[----:B------:R-:W-:Y:S01]  /*0ae0*/  IMAD.MOV.U32 R0, RZ, RZ, R3 ;  /* 0x000000ffff007224 */ /* 0x000fe200078e0003 */
[----:B------:R-:W-:Y:S01]  /*0af0*/  IABS R6, R11 ;  /* 0x0000000b00067213 */ /* 0x000fe20000000000 */
[C---:B------:R-:W-:Y:S01]  /*0b00*/  VIADD R8, R28.reuse, 0xfe ;  /* 0x000000fe1c087836 */ /* 0x040fe20000000000 */
[----:B------:R-:W0:Y:S01]  /*0b10*/  I2F.RP R2, R9 ;  /* 0x0000000900027306 */ /* 0x000e220000209400 */
[----:B------:R-:W-:Y:S01]  /*0b20*/  VIADD R13, R28, 0xfd ;  /* 0x000000fd1c0d7836 */ /* 0x000fe20000000000 */
[----:B------:R-:W-:Y:S01]  /*0b30*/  IABS R7, R0 ;  /* 0x0000000000077213 */ /* 0x000fe20000000000 */
[----:B------:R-:W1:Y:S01]  /*0b40*/  LDCU UR6, c[0x0][0x3a8] ;  /* 0x00007500ff0677ac */ /* 0x000e620008000800 */
[----:B------:R-:W-:Y:S02]  /*0b50*/  ISETP.GE.AND P5, PT, R0, RZ, PT ;  /* 0x000000ff0000720c */ /* 0x000fe40003fa6270 */
[----:B------:R-:W-:Y:S01]  /*0b60*/  ISETP.NE.AND P2, PT, R10, RZ, PT ;  /* 0x000000ff0a00720c */ /* 0x000fe20003f45270 */
[----:B------:R-:W2:Y:S01]  /*0b70*/  LDCU UR7, c[0x0][0x3a4] ;  /* 0x00007480ff0777ac */ /* 0x000ea20008000800 */
[----:B------:R-:W3:Y:S01]  /*0b80*/  I2F.RP R5, R6 ;  /* 0x0000000600057306 */ /* 0x000ee20000209400 */
[----:B------:R-:W-:Y:S01]  /*0b90*/  ISETP.GE.AND P3, PT, R8, RZ, PT ;  /* 0x000000ff0800720c */ /* 0x000fe20003f66270 */
[----:B------:R-:W4:Y:S06]  /*0ba0*/  LDCU.128 UR12, c[0x0][0x380] ;  /* 0x00007000ff0c77ac */ /* 0x000f2c0008000c00 */
[----:B0-----:R-:W0:Y:S08]  /*0bb0*/  MUFU.RCP R2, R2 ;  /* 0x0000000200027308 */ /* 0x001e300000001000 */
[----:B---3--:R-:W3:Y:S01]  /*0bc0*/  MUFU.RCP R5, R5 ;  /* 0x0000000500057308 */ /* 0x008ee20000001000 */
[----:B0-----:R-:W-:-:S07]  /*0bd0*/  VIADD R2, R2, 0xffffffe ;  /* 0x0ffffffe02027836 */ /* 0x001fce0000000000 */
[----:B------:R0:W5:Y:S01]  /*0be0*/  F2I.FTZ.U32.TRUNC.NTZ R3, R2 ;  /* 0x0000000200037305 */ /* 0x000162000021f000 */
[----:B---3--:R-:W-:Y:S02]  /*0bf0*/  VIADD R5, R5, 0xffffffe ;  /* 0x0ffffffe05057836 */ /* 0x008fe40000000000 */
[----:B0-----:R-:W-:-:S05]  /*0c00*/  IMAD.MOV.U32 R2, RZ, RZ, RZ ;  /* 0x000000ffff027224 */ /* 0x001fca00078e00ff */
[----:B------:R-:W0:Y:S01]  /*0c10*/  F2I.FTZ.U32.TRUNC.NTZ R5, R5 ;  /* 0x0000000500057305 */ /* 0x000e22000021f000 */
[----:B-----5:R-:W-:-:S04]  /*0c20*/  IMAD.MOV R4, RZ, RZ, -R3 ;  /* 0x000000ffff047224 */ /* 0x020fc800078e0a03 */
[----:B------:R-:W-:-:S04]  /*0c30*/  IMAD R4, R4, R9, RZ ;  /* 0x0000000904047224 */ /* 0x000fc800078e02ff */
[----:B------:R-:W-:-:S04]  /*0c40*/  IMAD.HI.U32 R4, R3, R4, R2 ;  /* 0x0000000403047227 */ /* 0x000fc800078e0002 */
[----:B------:R-:W-:Y:S02]  /*0c50*/  IMAD.MOV.U32 R2, RZ, RZ, R7 ;  /* 0x000000ffff027224 */ /* 0x000fe400078e0007 */
[----:B0-----:R-:W-:Y:S02]  /*0c60*/  IMAD.MOV R7, RZ, RZ, -R5 ;  /* 0x000000ffff077224 */ /* 0x001fe400078e0a05 */
[----:B------:R-:W-:-:S04]  /*0c70*/  IMAD.HI.U32 R3, R4, R2, RZ ;  /* 0x0000000204037227 */ /* 0x000fc800078e00ff */
[----:B------:R-:W-:Y:S02]  /*0c80*/  IMAD.MOV R3, RZ, RZ, -R3 ;  /* 0x000000ffff037224 */ /* 0x000fe400078e0a03 */
[----:B------:R-:W-:Y:S02]  /*0c90*/  IMAD R7, R7, R6, RZ ;  /* 0x0000000607077224 */ /* 0x000fe400078e02ff */
[C---:B------:R-:W-:Y:S02]  /*0ca0*/  IMAD R2, R9.reuse, R3, R2 ;  /* 0x0000000309027224 */ /* 0x040fe400078e0202 */
[----:B------:R-:W-:Y:S02]  /*0cb0*/  VIADD R3, R28, 0xff ;  /* 0x000000ff1c037836 */ /* 0x000fe40000000000 */
[----:B------:R-:W-:Y:S01]  /*0cc0*/  IMAD.MOV.U32 R4, RZ, RZ, RZ ;  /* 0x000000ffff047224 */ /* 0x000fe200078e00ff */
[----:B------:R-:W-:Y:S02]  /*0cd0*/  ISETP.GT.U32.AND P1, PT, R9, R2, PT ;  /* 0x000000020900720c */ /* 0x000fe40003f24070 */
[----:B------:R-:W-:Y:S01]  /*0ce0*/  IABS R12, R3 ;  /* 0x00000003000c7213 */ /* 0x000fe20000000000 */
[----:B------:R-:W-:Y:S01]  /*0cf0*/  IMAD.HI.U32 R7, R5, R7, R4 ;  /* 0x0000000705077227 */ /* 0x000fe200078e0004 */
[----:B------:R-:W-:-:S02]  /*0d00*/  IABS R5, R8 ;  /* 0x0000000800057213 */ /* 0x000fc40000000000 */
[----:B------:R-:W-:Y:S01]  /*0d10*/  ISETP.GE.AND P0, PT, R3, RZ, PT ;  /* 0x000000ff0300720c */ /* 0x000fe20003f06270 */
[----:B------:R-:W-:Y:S01]  /*0d20*/  IMAD.MOV.U32 R4, RZ, RZ, R12 ;  /* 0x000000ffff047224 */ /* 0x000fe200078e000c */
[----:B------:R-:W-:Y:S01]  /*0d30*/  IABS R3, R13 ;  /* 0x0000000d00037213 */ /* 0x000fe20000000000 */
[----:B------:R-:W-:Y:S02]  /*0d40*/  VIADD R12, R28, 0xfc ;  /* 0x000000fc1c0c7836 */ /* 0x000fe40000000000 */
[----:B------:R-:W-:-:S03]  /*0d50*/  IMAD.HI.U32 R15, R7, R5, RZ ;  /* 0x00000005070f7227 */ /* 0x000fc600078e00ff */
[----:B------:R-:W-:Y:S01]  /*0d60*/  IABS R14, R12 ;  /* 0x0000000c000e7213 */ /* 0x000fe20000000000 */
[----:B------:R-:W-:Y:S02]  /*0d70*/  @!P1 IMAD.IADD R2, R2, 0x1, -R9 ;  /* 0x0000000102029824 */ /* 0x000fe400078e0a09 */
[----:B------:R-:W-:Y:S02]  /*0d80*/  IMAD.MOV R15, RZ, RZ, -R15 ;  /* 0x000000ffff0f7224 */ /* 0x000fe400078e0a0f */
[----:B------:R-:W-:Y:S01]  /*0d90*/  IMAD.HI.U32 R16, R7, R3, RZ ;  /* 0x0000000307107227 */ /* 0x000fe200078e00ff */
[----:B------:R-:W-:-:S03]  /*0da0*/  ISETP.GT.U32.AND P1, PT, R9, R2, PT ;  /* 0x000000020900720c */ /* 0x000fc60003f24070 */
[----:B------:R-:W-:-:S04]  /*0db0*/  IMAD.HI.U32 R8, R7, R4, RZ ;  /* 0x0000000407087227 */ /* 0x000fc800078e00ff */
[C---:B------:R-:W-:Y:S02]  /*0dc0*/  IMAD R5, R6.reuse, R15, R5 ;  /* 0x0000000f06057224 */ /* 0x040fe400078e0205 */
[----:B------:R-:W-:Y:S02]  /*0dd0*/  IMAD.MOV R16, RZ, RZ, -R16 ;  /* 0x000000ffff107224 */ /* 0x000fe400078e0a10 */
[----:B------:R-:W-:Y:S01]  /*0de0*/  IMAD.HI.U32 R15, R7, R14, RZ ;  /* 0x0000000e070f7227 */ /* 0x000fe200078e00ff */
[----:B------:R-:W-:-:S03]  /*0df0*/  ISETP.GT.U32.AND P6, PT, R6, R5, PT ;  /* 0x000000050600720c */ /* 0x000fc60003fc4070 */
[----:B------:R-:W-:Y:S01]  /*0e00*/  @!P1 IMAD.IADD R2, R2, 0x1, -R9 ;  /* 0x0000000102029824 */ /* 0x000fe200078e0a09 */
[----:B------:R-:W-:Y:S01]  /*0e10*/  ISETP.GE.AND P1, PT, R13, RZ, PT ;  /* 0x000000ff0d00720c */ /* 0x000fe20003f26270 */
[----:B------:R-:W-:Y:S02]  /*0e20*/  IMAD.MOV R8, RZ, RZ, -R8 ;  /* 0x000000ffff087224 */ /* 0x000fe400078e0a08 */
[----:B------:R-:W-:Y:S02]  /*0e30*/  IMAD.MOV.U32 R0, RZ, RZ, R2 ;  /* 0x000000ffff007224 */ /* 0x000fe400078e0002 */
[C---:B------:R-:W-:Y:S02]  /*0e40*/  IMAD R3, R6.reuse, R16, R3 ;  /* 0x0000001006037224 */ /* 0x040fe400078e0203 */
[----:B------:R-:W-:Y:S02]  /*0e50*/  IMAD.MOV R15, RZ, RZ, -R15 ;  /* 0x000000ffff0f7224 */ /* 0x000fe400078e0a0f */
[----:B------:R-:W-:-:S02]  /*0e60*/  IMAD R4, R6, R8, R4 ;  /* 0x0000000806047224 */ /* 0x000fc400078e0204 */
[----:B------:R-:W-:Y:S02]  /*0e70*/  VIADD R8, R28, 0xfb ;  /* 0x000000fb1c087836 */ /* 0x000fe40000000000 */
[----:B------:R-:W-:Y:S01]  /*0e80*/  @!P5 IMAD.MOV R0, RZ, RZ, -R0 ;  /* 0x000000ffff00d224 */ /* 0x000fe200078e0a00 */
[----:B------:R-:W-:Y:S01]  /*0e90*/  @!P2 LOP3.LUT R0, RZ, R10, RZ, 0x33, !PT ;  /* 0x0000000aff00a212 */ /* 0x000fe200078e33ff */
[C---:B------:R-:W-:Y:S01]  /*0ea0*/  IMAD R2, R6.reuse, R15, R14 ;  /* 0x0000000f06027224 */ /* 0x040fe200078e020e */
[----:B------:R-:W-:Y:S01]  /*0eb0*/  ISETP.GT.U32.AND P2, PT, R6, R3, PT ;  /* 0x000000030600720c */ /* 0x000fe20003f44070 */
[--C-:B------:R-:W-:Y:S01]  /*0ec0*/  @!P6 IMAD.IADD R5, R5, 0x1, -R6.reuse ;  /* 0x000000010505e824 */ /* 0x100fe200078e0a06 */
[----:B------:R-:W-:Y:S01]  /*0ed0*/  IABS R17, R8 ;  /* 0x0000000800117213 */ /* 0x000fe20000000000 */
[----:B------:R-:W-:Y:S01]  /*0ee0*/  VIADD R13, R28, 0xf9 ;  /* 0x000000f91c0d7836 */ /* 0x000fe20000000000 */
[----:B------:R-:W-:Y:S01]  /*0ef0*/  ISETP.GT.U32.AND P5, PT, R6, R2, PT ;  /* 0x000000020600720c */ /* 0x000fe20003fa4070 */
[----:B------:R-:W-:Y:S01]  /*0f00*/  VIADD R14, R28, 0xf8 ;  /* 0x000000f81c0e7836 */ /* 0x000fe20000000000 */
[C---:B------:R-:W-:Y:S01]  /*0f10*/  ISETP.GT.U32.AND P6, PT, R6.reuse, R5, PT ;  /* 0x000000050600720c */ /* 0x040fe20003fc4070 */
[----:B------:R-:W-:Y:S01]  /*0f20*/  IMAD.MOV.U32 R9, RZ, RZ, R17 ;  /* 0x000000ffff097224 */ /* 0x000fe200078e0011 */
[----:B------:R-:W-:Y:S01]  /*0f30*/  ISETP.GT.U32.AND P4, PT, R6, R4, PT ;  /* 0x000000040600720c */ /* 0x000fe20003f84070 */
[----:B------:R-:W-:Y:S01]  /*0f40*/  VIADD R17, R28, 0xfa ;  /* 0x000000fa1c117836 */ /* 0x000fe20000000000 */
[----:B------:R-:W-:Y:S01]  /*0f50*/  IABS R15, R14 ;  /* 0x0000000e000f7213 */ /* 0x000fe20000000000 */
[----:B------:R-:W-:Y:S01]  /*0f60*/  IMAD.HI.U32 R16, R7, R9, RZ ;  /* 0x0000000907107227 */ /* 0x000fe200078e00ff */
[----:B------:R0:W-:Y:S02]  /*0f70*/  STL [R1+0x1be0], R0 ;  /* 0x001be00001007387 */ /* 0x0001e40000100800 */
[----:B------:R-:W-:Y:S01]  /*0f80*/  IABS R10, R17 ;  /* 0x00000011000a7213 */ /* 0x000fe20000000000 */
[----:B------:R-:W-:-:S02]  /*0f90*/  @!P2 IMAD.IADD R3, R3, 0x1, -R6 ;  /* 0x000000010303a824 */ /* 0x000fc400078e0a06 */
[----:B------:R-:W-:Y:S02]  /*0fa0*/  @!P5 IMAD.IADD R2, R2, 0x1, -R6 ;  /* 0x000000010202d824 */ /* 0x000fe400078e0a06 */
[----:B------:R-:W-:Y:S01]  /*0fb0*/  IMAD.HI.U32 R18, R7, R10, RZ ;  /* 0x0000000a07127227 */ /* 0x000fe200078e00ff */
[C---:B------:R-:W-:Y:S02]  /*0fc0*/  ISETP.GT.U32.AND P5, PT, R6.reuse, R3, PT ;  /* 0x000000030600720c */ /* 0x040fe40003fa4070 */
[----:B------:R-:W-:Y:S01]  /*0fd0*/  ISETP.GT.U32.AND P2, PT, R6, R2, PT ;  /* 0x000000020600720c */ /* 0x000fe20003f44070 */
[----:B------:R-:W-:Y:S02]  /*0fe0*/  IMAD.MOV R18, RZ, RZ, -R18 ;  /* 0x000000ffff127224 */ /* 0x000fe400078e0a12 */
[----:B------:R-:W-:Y:S01]  /*0ff0*/  @!P6 IMAD.IADD R5, R5, 0x1, -R6 ;  /* 0x000000010505e824 */ /* 0x000fe200078e0a06 */
[----:B------:R-:W-:Y:S01]  /*1000*/  ISETP.GE.AND P6, PT, R12, RZ, PT ;  /* 0x000000ff0c00720c */ /* 0x000fe20003fc6270 */
[----:B------:R-:W-:-:S02]  /*1010*/  IMAD R12, R6, R18, R10 ;  /* 0x00000012060c7224 */ /* 0x000fc400078e020a */
[--C-:B------:R-:W-:Y:S02]  /*1020*/  @!P4 IMAD.IADD R4, R4, 0x1, -R6.reuse ;  /* 0x000000010404c824 */ /* 0x100fe400078e0a06 */
[----:B------:R-:W-:Y:S02]  /*1030*/  VIADD R10, R28, 0xf7 ;  /* 0x000000f71c0a7836 */ /* 0x000fe40000000000 */
[--C-:B------:R-:W-:Y:S01]  /*1040*/  @!P5 IMAD.IADD R3, R3, 0x1, -R6.reuse ;  /* 0x000000010303d824 */ /* 0x100fe200078e0a06 */
[----:B------:R-:W-:Y:S01]  /*1050*/  ISETP.GT.U32.AND P5, PT, R6, R12, PT ;  /* 0x0000000c0600720c */ /* 0x000fe20003fa4070 */
[----:B------:R-:W-:Y:S01]  /*1060*/  @!P2 IMAD.IADD R2, R2, 0x1, -R6 ;  /* 0x000000010202a824 */ /* 0x000fe200078e0a06 */
[----:B------:R-:W-:Y:S01]  /*1070*/  ISETP.GT.U32.AND P4, PT, R6, R4, PT ;  /* 0x000000040600720c */ /* 0x000fe20003f84070 */
[----:B------:R-:W-:Y:S01]  /*1080*/  IMAD.MOV R16, RZ, RZ, -R16 ;  /* 0x000000ffff107224 */ /* 0x000fe200078e0a10 */
[----:B------:R-:W-:Y:S01]  /*1090*/  ISETP.GE.AND P2, PT, R8, RZ, PT ;  /* 0x000000ff0800720c */ /* 0x000fe20003f46270 */
[----:B------:R-:W-:Y:S01]  /*10a0*/  IMAD.HI.U32 R18, R7, R15, RZ ;  /* 0x0000000f07127227 */ /* 0x000fe200078e00ff */
[----:B------:R-:W-:-:S03]  /*10b0*/  IABS R8, R10 ;  /* 0x0000000a00087213 */ /* 0x000fc60000000000 */
[----:B------:R-:W-:Y:S01]  /*10c0*/  IMAD R9, R6, R16, R9 ;  /* 0x0000001006097224 */ /* 0x000fe200078e0209 */
[----:B------:R-:W-:Y:S01]  /*10d0*/  IABS R16, R13 ;  /* 0x0000000d00107213 */ /* 0x000fe20000000000 */
[----:B------:R-:W-:Y:S02]  /*10e0*/  IMAD.MOV R18, RZ, RZ, -R18 ;  /* 0x000000ffff127224 */ /* 0x000fe400078e0a12 */
[--C-:B------:R-:W-:Y:S02]  /*10f0*/  @!P5 IMAD.IADD R12, R12, 0x1, -R6.reuse ;  /* 0x000000010c0cd824 */ /* 0x100fe400078e0a06 */
[----:B------:R-:W-:Y:S01]  /*1100*/  @!P4 IMAD.IADD R4, R4, 0x1, -R6 ;  /* 0x000000010404c824 */ /* 0x000fe200078e0a06 */
[C---:B------:R-:W-:Y:S01]  /*1110*/  ISETP.GT.U32.AND P4, PT, R6.reuse, R9, PT ;  /* 0x000000090600720c */ /* 0x040fe20003f84070 */
[----:B------:R-:W-:Y:S01]  /*1120*/  IMAD.HI.U32 R19, R7, R16, RZ ;  /* 0x0000001007137227 */ /* 0x000fe200078e00ff */
[----:B------:R-:W-:-:S03]  /*1130*/  ISETP.GT.U32.AND P5, PT, R6, R12, PT ;  /* 0x0000000c0600720c */ /* 0x000fc60003fa4070 */
[----:B------:R-:W-:Y:S02]  /*1140*/  IMAD.MOV.U32 R21, RZ, RZ, R4 ;  /* 0x000000ffff157224 */ /* 0x000fe400078e0004 */
[----:B------:R-:W-:-:S04]  /*1150*/  IMAD.HI.U32 R4, R7, R8, RZ ;  /* 0x0000000807047227 */ /* 0x000fc800078e00ff */
[----:B------:R-:W-:Y:S02]  /*1160*/  IMAD.MOV R4, RZ, RZ, -R4 ;  /* 0x000000ffff047224 */ /* 0x000fe400078e0a04 */
[----:B------:R-:W-:Y:S02]  /*1170*/  IMAD.MOV R19, RZ, RZ, -R19 ;  /* 0x000000ffff137224 */ /* 0x000fe400078e0a13 */
[----:B------:R-:W-:Y:S02]  /*1180*/  IMAD R8, R6, R4, R8 ;  /* 0x0000000406087224 */ /* 0x000fe400078e0208 */
[----:B------:R-:W-:Y:S02]  /*1190*/  @!P5 IMAD.IADD R12, R12, 0x1, -R6 ;  /* 0x000000010c0cd824 */ /* 0x000fe400078e0a06 */
[C---:B------:R-:W-:Y:S01]  /*11a0*/  IMAD R16, R6.reuse, R19, R16 ;  /* 0x0000001306107224 */ /* 0x040fe200078e0210 */
[----:B------:R-:W-:Y:S01]  /*11b0*/  ISETP.GT.U32.AND P5, PT, R6, R8, PT ;  /* 0x000000080600720c */ /* 0x000fe20003fa4070 */
[----:B------:R-:W-:-:S02]  /*11c0*/  IMAD.MOV.U32 R20, RZ, RZ, R5 ;  /* 0x000000ffff147224 */ /* 0x000fc400078e0005 */
[----:B------:R-:W-:Y:S01]  /*11d0*/  @!P4 IMAD.IADD R9, R9, 0x1, -R6 ;  /* 0x000000010909c824 */ /* 0x000fe200078e0a06 */
[----:B------:R-:W-:Y:S01]  /*11e0*/  ISETP.GE.AND P4, PT, R17, RZ, PT ;  /* 0x000000ff1100720c */ /* 0x000fe20003f86270 */
[C---:B------:R-:W-:Y:S02]  /*11f0*/  IMAD R15, R6.reuse, R18, R15 ;  /* 0x00000012060f7224 */ /* 0x040fe400078e020f */
[----:B------:R-:W-:Y:S01]  /*1200*/  @!P3 IMAD.MOV R20, RZ, RZ, -R20 ;  /* 0x000000ffff14b224 */ /* 0x000fe200078e0a14 */
[C---:B------:R-:W-:Y:S01]  /*1210*/  ISETP.GT.U32.AND P3, PT, R6.reuse, R16, PT ;  /* 0x000000100600720c */ /* 0x040fe20003f64070 */
[----:B0-----:R-:W-:Y:S02]  /*1220*/  IMAD.MOV.U32 R0, RZ, RZ, R2 ;  /* 0x000000ffff007224 */ /* 0x001fe400078e0002 */
[----:B------:R-:W-:Y:S01]  /*1230*/  @!P0 IMAD.MOV R21, RZ, RZ, -R21 ;  /* 0x000000ffff158224 */ /* 0x000fe200078e0a15 */
[C---:B------:R-:W-:Y:S01]  /*1240*/  ISETP.GT.U32.AND P0, PT, R6.reuse, R9, PT ;  /* 0x000000090600720c */ /* 0x040fe20003f04070 */
[----:B------:R-:W-:Y:S01]  /*1250*/  @!P6 IMAD.MOV R0, RZ, RZ, -R0 ;  /* 0x000000ffff00e224 */ /* 0x000fe200078e0a00 */
[----:B------:R-:W-:Y:S01]  /*1260*/  ISETP.GT.U32.AND P6, PT, R6, R15, PT ;  /* 0x0000000f0600720c */ /* 0x000fe20003fc4070 */
[----:B------:R-:W-:Y:S01]  /*1270*/  VIADD R2, R28, 0xf5 ;  /* 0x000000f51c027836 */ /* 0x000fe20000000000 */
[----:B------:R-:W-:Y:S01]  /*1280*/  STL [R1+0x3e4], R21 ;  /* 0x0003e41501007387 */ /* 0x000fe20000100800 */
[----:B------:R-:W-:Y:S01]  /*1290*/  @!P1 IMAD.MOV R3, RZ, RZ, -R3 ;  /* 0x000000ffff039224 */ /* 0x000fe200078e0a03 */
[----:B------:R-:W-:Y:S01]  /*12a0*/  ISETP.GE.AND P1, PT, R13, RZ, PT ;  /* 0x000000ff0d00720c */ /* 0x000fe20003f26270 */
[--C-:B------:R-:W-:Y:S01]  /*12b0*/  @!P5 IMAD.IADD R8, R8, 0x1, -R6.reuse ;  /* 0x000000010808d824 */ /* 0x100fe200078e0a06 */
[----:B------:R-:W-:Y:S01]  /*12c0*/  IABS R13, R2 ;  /* 0x00000002000d7213 */ /* 0x000fe20000000000 */
[----:B------:R-:W-:Y:S01]  /*12d0*/  VIADD R17, R28, 0xf6 ;  /* 0x000000f61c117836 */ /* 0x000fe20000000000 */
[----:B------:R-:W-:Y:S01]  /*12e0*/  STL [R1+0x3e0], R20 ;  /* 0x0003e01401007387 */ /* 0x000fe20000100800 */
[--C-:B------:R-:W-:Y:S01]  /*12f0*/  @!P3 IMAD.IADD R16, R16, 0x1, -R6.reuse ;  /* 0x000000011010b824 */ /* 0x100fe200078e0a06 */
[----:B------:R-:W-:Y:S01]  /*1300*/  ISETP.GT.U32.AND P5, PT, R6, R8, PT ;  /* 0x000000080600720c */ /* 0x000fe20003fa4070 */
[----:B------:R-:W-:Y:S01]  /*1310*/  IMAD.HI.U32 R5, R7, R13, RZ ;  /* 0x0000000d07057227 */ /* 0x000fe200078e00ff */
[----:B------:R-:W-:Y:S01]  /*1320*/  IABS R4, R17 ;  /* 0x0000001100047213 */ /* 0x000fe20000000000 */
[----:B------:R-:W-:Y:S01]  /*1330*/  STL [R1+0x3dc], R3 ;  /* 0x0003dc0301007387 */ /* 0x000fe20000100800 */
[----:B------:R-:W-:Y:S01]  /*1340*/  ISETP.GE.AND P3, PT, R10, RZ, PT ;  /* 0x000000ff0a00720c */ /* 0x000fe20003f66270 */
[--C-:B------:R-:W-:Y:S01]  /*1350*/  @!P0 IMAD.IADD R9, R9, 0x1, -R6.reuse ;  /* 0x0000000109098824 */ /* 0x100fe200078e0a06 */
[----:B------:R-:W-:Y:S01]  /*1360*/  ISETP.GE.AND P0, PT, R14, RZ, PT ;  /* 0x000000ff0e00720c */ /* 0x000fe20003f06270 */
[----:B------:R-:W-:Y:S01]  /*1370*/  @!P6 IMAD.IADD R15, R15, 0x1, -R6 ;  /* 0x000000010f0fe824 */ /* 0x000fe200078e0a06 */
[----:B------:R-:W-:Y:S01]  /*1380*/  ISETP.GT.U32.AND P6, PT, R6, R16, PT ;  /* 0x000000100600720c */ /* 0x000fe20003fc4070 */
[----:B------:R-:W-:Y:S01]  /*1390*/  IMAD.MOV R18, RZ, RZ, -R5 ;  /* 0x000000ffff127224 */ /* 0x000fe200078e0a05 */
[----:B------:R0:W-:Y:S01]  /*13a0*/  STL [R1+0x3d8], R0 ;  /* 0x0003d80001007387 */ /* 0x0001e20000100800 */
[----:B------:R-:W-:-:S04]  /*13b0*/  IMAD.HI.U32 R14, R7, R4, RZ ;  /* 0x00000004070e7227 */ /* 0x000fc800078e00ff */
[----:B------:R-:W-:Y:S02]  /*13c0*/  IMAD R13, R6, R18, R13 ;  /* 0x00000012060d7224 */ /* 0x000fe400078e020d */
[----:B------:R-:W-:Y:S02]  /*13d0*/  IMAD.MOV R14, RZ, RZ, -R14 ;  /* 0x000000ffff0e7224 */ /* 0x000fe400078e0a0e */
[----:B------:R-:W-:Y:S01]  /*13e0*/  @!P5 IMAD.IADD R8, R8, 0x1, -R6 ;  /* 0x000000010808d824 */ /* 0x000fe200078e0a06 */
[----:B------:R-:W-:Y:S01]  /*13f0*/  ISETP.GT.U32.AND P5, PT, R6, R13, PT ;  /* 0x0000000d0600720c */ /* 0x000fe20003fa4070 */
[----:B0-----:R-:W-:Y:S02]  /*1400*/  IMAD.MOV.U32 R0, RZ, RZ, R9 ;  /* 0x000000ffff007224 */ /* 0x001fe400078e0009 */
[----:B------:R-:W-:Y:S02]  /*1410*/  VIADD R9, R28, 0xf3 ;  /* 0x000000f31c097836 */ /* 0x000fe40000000000 */
[----:B------:R-:W-:Y:S01]  /*1420*/  @!P2 IMAD.MOV R0, RZ, RZ, -R0 ;  /* 0x000000ffff00a224 */ /* 0x000fe200078e0a00 */
[C---:B------:R-:W-:Y:S01]  /*1430*/  ISETP.GT.U32.AND P2, PT, R6.reuse, R15, PT ;  /* 0x0000000f0600720c */ /* 0x040fe20003f44070 */
[----:B------:R-:W-:Y:S01]  /*1440*/  IMAD R4, R6, R14, R4 ;  /* 0x0000000e06047224 */ /* 0x000fe200078e0204 */
[----:B------:R-:W-:Y:S01]  /*1450*/  IABS R14, R9 ;  /* 0x00000009000e7213 */ /* 0x000fe20000000000 */
[----:B------:R-:W-:Y:S01]  /*1460*/  @!P6 IMAD.IADD R16, R16, 0x1, -R6 ;  /* 0x000000011010e824 */ /* 0x000fe200078e0a06 */
[----:B------:R0:W-:Y:S01]  /*1470*/  STL [R1+0x3d4], R0 ;  /* 0x0003d40001007387 */ /* 0x0001e20000100800 */
[----:B------:R-:W-:Y:S01]  /*1480*/  VIADD R3, R28, 0xf4 ;  /* 0x000000f41c037836 */ /* 0x000fe20000000000 */
[----:B------:R-:W-:Y:S01]  /*1490*/  ISETP.GT.U32.AND P6, PT, R6, R4, PT ;  /* 0x000000040600720c */ /* 0x000fe20003fc4070 */
[----:B------:R-:W-:-:S02]  /*14a0*/  IMAD.MOV.U32 R5, RZ, RZ, R14 ;  /* 0x000000ffff057224 */ /* 0x000fc400078e000e */
[----:B------:R-:W-:Y:S01]  /*14b0*/  VIADD R14, R28, 0xf2 ;  /* 0x000000f21c0e7836 */ /* 0x000fe20000000000 */
[----:B------:R-:W-:Y:S01]  /*14c0*/  IABS R10, R3 ;  /* 0x00000003000a7213 */ /* 0x000fe20000000000 */
[--C-:B------:R-:W-:Y:S02]  /*14d0*/  @!P5 IMAD.IADD R13, R13, 0x1, -R6.reuse ;  /* 0x000000010d0dd824 */ /* 0x100fe400078e0a06 */
[--C-:B------:R-:W-:Y:S01]  /*14e0*/  @!P2 IMAD.IADD R15, R15, 0x1, -R6.reuse ;  /* 0x000000010f0fa824 */ /* 0x100fe200078e0a06 */
[----:B------:R-:W-:Y:S01]  /*14f0*/  ISETP.GE.AND P2, PT, R17, RZ, PT ;  /* 0x000000ff1100720c */ /* 0x000fe20003f46270 */
[----:B------:R-:W-:Y:S01]  /*1500*/  IMAD.HI.U32 R18, R7, R10, RZ ;  /* 0x0000000a07127227 */ /* 0x000fe200078e00ff */
[----:B------:R-:W-:Y:S02]  /*1510*/  IABS R17, R14 ;  /* 0x0000000e00117213 */ /* 0x000fe40000000000 */
[----:B------:R-:W-:Y:S01]  /*1520*/  ISETP.GT.U32.AND P5, PT, R6, R13, PT ;  /* 0x0000000d0600720c */ /* 0x000fe20003fa4070 */
[----:B------:R-:W-:Y:S01]  /*1530*/  @!P6 IMAD.IADD R4, R4, 0x1, -R6 ;  /* 0x000000010404e824 */ /* 0x000fe200078e0a06 */
[----:B------:R-:W-:Y:S01]  /*1540*/  ISETP.GE.AND P6, PT, R2, RZ, PT ;  /* 0x000000ff0200720c */ /* 0x000fe20003fc6270 */
[----:B------:R-:W-:-:S02]  /*1550*/  IMAD.MOV.U32 R20, RZ, RZ, R12 ;  /* 0x000000ffff147224 */ /* 0x000fc400078e000c */
[----:B------:R-:W-:-:S04]  /*1560*/  IMAD.HI.U32 R12, R7, R17, RZ ;  /* 0x00000011070c7227 */ /* 0x000fc800078e00ff */
[----:B0-----:R-:W-:Y:S02]  /*1570*/  IMAD.MOV.U32 R0, RZ, RZ, R16 ;  /* 0x000000ffff007224 */ /* 0x001fe400078e0010 */
[----:B------:R-:W-:Y:S02]  /*1580*/  IMAD.MOV R18, RZ, RZ, -R18 ;  /* 0x000000ffff127224 */ /* 0x000fe400078e0a12 */
[----:B------:R-:W-:Y:S01]  /*1590*/  @!P4 IMAD.MOV R20, RZ, RZ, -R20 ;  /* 0x000000ffff14c224 */ /* 0x000fe200078e0a14 */
[----:B------:R-:W-:Y:S01]  /*15a0*/  ISETP.GT.U32.AND P4, PT, R6, R4, PT ;  /* 0x000000040600720c */ /* 0x000fe20003f84070 */
[----:B------:R-:W-:Y:S02]  /*15b0*/  IMAD.MOV R12, RZ, RZ, -R12 ;  /* 0x000000ffff0c7224 */ /* 0x000fe400078e0a0c */
[----:B------:R-:W-:Y:S01]  /*15c0*/  IMAD.HI.U32 R19, R7, R5, RZ ;  /* 0x0000000507137227 */ /* 0x000fe200078e00ff */
[----:B------:R-:W-:Y:S03]  /*15d0*/  STL [R1+0x3d0], R20 ;  /* 0x0003d01401007387 */ /* 0x000fe60000100800 */
[----:B------:R-:W-:-:S02]  /*15e0*/  @!P1 IMAD.MOV R0, RZ, RZ, -R0 ;  /* 0x000000ffff009224 */ /* 0x000fc400078e0a00 */
[C---:B------:R-:W-:Y:S02]  /*15f0*/  IMAD R10, R6.reuse, R18, R10 ;  /* 0x00000012060a7224 */ /* 0x040fe400078e020a */
[C---:B------:R-:W-:Y:S01]  /*1600*/  IMAD R12, R6.reuse, R12, R17 ;  /* 0x0000000c060c7224 */ /* 0x040fe200078e0211 */
[----:B------:R0:W-:Y:S01]  /*1610*/  STL [R1+0x3cc], R0 ;  /* 0x0003cc0001007387 */ /* 0x0001e20000100800 */
[----:B------:R-:W-:Y:S01]  /*1620*/  IMAD.MOV R19, RZ, RZ, -R19 ;  /* 0x000000ffff137224 */ /* 0x000fe200078e0a13 */
[----:B------:R-:W-:Y:S01]  /*1630*/  ISETP.GT.U32.AND P1, PT, R6, R10, PT ;  /* 0x0000000a0600720c */ /* 0x000fe20003f24070 */
[----:B------:R-:W-:Y:S02]  /*1640*/  VIADD R2, R28, 0xf1 ;  /* 0x000000f11c027836 */ /* 0x000fe40000000000 */
[----:B------:R-:W-:Y:S01]  /*1650*/  @!P5 IMAD.IADD R13, R13, 0x1, -R6 ;  /* 0x000000010d0dd824 */ /* 0x000fe200078e0a06 */
[C---:B------:R-:W-:Y:S01]  /*1660*/  ISETP.GT.U32.AND P5, PT, R6.reuse, R12, PT ;  /* 0x0000000c0600720c */ /* 0x040fe20003fa4070 */
[----:B------:R-:W-:Y:S01]  /*1670*/  IMAD R19, R6, R19, R5 ;  /* 0x0000001306137224 */ /* 0x000fe200078e0205 */
[----:B------:R-:W-:Y:S01]  /*1680*/  IABS R5, R2 ;  /* 0x0000000200057213 */ /* 0x000fe20000000000 */
[----:B------:R-:W-:Y:S01]  /*1690*/  @!P0 IMAD.MOV R15, RZ, RZ, -R15 ;  /* 0x000000ffff0f8224 */ /* 0x000fe200078e0a0f */
[----:B------:R-:W-:Y:S01]  /*16a0*/  ISETP.GE.AND P0, PT, R3, RZ, PT ;  /* 0x000000ff0300720c */ /* 0x000fe20003f06270 */
[----:B0-----:R-:W-:-:S02]  /*16b0*/  IMAD.MOV.U32 R0, RZ, RZ, R8 ;  /* 0x000000ffff007224 */ /* 0x001fc400078e0008 */
[----:B------:R-:W-:Y:S01]  /*16c0*/  @!P4 IMAD.IADD R4, R4, 0x1, -R6 ;  /* 0x000000010404c824 */ /* 0x000fe200078e0a06 */
[----:B------:R-:W-:Y:S01]  /*16d0*/  STL [R1+0x3c8], R15 ;  /* 0x0003c80f01007387 */ /* 0x000fe20000100800 */
[----:B------:R-:W-:Y:S01]  /*16e0*/  @!P3 IMAD.MOV R0, RZ, RZ, -R0 ;  /* 0x000000ffff00b224 */ /* 0x000fe200078e0a00 */
[----:B------:R-:W-:Y:S01]  /*16f0*/  ISETP.GT.U32.AND P3, PT, R6, R19, PT ;  /* 0x000000130600720c */ /* 0x000fe20003f64070 */
[----:B------:R-:W-:Y:S01]  /*1700*/  VIADD R8, R28, 0xf0 ;  /* 0x000000f01c087836 */ /* 0x000fe20000000000 */
[----:B------:R-:W-:Y:S01]  /*1710*/  ISETP.GE.AND P4, PT, R9, RZ, PT ;  /* 0x000000ff0900720c */ /* 0x000fe20003f86270 */
[----:B------:R-:W-:Y:S01]  /*1720*/  IMAD.MOV.U32 R3, RZ, RZ, R5 ;  /* 0x000000ffff037224 */ /* 0x000fe200078e0005 */
[----:B------:R0:W-:Y:S01]  /*1730*/  STL [R1+0x3c4], R0 ;  /* 0x0003c40001007387 */ /* 0x0001e20000100800 */
[----:B------:R-:W-:Y:S01]  /*1740*/  @!P1 IMAD.IADD R10, R10, 0x1, -R6 ;  /* 0x000000010a0a9824 */ /* 0x000fe200078e0a06 */
[----:B------:R-:W-:Y:S01]  /*1750*/  ISETP.GE.AND P1, PT, R14, RZ, PT ;  /* 0x000000ff0e00720c */ /* 0x000fe20003f26270 */
[----:B------:R-:W-:-:S04]  /*1760*/  IMAD.HI.U32 R9, R7, R3, RZ ;  /* 0x0000000307097227 */ /* 0x000fc800078e00ff */
[----:B------:R-:W-:Y:S02]  /*1770*/  @!P5 IMAD.IADD R12, R12, 0x1, -R6 ;  /* 0x000000010c0cd824 */ /* 0x000fe400078e0a06 */
[----:B------:R-:W-:Y:S02]  /*1780*/  IMAD.MOV R14, RZ, RZ, -R9 ;  /* 0x000000ffff0e7224 */ /* 0x000fe400078e0a09 */
[----:B0-----:R-:W-:Y:S01]  /*1790*/  IMAD.MOV.U32 R0, RZ, RZ, R4 ;  /* 0x000000ffff007224 */ /* 0x001fe200078e0004 */
[----:B------:R-:W-:Y:S01]  /*17a0*/  IABS R4, R8 ;  /* 0x0000000800047213 */ /* 0x000fe20000000000 */
[----:B------:R-:W-:Y:S01]  /*17b0*/  @!P3 IMAD.IADD R19, R19, 0x1, -R6 ;  /* 0x000000011313b824 */ /* 0x000fe200078e0a06 */
[C---:B------:R-:W-:Y:S01]  /*17c0*/  ISETP.GT.U32.AND P5, PT, R6.reuse, R12, PT ;  /* 0x0000000c0600720c */ /* 0x040fe20003fa4070 */
[----:B------:R-:W-:Y:S01]  /*17d0*/  @!P2 IMAD.MOV R0, RZ, RZ, -R0 ;  /* 0x000000ffff00a224 */ /* 0x000fe200078e0a00 */
[C---:B------:R-:W-:Y:S01]  /*17e0*/  ISETP.GT.U32.AND P2, PT, R6.reuse, R10, PT ;  /* 0x0000000a0600720c */ /* 0x040fe20003f44070 */
[----:B------:R-:W-:Y:S01]  /*17f0*/  IMAD.MOV.U32 R9, RZ, RZ, R4 ;  /* 0x000000ffff097224 */ /* 0x000fe200078e0004 */
[C---:B------:R-:W-:Y:S01]  /*1800*/  ISETP.GT.U32.AND P3, PT, R6.reuse, R19, PT ;  /* 0x000000130600720c */ /* 0x040fe20003f64070 */
[----:B------:R-:W-:Y:S01]  /*1810*/  IMAD R3, R6, R14, R3 ;  /* 0x0000000e06037224 */ /* 0x000fe200078e0203 */
[----:B------:R0:W-:Y:S01]  /*1820*/  STL [R1+0x3c0], R0 ;  /* 0x0003c00001007387 */ /* 0x0001e20000100800 */
[----:B------:R-:W-:-:S05]  /*1830*/  VIADD R5, R28, 0xef ;  /* 0x000000ef1c057836 */ /* 0x000fca0000000000 */
[----:B------:R-:W-:Y:S01]  /*1840*/  IABS R4, R5 ;  /* 0x0000000500047213 */ /* 0x000fe20000000000 */
[--C-:B------:R-:W-:Y:S02]  /*1850*/  @!P5 IMAD.IADD R12, R12, 0x1, -R6.reuse ;  /* 0x000000010c0cd824 */ /* 0x100fe400078e0a06 */
[----:B------:R-:W-:Y:S01]  /*1860*/  @!P2 IMAD.IADD R10, R10, 0x1, -R6 ;  /* 0x000000010a0aa824 */ /* 0x000fe200078e0a06 */
[----:B------:R-:W-:Y:S01]  /*1870*/  ISETP.GT.U32.AND P2, PT, R6, R3, PT ;  /* 0x000000030600720c */ /* 0x000fe20003f44070 */
[----:B0-----:R-:W-:Y:S02]  /*1880*/  IMAD.MOV.U32 R0, RZ, RZ, R13 ;  /* 0x000000ffff007224 */ /* 0x001fe400078e000d */
[----:B------:R-:W-:-:S04]  /*1890*/  IMAD.HI.U32 R13, R7, R9, RZ ;  /* 0x00000009070d7227 */ /* 0x000fc800078e00ff */
[----:B------:R-:W-:Y:S02]  /*18a0*/  IMAD.MOV R13, RZ, RZ, -R13 ;  /* 0x000000ffff0d7224 */ /* 0x000fe400078e0a0d */
[----:B------:R-:W-:Y:S01]  /*18b0*/  @!P6 IMAD.MOV R0, RZ, RZ, -R0 ;  /* 0x000000ffff00e224 */ /* 0x000fe200078e0a00 */
[----:B------:R-:W-:Y:S01]  /*18c0*/  ISETP.GE.AND P6, PT, R2, RZ, PT ;  /* 0x000000ff0200720c */ /* 0x000fe20003fc6270 */
[----:B------:R-:W-:Y:S02]  /*18d0*/  IMAD R2, R6, R13, R9 ;  /* 0x0000000d06027224 */ /* 0x000fe400078e0209 */
[----:B------:R-:W-:Y:S01]  /*18e0*/  @!P3 IMAD.IADD R19, R19, 0x1, -R6 ;  /* 0x000000011313b824 */ /* 0x000fe200078e0a06 */
[----:B------:R0:W-:Y:S01]  /*18f0*/  STL [R1+0x3bc], R0 ;  /* 0x0003bc0001007387 */ /* 0x0001e20000100800 */
[----:B------:R-:W-:Y:S01]  /*1900*/  ISETP.GE.AND P3, PT, R8, RZ, PT ;  /* 0x000000ff0800720c */ /* 0x000fe20003f66270 */
[----:B------:R-:W-:Y:S01]  /*1910*/  VIADD R8, R28, 0xee ;  /* 0x000000ee1c087836 */ /* 0x000fe20000000000 */
[----:B------:R-:W-:Y:S01]  /*1920*/  ISETP.GT.U32.AND P5, PT, R6, R2, PT ;  /* 0x000000020600720c */ /* 0x000fe20003fa4070 */
[----:B------:R-:W-:-:S03]  /*1930*/  IMAD.HI.U32 R13, R7, R4, RZ ;  /* 0x00000004070d7227 */ /* 0x000fc600078e00ff */
[----:B------:R-:W-:Y:S01]  /*1940*/  IABS R14, R8 ;  /* 0x00000008000e7213 */ /* 0x000fe20000000000 */
[----:B------:R-:W-:Y:S02]  /*1950*/  IMAD.MOV R13, RZ, RZ, -R13 ;  /* 0x000000ffff0d7224 */ /* 0x000fe400078e0a0d */
[----:B0-----:R-:W-:Y:S02]  /*1960*/  IMAD.MOV.U32 R0, RZ, RZ, R10 ;  /* 0x000000ffff007224 */ /* 0x001fe400078e000a */
[----:B------:R-:W-:Y:S01]  /*1970*/  @!P2 IMAD.IADD R3, R3, 0x1, -R6 ;  /* 0x000000010303a824 */ /* 0x000fe200078e0a06 */
[----:B------:R-:W-:Y:S01]  /*1980*/  ISETP.GE.AND P2, PT, R5, RZ, PT ;  /* 0x000000ff0500720c */ /* 0x000fe20003f46270 */
[----:B------:R-:W-:Y:S02]  /*1990*/  @!P0 IMAD.MOV R0, RZ, RZ, -R0 ;  /* 0x000000ffff008224 */ /* 0x000fe400078e0a00 */
[----:B------:R-:W-:Y:S01]  /*19a0*/  @!P5 IMAD.IADD R2, R2, 0x1, -R6 ;  /* 0x000000010202d824 */ /* 0x000fe200078e0a06 */
[C---:B------:R-:W-:Y:S01]  /*19b0*/  ISETP.GT.U32.AND P0, PT, R6.reuse, R3, PT ;  /* 0x000000030600720c */ /* 0x040fe20003f04070 */
[C---:B------:R-:W-:Y:S01]  /*19c0*/  IMAD R4, R6.reuse, R13, R4 ;  /* 0x0000000d06047224 */ /* 0x040fe200078e0204 */
[----:B------:R0:W-:Y:S01]  /*19d0*/  STL [R1+0x3b8], R0 ;  /* 0x0003b80001007387 */ /* 0x0001e20000100800 */
[----:B------:R-:W-:Y:S01]  /*19e0*/  IMAD.MOV.U32 R16, RZ, RZ, R19 ;  /* 0x000000ffff107224 */ /* 0x000fe200078e0013 */
[----:B------:R-:W-:Y:S01]  /*19f0*/  ISETP.GT.U32.AND P5, PT, R6, R2, PT ;  /* 0x000000020600720c */ /* 0x000fe20003fa4070 */
[----:B------:R-:W-:-:S02]  /*1a00*/  VIADD R9, R28, 0xed ;  /* 0x000000ed1c097836 */ /* 0x000fc40000000000 */
[----:B------:R-:W-:-:S03]  /*1a10*/  IMAD.HI.U32 R5, R7, R14, RZ ;  /* 0x0000000e07057227 */ /* 0x000fc600078e00ff */
[----:B------:R-:W-:Y:S01]  /*1a20*/  IABS R15, R9 ;  /* 0x00000009000f7213 */ /* 0x000fe20000000000 */
[----:B------:R-:W-:Y:S01]  /*1a30*/  @!P4 IMAD.MOV R16, RZ, RZ, -R16 ;  /* 0x000000ffff10c224 */ /* 0x000fe200078e0a10 */
[----:B------:R-:W-:Y:S01]  /*1a40*/  ISETP.GT.U32.AND P4, PT, R6, R4, PT ;  /* 0x000000040600720c */ /* 0x000fe20003f84070 */
[----:B0-----:R-:W-:Y:S02]  /*1a50*/  IMAD.MOV.U32 R0, RZ, RZ, R12 ;  /* 0x000000ffff007224 */ /* 0x001fe400078e000c */
[----:B------:R-:W-:Y:S01]  /*1a60*/  IMAD.HI.U32 R10, R7, R15, RZ ;  /* 0x0000000f070a7227 */ /* 0x000fe200078e00ff */
[----:B------:R-:W-:Y:S03]  /*1a70*/  STL [R1+0x3b4], R16 ;  /* 0x0003b41001007387 */ /* 0x000fe60000100800 */
[----:B------:R-:W-:Y:S01]  /*1a80*/  @!P1 IMAD.MOV R0, RZ, RZ, -R0 ;  /* 0x000000ffff009224 */ /* 0x000fe200078e0a00 */
[----:B------:R-:W-:Y:S01]  /*1a90*/  ISETP.GE.AND P1, PT, R8, RZ, PT ;  /* 0x000000ff0800720c */ /* 0x000fe20003f26270 */
[----:B------:R-:W-:-:S02]  /*1aa0*/  IMAD.MOV R8, RZ, RZ, -R5 ;  /* 0x000000ffff087224 */ /* 0x000fc400078e0a05 */
[----:B------:R-:W-:Y:S01]  /*1ab0*/  @!P5 IMAD.IADD R2, R2, 0x1, -R6 ;  /* 0x000000010202d824 */ /* 0x000fe200078e0a06 */
[----:B------:R0:W-:Y:S01]  /*1ac0*/  STL [R1+0x3b0], R0 ;  /* 0x0003b00001007387 */ /* 0x0001e20000100800 */
[C---:B------:R-:W-:Y:S02]  /*1ad0*/  IMAD R14, R6.reuse, R8, R14 ;  /* 0x00000008060e7224 */ /* 0x040fe400078e020e */
[----:B------:R-:W-:Y:S02]  /*1ae0*/  IMAD.MOV R10, RZ, RZ, -R10 ;  /* 0x000000ffff0a7224 */ /* 0x000fe400078e0a0a */
[--C-:B------:R-:W-:Y:S01]  /*1af0*/  @!P0 IMAD.IADD R3, R3, 0x1, -R6.reuse ;  /* 0x0000000103038824 */ /* 0x100fe200078e0a06 */
[----:B------:R-:W-:Y:S01]  /*1b00*/  ISETP.GT.U32.AND P5, PT, R6, R14, PT ;  /* 0x0000000e0600720c */ /* 0x000fe20003fa4070 */
[----:B------:R-:W-:Y:S01]  /*1b10*/  @!P4 IMAD.IADD R4, R4, 0x1, -R6 ;  /* 0x000000010404c824 */ /* 0x000fe200078e0a06 */
[----:B------:R-:W-:Y:S01]  /*1b20*/  ISETP.GE.AND P0, PT, R9, RZ, PT ;  /* 0x000000ff0900720c */ /* 0x000fe20003f06270 */
[----:B------:R-:W-:-:S02]  /*1b30*/  IMAD R15, R6, R10, R15 ;  /* 0x0000000a060f7224 */ /* 0x000fc400078e020f */
[----:B------:R-:W-:Y:S01]  /*1b40*/  IMAD.MOV.U32 R13, RZ, RZ, R3 ;  /* 0x000000ffff0d7224 */ /* 0x000fe200078e0003 */
[----:B------:R-:W-:Y:S01]  /*1b50*/  ISETP.GT.U32.AND P4, PT, R6, R4, PT ;  /* 0x000000040600720c */ /* 0x000fe20003f84070 */
[----:B------:R-:W-:Y:S02]  /*1b60*/  VIADD R5, R28, 0xec ;  /* 0x000000ec1c057836 */ /* 0x000fe40000000000 */
[----:B------:R-:W-:Y:S01]  /*1b70*/  @!P6 IMAD.MOV R13, RZ, RZ, -R13 ;  /* 0x000000ffff0de224 */ /* 0x000fe200078e0a0d */
[----:B------:R-:W-:Y:S01]  /*1b80*/  ISETP.GT.U32.AND P6, PT, R6, R15, PT ;  /* 0x0000000f0600720c */ /* 0x000fe20003fc4070 */
[----:B0-----:R-:W-:Y:S01]  /*1b90*/  IMAD.MOV.U32 R0, RZ, RZ, R2 ;  /* 0x000000ffff007224 */ /* 0x001fe200078e0002 */
[----:B------:R-:W-:Y:S01]  /*1ba0*/  IABS R10, R5 ;  /* 0x00000005000a7213 */ /* 0x000fe20000000000 */
[----:B------:R-:W-:Y:S01]  /*1bb0*/  @!P5 IMAD.IADD R14, R14, 0x1, -R6 ;  /* 0x000000010e0ed824 */ /* 0x000fe200078e0a06 */
[----:B------:R-:W-:Y:S01]  /*1bc0*/  STL [R1+0x3ac], R13 ;  /* 0x0003ac0d01007387 */ /* 0x000fe20000100800 */
[----:B------:R-:W-:-:S02]  /*1bd0*/  VIADD R8, R28, 0xea ;  /* 0x000000ea1c087836 */ /* 0x000fc40000000000 */
[----:B------:R-:W-:Y:S01]  /*1be0*/  VIADD R9, R28, 0xeb ;  /* 0x000000eb1c097836 */ /* 0x000fe20000000000 */
[----:B------:R-:W-:Y:S01]  /*1bf0*/  ISETP.GT.U32.AND P5, PT, R6, R14, PT ;  /* 0x0000000e0600720c */ /* 0x000fe20003fa4070 */
[----:B------:R-:W-:Y:S01]  /*1c00*/  @!P3 IMAD.MOV R0, RZ, RZ, -R0 ;  /* 0x000000ffff00b224 */ /* 0x000fe200078e0a00 */
[----:B------:R-:W-:Y:S01]  /*1c10*/  IABS R3, R8 ;  /* 0x0000000800037213 */ /* 0x000fe20000000000 */
[--C-:B------:R-:W-:Y:S01]  /*1c20*/  @!P4 IMAD.IADD R4, R4, 0x1, -R6.reuse ;  /* 0x000000010404c824 */ /* 0x100fe200078e0a06 */
[----:B------:R-:W-:Y:S01]  /*1c30*/  IABS R12, R9 ;  /* 0x00000009000c7213 */ /* 0x000fe20000000000 */
[----:B------:R-:W-:Y:S01]  /*1c40*/  @!P6 IMAD.IADD R15, R15, 0x1, -R6 ;  /* 0x000000010f0fe824 */ /* 0x000fe200078e0a06 */
[----:B------:R0:W-:Y:S01]  /*1c50*/  STL [R1+0x3a8], R0 ;  /* 0x0003a80001007387 */ /* 0x0001e20000100800 */
[----:B------:R-:W-:Y:S01]  /*1c60*/  IMAD.HI.U32 R2, R7, R10, RZ ;  /* 0x0000000a07027227 */ /* 0x000fe200078e00ff */
[----:B------:R-:W-:Y:S02]  /*1c70*/  ISETP.GE.AND P3, PT, R5, RZ, PT ;  /* 0x000000ff0500720c */ /* 0x000fe40003f66270 */
[----:B------:R-:W-:Y:S01]  /*1c80*/  ISETP.GT.U32.AND P6, PT, R6, R15, PT ;  /* 0x0000000f0600720c */ /* 0x000fe20003fc4070 */
[----:B------:R-:W-:Y:S01]  /*1c90*/  IMAD.MOV.U32 R5, RZ, RZ, R3 ;  /* 0x000000ffff057224 */ /* 0x000fe200078e0003 */
[----:B------:R-:W-:Y:S01]  /*1ca0*/  IADD3 R2, PT, PT, -R2, RZ, RZ ;  /* 0x000000ff02027210 */ /* 0x000fe20007ffe1ff */
[----:B------:R-:W-:Y:S01]  /*1cb0*/  IMAD.HI.U32 R3, R7, R12, RZ ;  /* 0x0000000c07037227 */ /* 0x000fe200078e00ff */
[----:B------:R-:W-:-:S03]  /*1cc0*/  ISETP.GE.AND P4, PT, R9, RZ, PT ;  /* 0x000000ff0900720c */ /* 0x000fc60003f86270 */
[----:B0-----:R-:W-:Y:S02]  /*1cd0*/  IMAD.MOV.U32 R0, RZ, RZ, R4 ;  /* 0x000000ffff007224 */ /* 0x001fe400078e0004 */
[----:B------:R-:W-:Y:S02]  /*1ce0*/  IMAD.MOV R3, RZ, RZ, -R3 ;  /* 0x000000ffff037224 */ /* 0x000fe400078e0a03 */
[----:B------:R-:W-:Y:S01]  /*1cf0*/  @!P2 IMAD.MOV R0, RZ, RZ, -R0 ;  /* 0x000000ffff00a224 */ /* 0x000fe200078e0a00 */
[----:B------:R-:W-:Y:S01]  /*1d00*/  ISETP.GE.AND P2, PT, R8, RZ, PT ;  /* 0x000000ff0800720c */ /* 0x000fe20003f46270 */
[----:B------:R-:W-:Y:S02]  /*1d10*/  @!P5 IMAD.IADD R14, R14, 0x1, -R6 ;  /* 0x000000010e0ed824 */ /* 0x000fe400078e0a06 */
[C---:B------:R-:W-:Y:S01]  /*1d20*/  IMAD R2, R6.reuse, R2, R10 ;  /* 0x0000000206027224 */ /* 0x040fe200078e020a */
[----:B------:R0:W-:Y:S01]  /*1d30*/  STL [R1+0x3a4], R0 ;  /* 0x0003a40001007387 */ /* 0x0001e20000100800 */
[----:B------:R-:W-:-:S02]  /*1d40*/  IMAD R3, R6, R3, R12 ;  /* 0x0000000306037224 */ /* 0x000fc400078e020c */
[----:B------:R-:W-:Y:S01]  /*1d50*/  IMAD.HI.U32 R9, R7, R5, RZ ;  /* 0x0000000507097227 */ /* 0x000fe200078e00ff */
[----:B------:R-:W-:-:S03]  /*1d60*/  ISETP.GT.U32.AND P5, PT, R6, R2, PT ;  /* 0x000000020600720c */ /* 0x000fc60003fa4070 */
[----:B------:R-:W-:Y:S02]  /*1d70*/  IMAD.MOV R9, RZ, RZ, -R9 ;  /* 0x000000ffff097224 */ /* 0x000fe400078e0a09 */
[----:B------:R-:W-:Y:S02]  /*1d80*/  @!P6 IMAD.IADD R15, R15, 0x1, -R6 ;  /* 0x000000010f0fe824 */ /* 0x000fe400078e0a06 */
[----:B0-----:R-:W-:Y:S02]  /*1d90*/  IMAD.MOV.U32 R0, RZ, RZ, R14 ;  /* 0x000000ffff007224 */ /* 0x001fe400078e000e */
[C---:B------:R-:W-:Y:S02]  /*1da0*/  IMAD R4, R6.reuse, R9, R5 ;  /* 0x0000000906047224 */ /* 0x040fe400078e0205 */
[----:B------:R-:W-:Y:S01]  /*1db0*/  @!P1 IMAD.MOV R0, RZ, RZ, -R0 ;  /* 0x000000ffff009224 */ /* 0x000fe200078e0a00 */
[----:B------:R-:W-:Y:S01]  /*1dc0*/  ISETP.GT.U32.AND P1, PT, R6, R3, PT ;  /* 0x000000030600720c */ /* 0x000fe20003f24070 */
[----:B------:R-:W-:-:S02]  /*1dd0*/  VIADD R10, R28, 0xe9 ;  /* 0x000000e91c0a7836 */ /* 0x000fc40000000000 */
[--C-:B------:R-:W-:Y:S01]  /*1de0*/  @!P5 IMAD.IADD R2, R2, 0x1, -R6.reuse ;  /* 0x000000010202d824 */ /* 0x100fe200078e0a06 */
[----:B------:R0:W-:Y:S01]  /*1df0*/  STL [R1+0x3a0], R0 ;  /* 0x0003a00001007387 */ /* 0x0001e20000100800 */
[----:B------:R-:W-:Y:S01]  /*1e00*/  VIADD R5, R28, 0xe8 ;  /* 0x000000e81c057836 */ /* 0x000fe20000000000 */
[----:B------:R-:W-:Y:S01]  /*1e10*/  ISETP.GE.AND P6, PT, R10, RZ, PT ;  /* 0x000000ff0a00720c */ /* 0x000fe20003fc6270 */
[----:B------:R-:W-:Y:S01]  /*1e20*/  VIADD R9, R28, 0xe6 ;  /* 0x000000e61c097836 */ /* 0x000fe20000000000 */
[----:B------:R-:W-:Y:S01]  /*1e30*/  ISETP.GT.U32.AND P5, PT, R6, R2, PT ;  /* 0x000000020600720c */ /* 0x000fe20003fa4070 */
[C---:B------:R-:W-:Y:S01]  /*1e40*/  VIADD R8, R28.reuse, 0xe7 ;  /* 0x000000e71c087836 */ /* 0x040fe20000000000 */
[----:B------:R-:W-:Y:S01]  /*1e50*/  IABS R10, R10 ;  /* 0x0000000a000a7213 */ /* 0x000fe20000000000 */
[----:B------:R-:W-:Y:S01]  /*1e60*/  VIADD R19, R28, 0xdc ;  /* 0x000000dc1c137836 */ /* 0x000fe20000000000 */
[----:B------:R-:W-:Y:S01]  /*1e70*/  IABS R12, R5 ;  /* 0x00000005000c7213 */ /* 0x000fe20000000000 */
[----:B------:R-:W-:Y:S01]  /*1e80*/  @!P1 IMAD.IADD R3, R3, 0x1, -R6 ;  /* 0x0000000103039824 */ /* 0x000fe200078e0a06 */
[----:B------:R-:W-:Y:S01]  /*1e90*/  IABS R14, R9 ;  /* 0x00000009000e7213 */ /* 0x000fe20000000000 */
[----:B0-----:R-:W-:Y:S01]  /*1ea0*/  IMAD.MOV.U32 R0, RZ, RZ, R15 ;  /* 0x000000ffff007224 */ /* 0x001fe200078e000f */
[----:B------:R-:W-:Y:S01]  /*1eb0*/  IABS R13, R8 ;  /* 0x00000008000d7213 */ /* 0x000fe20000000000 */
[----:B------:R-:W-:Y:S01]  /*1ec0*/  IMAD.HI.U32 R15, R7, R10, RZ ;  /* 0x0000000a070f7227 */ /* 0x000fe200078e00ff */
[----:B------:R-:W-:-:S02]  /*1ed0*/  ISETP.GT.U32.AND P1, PT, R6, R3, PT ;  /* 0x000000030600720c */ /* 0x000fc40003f24070 */
[----:B------:R-:W-:Y:S01]  /*1ee0*/  IABS R20, R19 ;  /* 0x0000001300147213 */ /* 0x000fe20000000000 */
[----:B------:R-:W-:Y:S01]  /*1ef0*/  @!P0 IMAD.MOV R0, RZ, RZ, -R0 ;  /* 0x000000ffff008224 */ /* 0x000fe200078e0a00 */
[----:B------:R-:W-:Y:S01]  /*1f00*/  ISETP.GT.U32.AND P0, PT, R6, R4, PT ;  /* 0x000000040600720c */ /* 0x000fe20003f04070 */
[----:B------:R-:W-:Y:S02]  /*1f10*/  IMAD.MOV R15, RZ, RZ, -R15 ;  /* 0x000000ffff0f7224 */ /* 0x000fe400078e0a0f */
[----:B------:R-:W-:Y:S01]  /*1f20*/  @!P5 IMAD.IADD R2, R2, 0x1, -R6 ;  /* 0x000000010202d824 */ /* 0x000fe200078e0a06 */
[----:B------:R0:W-:Y:S01]  /*1f30*/  STL [R1+0x39c], R0 ;  /* 0x00039c0001007387 */ /* 0x0001e20000100800 */
[----:B------:R-:W-:Y:S01]  /*1f40*/  IMAD R10, R6, R15, R10 ;  /* 0x0000000f060a7224 */ /* 0x000fe200078e020a */
[----:B------:R-:W-:Y:S01]  /*1f50*/  ISETP.GE.AND P5, PT, R5, RZ, PT ;  /* 0x000000ff0500720c */ /* 0x000fe20003fa6270 */
[----:B------:R-:W-:-:S04]  /*1f60*/  IMAD.HI.U32 R16, R7, R12, RZ ;  /* 0x0000000c07107227 */ /* 0x000fc800078e00ff */
[--C-:B------:R-:W-:Y:S01]  /*1f70*/  @!P1 IMAD.IADD R3, R3, 0x1, -R6.reuse ;  /* 0x0000000103039824 */ /* 0x100fe200078e0a06 */
[----:B------:R-:W-:Y:S01]  /*1f80*/  ISETP.GT.U32.AND P1, PT, R6, R10, PT ;  /* 0x0000000a0600720c */ /* 0x000fe20003f24070 */
[----:B------:R-:W-:Y:S02]  /*1f90*/  @!P0 IMAD.IADD R4, R4, 0x1, -R6 ;  /* 0x0000000104048824 */ /* 0x000fe400078e0a06 */
[----:B------:R-:W-:Y:S02]  /*1fa0*/  IMAD.MOV.U32 R18, RZ, RZ, R2 ;  /* 0x000000ffff127224 */ /* 0x000fe400078e0002 */
[----:B0-----:R-:W-:Y:S01]  /*1fb0*/  IMAD.MOV.U32 R0, RZ, RZ, R3 ;  /* 0x000000ffff007224 */ /* 0x001fe200078e0003 */
[----:B------:R-:W-:Y:S01]  /*1fc0*/  ISETP.GT.U32.AND P0, PT, R6, R4, PT ;  /* 0x000000040600720c */ /* 0x000fe20003f04070 */
[----:B------:R-:W-:Y:S02]  /*1fd0*/  IMAD.MOV R16, RZ, RZ, -R16 ;  /* 0x000000ffff107224 */ /* 0x000fe400078e0a10 */
[----:B------:R-:W-:-:S04]  /*1fe0*/  IMAD.HI.U32 R5, R7, R14, RZ ;  /* 0x0000000e07057227 */ /* 0x000fc800078e00ff */
[----:B------:R-:W-:Y:S02]  /*1ff0*/  @!P3 IMAD.MOV R18, RZ, RZ, -R18 ;  /* 0x000000ffff12b224 */ /* 0x000fe400078e0a12 */
[----:B------:R-:W-:Y:S01]  /*2000*/  @!P4 IMAD.MOV R0, RZ, RZ, -R0 ;  /* 0x000000ffff00c224 */ /* 0x000fe200078e0a00 */
[----:B------:R-:W-:Y:S01]  /*2010*/  ISETP.GE.AND P4, PT, R8, RZ, PT ;  /* 0x000000ff0800720c */ /* 0x000fe20003f86270 */
[----:B------:R-:W-:Y:S01]  /*2020*/  IMAD R12, R6, R16, R12 ;  /* 0x00000010060c7224 */ /* 0x000fe200078e020c */
[----:B------:R-:W-:Y:S01]  /*2030*/  STL [R1+0x398], R18 ;  /* 0x0003981201007387 */ /* 0x000fe20000100800 */
[----:B------:R-:W-:Y:S02]  /*2040*/  IMAD.MOV R5, RZ, RZ, -R5 ;  /* 0x000000ffff057224 */ /* 0x000fe400078e0a05 */
[----:B------:R-:W-:Y:S01]  /*2050*/  @!P0 IMAD.IADD R4, R4, 0x1, -R6 ;  /* 0x0000000104048824 */ /* 0x000fe200078e0a06 */
[----:B------:R0:W-:Y:S01]  /*2060*/  STL [R1+0x394], R0 ;  /* 0x0003940001007387 */ /* 0x0001e20000100800 */
[C---:B------:R-:W-:Y:S01]  /*2070*/  IMAD R14, R6.reuse, R5, R14 ;  /* 0x00000005060e7224 */ /* 0x040fe200078e020e */
[----:B------:R-:W-:Y:S01]  /*2080*/  ISETP.GT.U32.AND P3, PT, R6, R12, PT ;  /* 0x0000000c0600720c */ /* 0x000fe20003f64070 */
[----:B------:R-:W-:-:S04]  /*2090*/  IMAD.HI.U32 R17, R7, R13, RZ ;  /* 0x0000000d07117227 */ /* 0x000fc800078e00ff */
[----:B------:R-:W-:Y:S02]  /*20a0*/  @!P1 IMAD.IADD R10, R10, 0x1, -R6 ;  /* 0x000000010a0a9824 */ /* 0x000fe400078e0a06 */
[----:B------:R-:W-:Y:S02]  /*20b0*/  IMAD.MOV R17, RZ, RZ, -R17 ;  /* 0x000000ffff117224 */ /* 0x000fe400078e0a11 */
[----:B0-----:R-:W-:Y:S01]  /*20c0*/  IMAD.MOV.U32 R0, RZ, RZ, R4 ;  /* 0x000000ffff007224 */ /* 0x001fe200078e0004 */
[C---:B------:R-:W-:Y:S01]  /*20d0*/  ISETP.GT.U32.AND P1, PT, R6.reuse, R10, PT ;  /* 0x0000000a0600720c */ /* 0x040fe20003f24070 */
[C---:B------:R-:W-:Y:S02]  /*20e0*/  IMAD R2, R6.reuse, R17, R13 ;  /* 0x0000001106027224 */ /* 0x040fe400078e020d */
[----:B------:R-:W-:Y:S01]  /*20f0*/  @!P2 IMAD.MOV R0, RZ, RZ, -R0 ;  /* 0x000000ffff00a224 */ /* 0x000fe200078e0a00 */
[----:B------:R-:W-:Y:S01]  /*2100*/  ISETP.GT.U32.AND P2, PT, R6, R14, PT ;  /* 0x0000000e0600720c */ /* 0x000fe20003f44070 */
[----:B------:R-:W-:Y:S01]  /*2110*/  VIADD R3, R28, 0xe5 ;  /* 0x000000e51c037836 */ /* 0x000fe20000000000 */
[----:B------:R-:W-:Y:S01]  /*2120*/  ISETP.GT.U32.AND P0, PT, R6, R2, PT ;  /* 0x000000020600720c */ /* 0x000fe20003f04070 */
[----:B------:R-:W-:Y:S01]  /*2130*/  VIADD R8, R28, 0xe4 ;  /* 0x000000e41c087836 */ /* 0x000fe20000000000 */
[----:B------:R0:W-:Y:S01]  /*2140*/  STL [R1+0x390], R0 ;  /* 0x0003900001007387 */ /* 0x0001e20000100800 */
[--C-:B------:R-:W-:Y:S01]  /*2150*/  @!P3 IMAD.IADD R12, R12, 0x1, -R6.reuse ;  /* 0x000000010c0cb824 */ /* 0x100fe200078e0a06 */
[----:B------:R-:W-:Y:S01]  /*2160*/  IABS R5, R3 ;  /* 0x0000000300057213 */ /* 0x000fe20000000000 */
[----:B------:R-:W-:Y:S01]  /*2170*/  VIADD R13, R28, 0xe3 ;  /* 0x000000e31c0d7836 */ /* 0x000fe20000000000 */
[----:B------:R-:W-:Y:S01]  /*2180*/  IABS R15, R8 ;  /* 0x00000008000f7213 */ /* 0x000fe20000000000 */
[----:B------:R-:W-:Y:S01]  /*2190*/  @!P1 IMAD.IADD R10, R10, 0x1, -R6 ;  /* 0x000000010a0a9824 */ /* 0x000fe200078e0a06 */
[----:B------:R-:W-:Y:S01]  /*21a0*/  ISETP.GT.U32.AND P3, PT, R6, R12, PT ;  /* 0x0000000c0600720c */ /* 0x000fe20003f64070 */
[----:B------:R-:W-:Y:S01]  /*21b0*/  IMAD.HI.U32 R16, R7, R5, RZ ;  /* 0x0000000507107227 */ /* 0x000fe200078e00ff */
[----:B------:R-:W-:-:S02]  /*21c0*/  ISETP.GE.AND P1, PT, R9, RZ, PT ;  /* 0x000000ff0900720c */ /* 0x000fc40003f26270 */
[----:B------:R-:W-:Y:S01]  /*21d0*/  IABS R4, R13 ;  /* 0x0000000d00047213 */ /* 0x000fe20000000000 */
[----:B------:R-:W-:Y:S02]  /*21e0*/  @!P2 IMAD.IADD R14, R14, 0x1, -R6 ;  /* 0x000000010e0ea824 */ /* 0x000fe400078e0a06 */
[----:B------:R-:W-:Y:S02]  /*21f0*/  IMAD.MOV R16, RZ, RZ, -R16 ;  /* 0x000000ffff107224 */ /* 0x000fe400078e0a10 */
[----:B------:R-:W-:Y:S01]  /*2200*/  IMAD.HI.U32 R9, R7, R15, RZ ;  /* 0x0000000f07097227 */ /* 0x000fe200078e00ff */
[----:B------:R-:W-:-:S03]  /*2210*/  ISETP.GT.U32.AND P2, PT, R6, R14, PT ;  /* 0x0000000e0600720c */ /* 0x000fc60003f44070 */
[--C-:B------:R-:W-:Y:S02]  /*2220*/  @!P0 IMAD.IADD R2, R2, 0x1, -R6.reuse ;  /* 0x0000000102028824 */ /* 0x100fe400078e0a06 */
[C---:B------:R-:W-:Y:S02]  /*2230*/  IMAD R5, R6.reuse, R16, R5 ;  /* 0x0000001006057224 */ /* 0x040fe400078e0205 */
[----:B------:R-:W-:Y:S01]  /*2240*/  IMAD.MOV R9, RZ, RZ, -R9 ;  /* 0x000000ffff097224 */ /* 0x000fe200078e0a09 */
[----:B------:R-:W-:Y:S01]  /*2250*/  ISETP.GT.U32.AND P0, PT, R6, R2, PT ;  /* 0x000000020600720c */ /* 0x000fe20003f04070 */
[--C-:B------:R-:W-:Y:S01]  /*2260*/  @!P3 IMAD.IADD R12, R12, 0x1, -R6.reuse ;  /* 0x000000010c0cb824 */ /* 0x100fe200078e0a06 */
[C---:B------:R-:W-:Y:S01]  /*2270*/  ISETP.GT.U32.AND P3, PT, R6.reuse, R5, PT ;  /* 0x000000050600720c */ /* 0x040fe20003f64070 */
[----:B------:R-:W-:Y:S02]  /*2280*/  IMAD R15, R6, R9, R15 ;  /* 0x00000009060f7224 */ /* 0x000fe400078e020f */
[----:B------:R-:W-:-:S02]  /*2290*/  @!P2 IMAD.IADD R14, R14, 0x1, -R6 ;  /* 0x000000010e0ea824 */ /* 0x000fc400078e0a06 */
[----:B------:R-:W-:Y:S01]  /*22a0*/  IMAD.MOV.U32 R17, RZ, RZ, R10 ;  /* 0x000000ffff117224 */ /* 0x000fe200078e000a */
[----:B------:R-:W-:Y:S01]  /*22b0*/  ISETP.GT.U32.AND P2, PT, R6, R15, PT ;  /* 0x0000000f0600720c */ /* 0x000fe20003f44070 */
[----:B------:R-:W-:-:S04]  /*22c0*/  IMAD.HI.U32 R10, R7, R4, RZ ;  /* 0x00000004070a7227 */ /* 0x000fc800078e00ff */
[----:B------:R-:W-:Y:S01]  /*22d0*/  @!P6 IMAD.MOV R17, RZ, RZ, -R17 ;  /* 0x000000ffff11e224 */ /* 0x000fe200078e0a11 */
[----:B------:R-:W-:Y:S01]  /*22e0*/  ISETP.GE.AND P6, PT, R3, RZ, PT ;  /* 0x000000ff0300720c */ /* 0x000fe20003fc6270 */
[----:B0-----:R-:W-:Y:S02]  /*22f0*/  IMAD.MOV.U32 R0, RZ, RZ, R12 ;  /* 0x000000ffff007224 */ /* 0x001fe400078e000c */
[----:B------:R-:W-:Y:S01]  /*2300*/  @!P0 IMAD.IADD R2, R2, 0x1, -R6 ;  /* 0x0000000102028824 */ /* 0x000fe200078e0a06 */
[----:B------:R-:W-:Y:S01]  /*2310*/  ISETP.GE.AND P0, PT, R13, RZ, PT ;  /* 0x000000ff0d00720c */ /* 0x000fe20003f06270 */
[----:B------:R-:W-:Y:S01]  /*2320*/  IMAD.MOV R10, RZ, RZ, -R10 ;  /* 0x000000ffff0a7224 */ /* 0x000fe200078e0a0a */
[----:B------:R-:W-:Y:S01]  /*2330*/  STL [R1+0x38c], R17 ;  /* 0x00038c1101007387 */ /* 0x000fe20000100800 */
[----:B------:R-:W-:Y:S02]  /*2340*/  @!P3 IMAD.IADD R5, R5, 0x1, -R6 ;  /* 0x000000010505b824 */ /* 0x000fe400078e0a06 */
[----:B------:R-:W-:-:S02]  /*2350*/  VIADD R3, R28, 0xe2 ;  /* 0x000000e21c037836 */ /* 0x000fc40000000000 */
[----:B------:R-:W-:Y:S01]  /*2360*/  @!P5 IMAD.MOV R0, RZ, RZ, -R0 ;  /* 0x000000ffff00d224 */ /* 0x000fe200078e0a00 */
[----:B------:R-:W-:Y:S01]  /*2370*/  ISETP.GT.U32.AND P3, PT, R6, R5, PT ;  /* 0x000000050600720c */ /* 0x000fe20003f64070 */
[----:B------:R-:W-:Y:S01]  /*2380*/  IMAD.MOV.U32 R12, RZ, RZ, R2 ;  /* 0x000000ffff0c7224 */ /* 0x000fe200078e0002 */
[----:B------:R-:W-:Y:S01]  /*2390*/  ISETP.GE.AND P5, PT, R8, RZ, PT ;  /* 0x000000ff0800720c */ /* 0x000fe20003fa6270 */
[----:B------:R-:W-:Y:S01]  /*23a0*/  IMAD R13, R6, R10, R4 ;  /* 0x0000000a060d7224 */ /* 0x000fe200078e0204 */
[----:B------:R-:W-:Y:S01]  /*23b0*/  IABS R10, R3 ;  /* 0x00000003000a7213 */ /* 0x000fe20000000000 */
[----:B------:R-:W-:Y:S01]  /*23c0*/  VIADD R2, R28, 0xe1 ;  /* 0x000000e11c027836 */ /* 0x000fe20000000000 */
[----:B------:R0:W-:Y:S01]  /*23d0*/  STL [R1+0x388], R0 ;  /* 0x0003880001007387 */ /* 0x0001e20000100800 */
[----:B------:R-:W-:Y:S02]  /*23e0*/  @!P2 IMAD.IADD R15, R15, 0x1, -R6 ;  /* 0x000000010f0fa824 */ /* 0x000fe400078e0a06 */
[----:B------:R-:W-:Y:S01]  /*23f0*/  @!P4 IMAD.MOV R12, RZ, RZ, -R12 ;  /* 0x000000ffff0cc224 */ /* 0x000fe200078e0a0c */
[----:B------:R-:W-:Y:S01]  /*2400*/  IABS R4, R2 ;  /* 0x0000000200047213 */ /* 0x000fe20000000000 */
[----:B------:R-:W-:Y:S01]  /*2410*/  IMAD.HI.U32 R23, R7, R20, RZ ;  /* 0x0000001407177227 */ /* 0x000fe200078e00ff */
[----:B------:R-:W-:-:S02]  /*2420*/  ISETP.GT.U32.AND P2, PT, R6, R15, PT ;  /* 0x0000000f0600720c */ /* 0x000fc40003f44070 */
[----:B------:R-:W-:Y:S01]  /*2430*/  ISETP.GE.AND P4, PT, R3, RZ, PT ;  /* 0x000000ff0300720c */ /* 0x000fe20003f86270 */
[C---:B------:R-:W-:Y:S01]  /*2440*/  IMAD.HI.U32 R9, R7.reuse, R4, RZ ;  /* 0x0000000407097227 */ /* 0x040fe200078e00ff */
[----:B------:R3:W-:Y:S03]  /*2450*/  STL [R1+0x384], R12 ;  /* 0x0003840c01007387 */ /* 0x0007e60000100800 */
[----:B0-----:R-:W-:Y:S02]  /*2460*/  IMAD.MOV.U32 R0, RZ, RZ, R14 ;  /* 0x000000ffff007224 */ /* 0x001fe400078e000e */
[----:B------:R-:W-:-:S04]  /*2470*/  IMAD.HI.U32 R14, R7, R10, RZ ;  /* 0x0000000a070e7227 */ /* 0x000fc800078e00ff */
[----:B------:R-:W-:Y:S02]  /*2480*/  IMAD.MOV R14, RZ, RZ, -R14 ;  /* 0x000000ffff0e7224 */ /* 0x000fe400078e0a0e */
[----:B------:R-:W-:Y:S01]  /*2490*/  @!P3 IMAD.IADD R5, R5, 0x1, -R6 ;  /* 0x000000010505b824 */ /* 0x000fe200078e0a06 */
[C---:B------:R-:W-:Y:S01]  /*24a0*/  ISETP.GT.U32.AND P3, PT, R6.reuse, R13, PT ;  /* 0x0000000d0600720c */ /* 0x040fe20003f64070 */
[----:B------:R-:W-:Y:S02]  /*24b0*/  IMAD.MOV R9, RZ, RZ, -R9 ;  /* 0x000000ffff097224 */ /* 0x000fe400078e0a09 */
[C---:B------:R-:W-:Y:S02]  /*24c0*/  IMAD R10, R6.reuse, R14, R10 ;  /* 0x0000000e060a7224 */ /* 0x040fe400078e020a */
[C---:B------:R-:W-:Y:S02]  /*24d0*/  IMAD R4, R6.reuse, R9, R4 ;  /* 0x0000000906047224 */ /* 0x040fe400078e0204 */
[----:B------:R-:W-:Y:S01]  /*24e0*/  @!P2 IMAD.IADD R15, R15, 0x1, -R6 ;  /* 0x000000010f0fa824 */ /* 0x000fe200078e0a06 */
[----:B------:R-:W-:Y:S01]  /*24f0*/  ISETP.GT.U32.AND P2, PT, R6, R10, PT ;  /* 0x0000000a0600720c */ /* 0x000fe20003f44070 */
[----:B------:R-:W-:-:S02]  /*2500*/  IMAD.MOV.U32 R16, RZ, RZ, R5 ;  /* 0x000000ffff107224 */ /* 0x000fc400078e0005 */
[----:B------:R-:W-:Y:S01]  /*2510*/  @!P1 IMAD.MOV R0, RZ, RZ, -R0 ;  /* 0x000000ffff009224 */ /* 0x000fe200078e0a00 */
[----:B------:R-:W-:Y:S01]  /*2520*/  ISETP.GE.AND P1, PT, R2, RZ, PT ;  /* 0x000000ff0200720c */ /* 0x000fe20003f26270 */
[----:B------:R-:W-:Y:S01]  /*2530*/  @!P6 IMAD.MOV R16, RZ, RZ, -R16 ;  /* 0x000000ffff10e224 */ /* 0x000fe200078e0a10 */
[----:B------:R-:W-:Y:S01]  /*2540*/  ISETP.GT.U32.AND P6, PT, R6, R4, PT ;  /* 0x000000040600720c */ /* 0x000fe20003fc4070 */
[C---:B------:R-:W-:Y:S01]  /*2550*/  VIADD R3, R28.reuse, 0xdf ;  /* 0x000000df1c037836 */ /* 0x040fe20000000000 */
[----:B------:R0:W-:Y:S01]  /*2560*/  STL [R1+0x380], R0 ;  /* 0x0003800001007387 */ /* 0x0001e20000100800 */
[C---:B------:R-:W-:Y:S02]  /*2570*/  VIADD R2, R28.reuse, 0xe0 ;  /* 0x000000e01c027836 */ /* 0x040fe40000000000 */
[----:B------:R-:W-:Y:S01]  /*2580*/  VIADD R5, R28, 0xde ;  /* 0x000000de1c057836 */ /* 0x000fe20000000000 */
[----:B---3--:R-:W-:Y:S01]  /*2590*/  IABS R12, R3 ;  /* 0x00000003000c7213 */ /* 0x008fe20000000000 */
[--C-:B------:R-:W-:Y:S01]  /*25a0*/  @!P2 IMAD.IADD R10, R10, 0x1, -R6.reuse ;  /* 0x000000010a0aa824 */ /* 0x100fe200078e0a06 */
[----:B------:R-:W-:Y:S01]  /*25b0*/  IABS R8, R2 ;  /* 0x0000000200087213 */ /* 0x000fe20000000000 */
[----:B------:R-:W-:Y:S01]  /*25c0*/  @!P3 IMAD.IADD R13, R13, 0x1, -R6 ;  /* 0x000000010d0db824 */ /* 0x000fe200078e0a06 */
[----:B------:R-:W-:Y:S01]  /*25d0*/  STL [R1+0x37c], R16 ;  /* 0x00037c1001007387 */ /* 0x000fe20000100800 */
[----:B------:R-:W-:Y:S01]  /*25e0*/  IMAD.HI.U32 R14, R7, R12, RZ ;  /* 0x0000000c070e7227 */ /* 0x000fe200078e00ff */
[----:B------:R-:W-:-:S02]  /*25f0*/  ISETP.GT.U32.AND P2, PT, R6, R10, PT ;  /* 0x0000000a0600720c */ /* 0x000fc40003f44070 */
[----:B------:R-:W-:Y:S01]  /*2600*/  ISETP.GT.U32.AND P3, PT, R6, R13, PT ;  /* 0x0000000d0600720c */ /* 0x000fe20003f64070 */
[----:B------:R-:W-:Y:S02]  /*2610*/  @!P6 IMAD.IADD R4, R4, 0x1, -R6 ;  /* 0x000000010404e824 */ /* 0x000fe400078e0a06 */
[----:B------:R-:W-:-:S03]  /*2620*/  IMAD.HI.U32 R9, R7, R8, RZ ;  /* 0x0000000807097227 */ /* 0x000fc600078e00ff */
[----:B------:R-:W-:Y:S01]  /*2630*/  ISETP.GT.U32.AND P6, PT, R6, R4, PT ;  /* 0x000000040600720c */ /* 0x000fe20003fc4070 */
[----:B0-----:R-:W-:Y:S01]  /*2640*/  IMAD.MOV.U32 R0, RZ, RZ, R15 ;  /* 0x000000ffff007224 */ /* 0x001fe200078e000f */
[----:B------:R-:W-:Y:S01]  /*2650*/  IABS R15, R5 ;  /* 0x00000005000f7213 */ /* 0x000fe20000000000 */
[----:B------:R-:W-:Y:S02]  /*2660*/  IMAD.MOV R14, RZ, RZ, -R14 ;  /* 0x000000ffff0e7224 */ /* 0x000fe400078e0a0e */
[----:B------:R-:W-:Y:S02]  /*2670*/  IMAD.MOV R9, RZ, RZ, -R9 ;  /* 0x000000ffff097224 */ /* 0x000fe400078e0a09 */
[----:B------:R-:W-:Y:S01]  /*2680*/  @!P5 IMAD.MOV R0, RZ, RZ, -R0 ;  /* 0x000000ffff00d224 */ /* 0x000fe200078e0a00 */
[----:B------:R-:W-:Y:S01]  /*2690*/  ISETP.GE.AND P5, PT, R2, RZ, PT ;  /* 0x000000ff0200720c */ /* 0x000fe20003fa6270 */
[C---:B------:R-:W-:Y:S02]  /*26a0*/  IMAD R12, R6.reuse, R14, R12 ;  /* 0x0000000e060c7224 */ /* 0x040fe400078e020c */
[----:B------:R-:W-:Y:S01]  /*26b0*/  IMAD R2, R6, R9, R8 ;  /* 0x0000000906027224 */ /* 0x000fe200078e0208 */
[----:B------:R0:W-:Y:S01]  /*26c0*/  STL [R1+0x378], R0 ;  /* 0x0003780001007387 */ /* 0x0001e20000100800 */
[----:B------:R-:W-:-:S02]  /*26d0*/  VIADD R14, R28, 0xdd ;  /* 0x000000dd1c0e7836 */ /* 0x000fc40000000000 */
[----:B------:R-:W-:Y:S01]  /*26e0*/  @!P2 IMAD.IADD R10, R10, 0x1, -R6 ;  /* 0x000000010a0aa824 */ /* 0x000fe200078e0a06 */
[----:B------:R-:W-:Y:S01]  /*26f0*/  ISETP.GT.U32.AND P2, PT, R6, R2, PT ;  /* 0x000000020600720c */ /* 0x000fe20003f44070 */
[----:B------:R-:W-:Y:S01]  /*2700*/  IMAD.HI.U32 R8, R7, R15, RZ ;  /* 0x0000000f07087227 */ /* 0x000fe200078e00ff */
[----:B------:R-:W-:-:S03]  /*2710*/  IABS R22, R14 ;  /* 0x0000000e00167213 */ /* 0x000fc60000000000 */
[----:B------:R-:W-:Y:S01]  /*2720*/  @!P6 IMAD.IADD R4, R4, 0x1, -R6 ;  /* 0x000000010404e824 */ /* 0x000fe200078e0a06 */
[----:B------:R-:W-:Y:S01]  /*2730*/  ISETP.GT.U32.AND P6, PT, R6, R12, PT ;  /* 0x0000000c0600720c */ /* 0x000fe20003fc4070 */
[----:B------:R-:W-:Y:S02]  /*2740*/  IMAD.MOV R8, RZ, RZ, -R8 ;  /* 0x000000ffff087224 */ /* 0x000fe400078e0a08 */
[----:B------:R-:W-:-:S04]  /*2750*/  IMAD.HI.U32 R21, R7, R22, RZ ;  /* 0x0000001607157227 */ /* 0x000fc800078e00ff */
[----:B------:R-:W-:Y:S02]  /*2760*/  IMAD R15, R6, R8, R15 ;  /* 0x00000008060f7224 */ /* 0x000fe400078e020f */
[----:B------:R-:W-:Y:S02]  /*2770*/  IMAD.MOV R21, RZ, RZ, -R21 ;  /* 0x000000ffff157224 */ /* 0x000fe400078e0a15 */
[--C-:B------:R-:W-:Y:S01]  /*2780*/  @!P3 IMAD.IADD R13, R13, 0x1, -R6.reuse ;  /* 0x000000010d0db824 */ /* 0x100fe200078e0a06 */
[----:B------:R-:W-:Y:S01]  /*2790*/  ISETP.GE.AND P3, PT, R3, RZ, PT ;  /* 0x000000ff0300720c */ /* 0x000fe20003f66270 */
[----:B------:R-:W-:Y:S01]  /*27a0*/  @!P2 IMAD.IADD R2, R2, 0x1, -R6 ;  /* 0x000000010202a824 */ /* 0x000fe200078e0a06 */
[C---:B------:R-:W-:Y:S01]  /*27b0*/  ISETP.GT.U32.AND P2, PT, R6.reuse, R15, PT ;  /* 0x0000000f0600720c */ /* 0x040fe20003f44070 */
[----:B------:R-:W-:Y:S02]  /*27c0*/  IMAD R21, R6, R21, R22 ;  /* 0x0000001506157224 */ /* 0x000fe400078e0216 */
[----:B0-----:R-:W-:-:S02]  /*27d0*/  IMAD.MOV.U32 R0, RZ, RZ, R13 ;  /* 0x000000ffff007224 */ /* 0x001fc400078e000d */
[----:B------:R-:W-:Y:S01]  /*27e0*/  @!P6 IMAD.IADD R12, R12, 0x1, -R6 ;  /* 0x000000010c0ce824 */ /* 0x000fe200078e0a06 */
[----:B------:R-:W-:Y:S01]  /*27f0*/  ISETP.GT.U32.AND P6, PT, R6, R21, PT ;  /* 0x000000150600720c */ /* 0x000fe20003fc4070 */
[----:B------:R-:W-:Y:S02]  /*2800*/  VIADD R3, R28, 0xdb ;  /* 0x000000db1c037836 */ /* 0x000fe40000000000 */
[----:B------:R-:W-:Y:S01]  /*2810*/  @!P0 IMAD.MOV R0, RZ, RZ, -R0 ;  /* 0x000000ffff008224 */ /* 0x000fe200078e0a00 */
[----:B------:R-:W-:Y:S01]  /*2820*/  ISETP.GT.U32.AND P0, PT, R6, R12, PT ;  /* 0x0000000c0600720c */ /* 0x000fe20003f04070 */
[----:B------:R-:W-:Y:S01]  /*2830*/  VIADD R16, R28, 0xda ;  /* 0x000000da1c107836 */ /* 0x000fe20000000000 */
[----:B------:R-:W-:Y:S01]  /*2840*/  IABS R17, R3 ;  /* 0x0000000300117213 */ /* 0x000fe20000000000 */
[----:B------:R-:W-:Y:S01]  /*2850*/  @!P2 IMAD.IADD R15, R15, 0x1, -R6 ;  /* 0x000000010f0fa824 */ /* 0x000fe200078e0a06 */
[----:B------:R0:W-:Y:S01]  /*2860*/  STL [R1+0x374], R0 ;  /* 0x0003740001007387 */ /* 0x0001e20000100800 */
[----:B------:R-:W-:Y:S01]  /*2870*/  ISETP.GT.U32.AND P2, PT, R6, R2, PT ;  /* 0x000000020600720c */ /* 0x000fe20003f44070 */
[----:B------:R-:W-:Y:S01]  /*2880*/  IMAD.MOV R23, RZ, RZ, -R23 ;  /* 0x000000ffff177224 */ /* 0x000fe200078e0a17 */
[----:B------:R-:W-:Y:S01]  /*2890*/  IABS R9, R16 ;  /* 0x0000001000097213 */ /* 0x000fe20000000000 */
[----:B------:R-:W-:-:S04]  /*28a0*/  IMAD.HI.U32 R18, R7, R17, RZ ;  /* 0x0000001107127227 */ /* 0x000fc800078e00ff */
[----:B------:R-:W-:Y:S01]  /*28b0*/  @!P6 IMAD.IADD R21, R21, 0x1, -R6 ;  /* 0x000000011515e824 */ /* 0x000fe200078e0a06 */
[----:B------:R-:W-:Y:S01]  /*28c0*/  ISETP.GT.U32.AND P6, PT, R6, R15, PT ;  /* 0x0000000f0600720c */ /* 0x000fe20003fc4070 */
[----:B0-----:R-:W-:Y:S02]  /*28d0*/  IMAD.MOV.U32 R0, RZ, RZ, R10 ;  /* 0x000000ffff007224 */ /* 0x001fe400078e000a */
[----:B------:R-:W-:-:S04]  /*28e0*/  IMAD.HI.U32 R8, R7, R9, RZ ;  /* 0x0000000907087227 */ /* 0x000fc800078e00ff */
[----:B------:R-:W-:Y:S01]  /*28f0*/  @!P4 IMAD.MOV R0, RZ, RZ, -R0 ;  /* 0x000000ffff00c224 */ /* 0x000fe200078e0a00 */
[C---:B------:R-:W-:Y:S01]  /*2900*/  ISETP.GT.U32.AND P4, PT, R6.reuse, R21, PT ;  /* 0x000000150600720c */ /* 0x040fe20003f84070 */
[----:B------:R-:W-:Y:S02]  /*2910*/  IMAD.MOV R18, RZ, RZ, -R18 ;  /* 0x000000ffff127224 */ /* 0x000fe400078e0a12 */
[C---:B------:R-:W-:Y:S01]  /*2920*/  IMAD R20, R6.reuse, R23, R20 ;  /* 0x0000001706147224 */ /* 0x040fe200078e0214 */
[----:B------:R0:W-:Y:S01]  /*2930*/  STL [R1+0x370], R0 ;  /* 0x0003700001007387 */ /* 0x0001e20000100800 */
[----:B------:R-:W-:Y:S02]  /*2940*/  IMAD.MOV R8, RZ, RZ, -R8 ;  /* 0x000000ffff087224 */ /* 0x000fe400078e0a08 */
[C---:B------:R-:W-:Y:S02]  /*2950*/  IMAD R17, R6.reuse, R18, R17 ;  /* 0x0000001206117224 */ /* 0x040fe400078e0211 */
[----:B------:R-:W-:-:S02]  /*2960*/  IMAD R9, R6, R8, R9 ;  /* 0x0000000806097224 */ /* 0x000fc400078e0209 */
[--C-:B------:R-:W-:Y:S01]  /*2970*/  @!P2 IMAD.IADD R2, R2, 0x1, -R6.reuse ;  /* 0x000000010202a824 */ /* 0x100fe200078e0a06 */
[C---:B------:R-:W-:Y:S01]  /*2980*/  ISETP.GT.U32.AND P2, PT, R6.reuse, R17, PT ;  /* 0x000000110600720c */ /* 0x040fe20003f44070 */
[----:B------:R-:W-:Y:S01]  /*2990*/  @!P6 IMAD.IADD R15, R15, 0x1, -R6 ;  /* 0x000000010f0fe824 */ /* 0x000fe200078e0a06 */
[----:B------:R-:W-:Y:S01]  /*29a0*/  ISETP.GT.U32.AND P6, PT, R6, R9, PT ;  /* 0x000000090600720c */ /* 0x000fe20003fc4070 */
[----:B0-----:R-:W-:Y:S02]  /*29b0*/  IMAD.MOV.U32 R0, RZ, RZ, R4 ;  /* 0x000000ffff007224 */ /* 0x001fe400078e0004 */
[----:B------:R-:W-:Y:S02]  /*29c0*/  VIADD R8, R28, 0xd8 ;  /* 0x000000d81c087836 */ /* 0x000fe40000000000 */
[----:B------:R-:W-:Y:S01]  /*29d0*/  @!P1 IMAD.MOV R0, RZ, RZ, -R0 ;  /* 0x000000ffff009224 */ /* 0x000fe200078e0a00 */
[----:B------:R-:W-:Y:S01]  /*29e0*/  ISETP.GT.U32.AND P1, PT, R6, R20, PT ;  /* 0x000000140600720c */ /* 0x000fe20003f24070 */
[----:B------:R-:W-:Y:S01]  /*29f0*/  VIADD R18, R28, 0xd9 ;  /* 0x000000d91c127836 */ /* 0x000fe20000000000 */
[----:B------:R-:W-:Y:S01]  /*2a00*/  IABS R10, R8 ;  /* 0x00000008000a7213 */ /* 0x000fe20000000000 */
[----:B------:R-:W-:Y:S01]  /*2a10*/  @!P0 IMAD.IADD R12, R12, 0x1, -R6 ;  /* 0x000000010c0c8824 */ /* 0x000fe200078e0a06 */
[----:B------:R0:W-:Y:S01]  /*2a20*/  STL [R1+0x36c], R0 ;  /* 0x00036c0001007387 */ /* 0x0001e20000100800 */
[----:B------:R-:W-:Y:S01]  /*2a30*/  IMAD.MOV.U32 R22, RZ, RZ, R2 ;  /* 0x000000ffff167224 */ /* 0x000fe200078e0002 */
[----:B------:R-:W-:Y:S01]  /*2a40*/  IABS R13, R18 ;  /* 0x00000012000d7213 */ /* 0x000fe20000000000 */
[----:B------:R-:W-:Y:S01]  /*2a50*/  @!P2 IMAD.IADD R17, R17, 0x1, -R6 ;  /* 0x000000011111a824 */ /* 0x000fe200078e0a06 */
[----:B------:R-:W-:Y:S01]  /*2a60*/  ISETP.GE.AND P0, PT, R5, RZ, PT ;  /* 0x000000ff0500720c */ /* 0x000fe20003f06270 */
[----:B------:R-:W-:Y:S01]  /*2a70*/  IMAD.HI.U32 R4, R7, R10, RZ ;  /* 0x0000000a07047227 */ /* 0x000fe200078e00ff */
[----:B------:R-:W-:-:S03]  /*2a80*/  ISETP.GE.AND P2, PT, R3, RZ, PT ;  /* 0x000000ff0300720c */ /* 0x000fc60003f46270 */
[----:B------:R-:W-:Y:S01]  /*2a90*/  @!P1 IMAD.IADD R20, R20, 0x1, -R6 ;  /* 0x0000000114149824 */ /* 0x000fe200078e0a06 */
[----:B------:R-:W-:Y:S01]  /*2aa0*/  ISETP.GE.AND P1, PT, R19, RZ, PT ;  /* 0x000000ff1300720c */ /* 0x000fe20003f26270 */
[----:B0-----:R-:W-:Y:S02]  /*2ab0*/  IMAD.MOV.U32 R0, RZ, RZ, R12 ;  /* 0x000000ffff007224 */ /* 0x001fe400078e000c */
[----:B------:R-:W-:-:S04]  /*2ac0*/  IMAD.HI.U32 R5, R7, R13, RZ ;  /* 0x0000000d07057227 */ /* 0x000fc800078e00ff */
[----:B------:R-:W-:Y:S01]  /*2ad0*/  @!P4 IMAD.IADD R21, R21, 0x1, -R6 ;  /* 0x000000011515c824 */ /* 0x000fe200078e0a06 */
[----:B------:R-:W-:Y:S01]  /*2ae0*/  ISETP.GE.AND P4, PT, R14, RZ, PT ;  /* 0x000000ff0e00720c */ /* 0x000fe20003f86270 */
[----:B------:R-:W-:Y:S01]  /*2af0*/  @!P5 IMAD.MOV R22, RZ, RZ, -R22 ;  /* 0x000000ffff16d224 */ /* 0x000fe200078e0a16 */
[C---:B------:R-:W-:Y:S01]  /*2b00*/  ISETP.GT.U32.AND P5, PT, R6.reuse, R20, PT ;  /* 0x000000140600720c */ /* 0x040fe20003fa4070 */
[----:B------:R-:W-:Y:S02]  /*2b10*/  @!P6 IMAD.IADD R9, R9, 0x1, -R6 ;  /* 0x000000010909e824 */ /* 0x000fe400078e0a06 */
[----:B------:R-:W-:Y:S01]  /*2b20*/  @!P3 IMAD.MOV R0, RZ, RZ, -R0 ;  /* 0x000000ffff00b224 */ /* 0x000fe200078e0a00 */
[C---:B------:R-:W-:Y:S01]  /*2b30*/  ISETP.GT.U32.AND P3, PT, R6.reuse, R17, PT ;  /* 0x000000110600720c */ /* 0x040fe20003f64070 */
[----:B------:R-:W-:Y:S01]  /*2b40*/  IMAD.MOV R14, RZ, RZ, -R4 ;  /* 0x000000ffff0e7224 */ /* 0x000fe200078e0a04 */
[C---:B------:R-:W-:Y:S01]  /*2b50*/  ISETP.GT.U32.AND P6, PT, R6.reuse, R9, PT ;  /* 0x000000090600720c */ /* 0x040fe20003fc4070 */
[----:B------:R-:W-:Y:S01]  /*2b60*/  IMAD.MOV R5, RZ, RZ, -R5 ;  /* 0x000000ffff057224 */ /* 0x000fe200078e0a05 */
[----:B------:R-:W-:Y:S01]  /*2b70*/  STL [R1+0x368], R22 ;  /* 0x0003681601007387 */ /* 0x000fe20000100800 */
[----:B------:R-:W-:-:S02]  /*2b80*/  IMAD R3, R6, R14, R10 ;  /* 0x0000000e06037224 */ /* 0x000fc400078e020a */
[----:B------:R-:W-:Y:S01]  /*2b90*/  IMAD R4, R6, R5, R13 ;  /* 0x0000000506047224 */ /* 0x000fe200078e020d */
[----:B------:R0:W-:Y:S01]  /*2ba0*/  STL [R1+0x364], R0 ;  /* 0x0003640001007387 */ /* 0x0001e20000100800 */
[----:B------:R-:W-:Y:S02]  /*2bb0*/  IMAD.MOV.U32 R10, RZ, RZ, R15 ;  /* 0x000000ffff0a7224 */ /* 0x000fe400078e000f */
[----:B------:R-:W-:Y:S02]  /*2bc0*/  VIADD R2, R28, 0xd7 ;  /* 0x000000d71c027836 */ /* 0x000fe40000000000 */
[----:B------:R-:W-:Y:S01]  /*2bd0*/  @!P0 IMAD.MOV R10, RZ, RZ, -R10 ;  /* 0x000000ffff0a8224 */ /* 0x000fe200078e0a0a */
[----:B------:R-:W-:Y:S01]  /*2be0*/  ISETP.GT.U32.AND P0, PT, R6, R4, PT ;  /* 0x000000040600720c */ /* 0x000fe20003f04070 */
[--C-:B------:R-:W-:Y:S01]  /*2bf0*/  @!P5 IMAD.IADD R20, R20, 0x1, -R6.reuse ;  /* 0x000000011414d824 */ /* 0x100fe200078e0a06 */
[----:B------:R-:W-:Y:S01]  /*2c00*/  IABS R13, R2 ;  /* 0x00000002000d7213 */ /* 0x000fe20000000000 */
[--C-:B------:R-:W-:Y:S01]  /*2c10*/  @!P3 IMAD.IADD R17, R17, 0x1, -R6.reuse ;  /* 0x000000011111b824 */ /* 0x100fe200078e0a06 */
[----:B------:R-:W-:Y:S01]  /*2c20*/  ISETP.GT.U32.AND P5, PT, R6, R3, PT ;  /* 0x000000030600720c */ /* 0x000fe20003fa4070 */
[----:B0-----:R-:W-:Y:S01]  /*2c30*/  IMAD.MOV.U32 R0, RZ, RZ, R21 ;  /* 0x000000ffff007224 */ /* 0x001fe200078e0015 */
[----:B------:R0:W-:Y:S01]  /*2c40*/  STL [R1+0x360], R10 ;  /* 0x0003600a01007387 */ /* 0x0001e20000100800 */
[----:B------:R-:W-:Y:S01]  /*2c50*/  @!P6 IMAD.IADD R9, R9, 0x1, -R6 ;  /* 0x000000010909e824 */ /* 0x000fe200078e0a06 */
[----:B------:R-:W-:Y:S01]  /*2c60*/  ISETP.GE.AND P6, PT, R8, RZ, PT ;  /* 0x000000ff0800720c */ /* 0x000fe20003fc6270 */
[----:B------:R-:W-:Y:S01]  /*2c70*/  @!P4 IMAD.MOV R0, RZ, RZ, -R0 ;  /* 0x000000ffff00c224 */ /* 0x000fe200078e0a00 */
[----:B------:R-:W-:Y:S01]  /*2c80*/  ISETP.GE.AND P4, PT, R16, RZ, PT ;  /* 0x000000ff1000720c */ /* 0x000fe20003f86270 */
[----:B------:R-:W-:Y:S01]  /*2c90*/  IMAD.HI.U32 R8, R7, R13, RZ ;  /* 0x0000000d07087227 */ /* 0x000fe200078e00ff */
[----:B------:R-:W-:-:S02]  /*2ca0*/  ISETP.GE.AND P3, PT, R18, RZ, PT ;  /* 0x000000ff1200720c */ /* 0x000fc40003f66270 */
[----:B------:R3:W-:Y:S01]  /*2cb0*/  STL [R1+0x35c], R0 ;  /* 0x00035c0001007387 */ /* 0x0007e20000100800 */
[----:B------:R-:W-:Y:S02]  /*2cc0*/  VIADD R5, R28, 0xd6 ;  /* 0x000000d61c057836 */ /* 0x000fe40000000000 */
[----:B0-----:R-:W-:Y:S02]  /*2cd0*/  IMAD.MOV.U32 R10, RZ, RZ, R20 ;  /* 0x000000ffff0a7224 */ /* 0x001fe400078e0014 */
[----:B------:R-:W-:Y:S01]  /*2ce0*/  @!P0 IMAD.IADD R4, R4, 0x1, -R6 ;  /* 0x0000000104048824 */ /* 0x000fe200078e0a06 */
[----:B------:R-:W-:Y:S01]  /*2cf0*/  IABS R16, R5 ;  /* 0x0000000500107213 */ /* 0x000fe20000000000 */
[----:B------:R-:W-:Y:S01]  /*2d00*/  @!P1 IMAD.MOV R10, RZ, RZ, -R10 ;  /* 0x000000ffff0a9224 */ /* 0x000fe200078e0a0a */
[----:B------:R-:W-:Y:S01]  /*2d10*/  ISETP.GE.AND P0, PT, R2, RZ, PT ;  /* 0x000000ff0200720c */ /* 0x000fe20003f06270 */
[----:B------:R-:W-:Y:S01]  /*2d20*/  IMAD.MOV R8, RZ, RZ, -R8 ;  /* 0x000000ffff087224 */ /* 0x000fe200078e0a08 */
[----:B------:R-:W-:Y:S01]  /*2d30*/  ISETP.GT.U32.AND P1, PT, R6, R4, PT ;  /* 0x000000040600720c */ /* 0x000fe20003f24070 */
[----:B---3--:R-:W-:Y:S01]  /*2d40*/  IMAD.MOV.U32 R0, RZ, RZ, R17 ;  /* 0x000000ffff007224 */ /* 0x008fe200078e0011 */
[----:B------:R-:W-:Y:S01]  /*2d50*/  STL [R1+0x26c], R10 ;  /* 0x00026c0a01007387 */ /* 0x000fe20000100800 */
[----:B------:R-:W-:-:S02]  /*2d60*/  @!P5 IMAD.IADD R3, R3, 0x1, -R6 ;  /* 0x000000010303d824 */ /* 0x000fc400078e0a06 */
[----:B------:R-:W-:Y:S01]  /*2d70*/  @!P2 IMAD.MOV R0, RZ, RZ, -R0 ;  /* 0x000000ffff00a224 */ /* 0x000fe200078e0a00 */
[----:B------:R-:W-:Y:S01]  /*2d80*/  ISETP.GE.AND P2, PT, R5, RZ, PT ;  /* 0x000000ff0500720c */ /* 0x000fe20003f46270 */
[C---:B------:R-:W-:Y:S01]  /*2d90*/  IMAD R13, R6.reuse, R8, R13 ;  /* 0x00000008060d7224 */ /* 0x040fe200078e020d */
[----:B------:R-:W-:Y:S01]  /*2da0*/  ISETP.GT.U32.AND P5, PT, R6, R3, PT ;  /* 0x000000030600720c */ /* 0x000fe20003fa4070 */
[----:B------:R-:W-:Y:S01]  /*2db0*/  IMAD.HI.U32 R2, R7, R16, RZ ;  /* 0x0000001007027227 */ /* 0x000fe200078e00ff */
[----:B------:R0:W-:Y:S03]  /*2dc0*/  STL [R1+0x25c], R0 ;  /* 0x00025c0001007387 */ /* 0x0001e60000100800 */
[----:B------:R-:W-:Y:S02]  /*2dd0*/  IMAD.MOV R2, RZ, RZ, -R2 ;  /* 0x000000ffff027224 */ /* 0x000fe400078e0a02 */
[----:B------:R-:W-:-:S02]  /*2de0*/  VIADD R14, R28, 0xd5 ;  /* 0x000000d51c0e7836 */ /* 0x000fc40000000000 */
[----:B------:R-:W-:Y:S02]  /*2df0*/  IMAD R16, R6, R2, R16 ;  /* 0x0000000206107224 */ /* 0x000fe400078e0210 */
[--C-:B------:R-:W-:Y:S01]  /*2e00*/  @!P1 IMAD.IADD R4, R4, 0x1, -R6.reuse ;  /* 0x0000000104049824 */ /* 0x100fe200078e0a06 */
[----:B------:R-:W-:Y:S01]  /*2e10*/  ISETP.GE.AND P1, PT, R14, RZ, PT ;  /* 0x000000ff0e00720c */ /* 0x000fe20003f26270 */
[----:B0-----:R-:W-:Y:S01]  /*2e20*/  IMAD.MOV.U32 R0, RZ, RZ, R9 ;  /* 0x000000ffff007224 */ /* 0x001fe200078e0009 */
[----:B------:R-:W-:Y:S01]  /*2e30*/  IABS R14, R14 ;  /* 0x0000000e000e7213 */ /* 0x000fe20000000000 */
[----:B------:R-:W-:Y:S01]  /*2e40*/  @!P5 IMAD.IADD R3, R3, 0x1, -R6 ;  /* 0x000000010303d824 */ /* 0x000fe200078e0a06 */
[C---:B------:R-:W-:Y:S01]  /*2e50*/  ISETP.GT.U32.AND P5, PT, R6.reuse, R16, PT ;  /* 0x000000100600720c */ /* 0x040fe20003fa4070 */
[----:B------:R-:W-:Y:S01]  /*2e60*/  @!P4 IMAD.MOV R0, RZ, RZ, -R0 ;  /* 0x000000ffff00c224 */ /* 0x000fe200078e0a00 */
[----:B------:R-:W-:Y:S01]  /*2e70*/  ISETP.GT.U32.AND P4, PT, R6, R13, PT ;  /* 0x0000000d0600720c */ /* 0x000fe20003f84070 */
[----:B------:R-:W-:-:S02]  /*2e80*/  VIADD R5, R28, 0xd4 ;  /* 0x000000d41c057836 */ /* 0x000fc40000000000 */
[----:B------:R-:W-:Y:S01]  /*2e90*/  VIADD R2, R28, 0xd3 ;  /* 0x000000d31c027836 */ /* 0x000fe20000000000 */
[----:B------:R0:W-:Y:S01]  /*2ea0*/  STL [R1+0x258], R0 ;  /* 0x0002580001007387 */ /* 0x0001e20000100800 */
[----:B------:R-:W-:Y:S01]  /*2eb0*/  IMAD.HI.U32 R9, R7, R14, RZ ;  /* 0x0000000e07097227 */ /* 0x000fe200078e00ff */
[----:B------:R-:W-:Y:S02]  /*2ec0*/  IABS R8, R5 ;  /* 0x0000000500087213 */ /* 0x000fe40000000000 */
[----:B------:R-:W-:Y:S01]  /*2ed0*/  IABS R12, R2 ;  /* 0x00000002000c7213 */ /* 0x000fe20000000000 */
[----:B------:R-:W-:Y:S02]  /*2ee0*/  IMAD.MOV R9, RZ, RZ, -R9 ;  /* 0x000000ffff097224 */ /* 0x000fe400078e0a09 */
[--C-:B------:R-:W-:Y:S02]  /*2ef0*/  @!P5 IMAD.IADD R16, R16, 0x1, -R6.reuse ;  /* 0x000000011010d824 */ /* 0x100fe400078e0a06 */
[----:B------:R-:W-:Y:S01]  /*2f00*/  @!P4 IMAD.IADD R13, R13, 0x1, -R6 ;  /* 0x000000010d0dc824 */ /* 0x000fe200078e0a06 */
[----:B------:R-:W-:Y:S01]  /*2f10*/  ISETP.GE.AND P4, PT, R5, RZ, PT ;  /* 0x000000ff0500720c */ /* 0x000fe20003f86270 */
[----:B0-----:R-:W-:Y:S01]  /*2f20*/  IMAD.MOV.U32 R0, RZ, RZ, R4 ;  /* 0x000000ffff007224 */ /* 0x001fe200078e0004 */
[C---:B------:R-:W-:Y:S01]  /*2f30*/  ISETP.GT.U32.AND P5, PT, R6.reuse, R16, PT ;  /* 0x000000100600720c */ /* 0x040fe20003fa4070 */
[----:B------:R-:W-:Y:S01]  /*2f40*/  IMAD R14, R6, R9, R14 ;  /* 0x00000009060e7224 */ /* 0x000fe200078e020e */
[----:B------:R-:W-:Y:S01]  /*2f50*/  IADD3 R9, PT, PT, R28, 0xd0, RZ ;  /* 0x000000d01c097810 */ /* 0x000fe20007ffe0ff */
[----:B------:R-:W-:Y:S01]  /*2f60*/  @!P3 IMAD.MOV R0, RZ, RZ, -R0 ;  /* 0x000000ffff00b224 */ /* 0x000fe200078e0a00 */
[----:B------:R-:W-:Y:S01]  /*2f70*/  ISETP.GT.U32.AND P3, PT, R6, R13, PT ;  /* 0x0000000d0600720c */ /* 0x000fe20003f64070 */
[----:B------:R-:W-:Y:S01]  /*2f80*/  IMAD.MOV.U32 R4, RZ, RZ, R8 ;  /* 0x000000ffff047224 */ /* 0x000fe200078e0008 */
[----:B------:R-:W-:Y:S01]  /*2f90*/  IABS R10, R9 ;  /* 0x00000009000a7213 */ /* 0x000fe20000000000 */
[C---:B------:R-:W-:Y:S01]  /*2fa0*/  IMAD.HI.U32 R5, R7.reuse, R12, RZ ;  /* 0x0000000c07057227 */ /* 0x040fe200078e00ff */
[----:B------:R0:W-:Y:S03]  /*2fb0*/  STL [R1+0x22c], R0 ;  /* 0x00022c0001007387 */ /* 0x0001e60000100800 */
[----:B------:R-:W-:-:S04]  /*2fc0*/  IMAD.HI.U32 R8, R7, R4, RZ ;  /* 0x0000000407087227 */ /* 0x000fc800078e00ff */
[----:B------:R-:W-:Y:S02]  /*2fd0*/  IMAD.MOV R5, RZ, RZ, -R5 ;  /* 0x000000ffff057224 */ /* 0x000fe400078e0a05 */
[----:B------:R-:W-:Y:S01]  /*2fe0*/  @!P3 IMAD.IADD R13, R13, 0x1, -R6 ;  /* 0x000000010d0db824 */ /* 0x000fe200078e0a06 */
[----:B------:R-:W-:Y:S01]  /*2ff0*/  ISETP.GT.U32.AND P3, PT, R6, R14, PT ;  /* 0x0000000e0600720c */ /* 0x000fe20003f64070 */
[----:B0-----:R-:W-:Y:S02]  /*3000*/  IMAD.MOV.U32 R0, RZ, RZ, R3 ;  /* 0x000000ffff007224 */ /* 0x001fe400078e0003 */
[----:B------:R-:W-:Y:S02]  /*3010*/  IMAD.MOV R8, RZ, RZ, -R8 ;  /* 0x000000ffff087224 */ /* 0x000fe400078e0a08 */
[----:B------:R-:W-:Y:S01]  /*3020*/  @!P6 IMAD.MOV R0, RZ, RZ, -R0 ;  /* 0x000000ffff00e224 */ /* 0x000fe200078e0a00 */
[----:B------:R-:W-:Y:S01]  /*3030*/  ISETP.GE.AND P6, PT, R2, RZ, PT ;  /* 0x000000ff0200720c */ /* 0x000fe20003fc6270 */
[----:B------:R-:W-:-:S02]  /*3040*/  IMAD R12, R6, R5, R12 ;  /* 0x00000005060c7224 */ /* 0x000fc400078e020c */
[----:B------:R-:W-:Y:S01]  /*3050*/  IMAD R4, R6, R8, R4 ;  /* 0x0000000806047224 */ /* 0x000fe200078e0204 */
[----:B------:R0:W-:Y:S01]  /*3060*/  STL [R1+0x228], R0 ;  /* 0x0002280001007387 */ /* 0x0001e20000100800 */
[--C-:B------:R-:W-:Y:S02]  /*3070*/  @!P5 IMAD.IADD R16, R16, 0x1, -R6.reuse ;  /* 0x000000011010d824 */ /* 0x100fe400078e0a06 */
[----:B------:R-:W-:Y:S01]  /*3080*/  @!P3 IMAD.IADD R14, R14, 0x1, -R6 ;  /* 0x000000010e0eb824 */ /* 0x000fe200078e0a06 */
[----:B------:R-:W-:Y:S01]  /*3090*/  ISETP.GT.U32.AND P5, PT, R6, R4, PT ;  /* 0x000000040600720c */ /* 0x000fe20003fa4070 */
[C---:B------:R-:W-:Y:S02]  /*30a0*/  VIADD R2, R28.reuse, 0xd2 ;  /* 0x000000d21c027836 */ /* 0x040fe40000000000 */
[----:B------:R-:W-:Y:S01]  /*30b0*/  VIADD R15, R28, 0xd1 ;  /* 0x000000d11c0f7836 */ /* 0x000fe20000000000 */
[----:B------:R-:W-:Y:S01]  /*30c0*/  ISETP.GT.U32.AND P3, PT, R6, R14, PT ;  /* 0x0000000e0600720c */ /* 0x000fe20003f64070 */
[----:B------:R-:W-:Y:S01]  /*30d0*/  VIADD R3, R28, 0xcf ;  /* 0x000000cf1c037836 */ /* 0x000fe20000000000 */
[----:B------:R-:W-:Y:S01]  /*30e0*/  IABS R5, R2 ;  /* 0x0000000200057213 */ /* 0x000fe20000000000 */
[----:B0-----:R-:W-:Y:S01]  /*30f0*/  IMAD.MOV.U32 R0, RZ, RZ, R13 ;  /* 0x000000ffff007224 */ /* 0x001fe200078e000d */
[----:B------:R-:W-:-:S02]  /*3100*/  IABS R17, R15 ;  /* 0x0000000f00117213 */ /* 0x000fc40000000000 */
[----:B------:R-:W-:Y:S01]  /*3110*/  IABS R8, R3 ;  /* 0x0000000300087213 */ /* 0x000fe20000000000 */
[----:B------:R-:W-:Y:S01]  /*3120*/  @!P0 IMAD.MOV R0, RZ, RZ, -R0 ;  /* 0x000000ffff008224 */ /* 0x000fe200078e0a00 */
[----:B------:R-:W-:Y:S01]  /*3130*/  ISETP.GT.U32.AND P0, PT, R6, R12, PT ;  /* 0x0000000c0600720c */ /* 0x000fe20003f04070 */
[----:B------:R-:W-:-:S03]  /*3140*/  IMAD.HI.U32 R13, R7, R5, RZ ;  /* 0x00000005070d7227 */ /* 0x000fc600078e00ff */
[----:B------:R0:W-:Y:S01]  /*3150*/  STL [R1+0x224], R0 ;  /* 0x0002240001007387 */ /* 0x0001e20000100800 */
[--C-:B------:R-:W-:Y:S02]  /*3160*/  @!P5 IMAD.IADD R4, R4, 0x1, -R6.reuse ;  /* 0x000000010404d824 */ /* 0x100fe400078e0a06 */
[----:B------:R-:W-:Y:S02]  /*3170*/  IMAD.MOV R13, RZ, RZ, -R13 ;  /* 0x000000ffff0d7224 */ /* 0x000fe400078e0a0d */
[----:B------:R-:W-:Y:S01]  /*3180*/  @!P3 IMAD.IADD R14, R14, 0x1, -R6 ;  /* 0x000000010e0eb824 */ /* 0x000fe200078e0a06 */
[----:B------:R-:W-:-:S03]  /*3190*/  ISETP.GT.U32.AND P5, PT, R6, R4, PT ;  /* 0x000000040600720c */ /* 0x000fc60003fa4070 */
[----:B------:R-:W-:Y:S02]  /*31a0*/  @!P0 IMAD.IADD R12, R12, 0x1, -R6 ;  /* 0x000000010c0c8824 */ /* 0x000fe400078e0a06 */
[----:B0-----:R-:W-:Y:S02]  /*31b0*/  IMAD.MOV.U32 R0, RZ, RZ, R16 ;  /* 0x000000ffff007224 */ /* 0x001fe400078e0010 */
[----:B------:R-:W-:Y:S01]  /*31c0*/  IMAD.HI.U32 R16, R7, R17, RZ ;  /* 0x0000001107107227 */ /* 0x000fe200078e00ff */
[----:B------:R-:W-:-:S03]  /*31d0*/  ISETP.GT.U32.AND P0, PT, R6, R12, PT ;  /* 0x0000000c0600720c */ /* 0x000fc60003f04070 */
[----:B------:R-:W-:Y:S01]  /*31e0*/  @!P2 IMAD.MOV R0, RZ, RZ, -R0 ;  /* 0x000000ffff00a224 */ /* 0x000fe200078e0a00 */
[----:B------:R-:W-:Y:S01]  /*31f0*/  ISETP.GE.AND P2, PT, R2, RZ, PT ;  /* 0x000000ff0200720c */ /* 0x000fe20003f46270 */
[C---:B------:R-:W-:Y:S02]  /*3200*/  IMAD R2, R6.reuse, R13, R5 ;  /* 0x0000000d06027224 */ /* 0x040fe400078e0205 */
[C---:B------:R-:W-:Y:S01]  /*3210*/  IMAD.HI.U32 R5, R7.reuse, R10, RZ ;  /* 0x0000000a07057227 */ /* 0x040fe200078e00ff */
[----:B------:R0:W-:Y:S02]  /*3220*/  STL [R1+0x220], R0 ;  /* 0x0002200001007387 */ /* 0x0001e40000100800 */
[----:B------:R-:W-:Y:S01]  /*3230*/  ISETP.GT.U32.AND P3, PT, R6, R2, PT ;  /* 0x000000020600720c */ /* 0x000fe20003f64070 */
[----:B------:R-:W-:-:S04]  /*3240*/  IMAD.HI.U32 R13, R7, R8, RZ ;  /* 0x00000008070d7227 */ /* 0x000fc800078e00ff */
[----:B------:R-:W-:Y:S02]  /*3250*/  IMAD.MOV R5, RZ, RZ, -R5 ;  /* 0x000000ffff057224 */ /* 0x000fe400078e0a05 */
[----:B------:R-:W-:Y:S02]  /*3260*/  IMAD.MOV R16, RZ, RZ, -R16 ;  /* 0x000000ffff107224 */ /* 0x000fe400078e0a10 */
[----:B0-----:R-:W-:Y:S02]  /*3270*/  IMAD.MOV.U32 R0, RZ, RZ, R14 ;  /* 0x000000ffff007224 */ /* 0x001fe400078e000e */
[----:B------:R-:W-:Y:S02]  /*3280*/  IMAD.MOV R13, RZ, RZ, -R13 ;  /* 0x000000ffff0d7224 */ /* 0x000fe400078e0a0d */
[----:B------:R-:W-:Y:S02]  /*3290*/  @!P1 IMAD.MOV R0, RZ, RZ, -R0 ;  /* 0x000000ffff009224 */ /* 0x000fe400078e0a00 */
[----:B------:R-:W-:-:S02]  /*32a0*/  IMAD R10, R6, R5, R10 ;  /* 0x00000005060a7224 */ /* 0x000fc400078e020a */
[--C-:B------:R-:W-:Y:S01]  /*32b0*/  @!P0 IMAD.IADD R12, R12, 0x1, -R6.reuse ;  /* 0x000000010c0c8824 */ /* 0x100fe200078e0a06 */
[----:B------:R0:W-:Y:S01]  /*32c0*/  STL [R1+0x21c], R0 ;  /* 0x00021c0001007387 */ /* 0x0001e20000100800 */
[----:B------:R-:W-:Y:S01]  /*32d0*/  VIADD R5, R28, 0xce ;  /* 0x000000ce1c057836 */ /* 0x000fe20000000000 */
[----:B------:R-:W-:Y:S01]  /*32e0*/  ISETP.GT.U32.AND P0, PT, R6, R10, PT ;  /* 0x0000000a0600720c */ /* 0x000fe20003f04070 */
[----:B------:R-:W-:Y:S01]  /*32f0*/  @!P5 IMAD.IADD R4, R4, 0x1, -R6 ;  /* 0x000000010404d824 */ /* 0x000fe200078e0a06 */
[----:B------:R-:W-:Y:S01]  /*3300*/  ISETP.GE.AND P5, PT, R15, RZ, PT ;  /* 0x000000ff0f00720c */ /* 0x000fe20003fa6270 */
[C---:B------:R-:W-:Y:S02]  /*3310*/  IMAD R17, R6.reuse, R16, R17 ;  /* 0x0000001006117224 */ /* 0x040fe400078e0211 */
[C---:B------:R-:W-:Y:S01]  /*3320*/  IMAD R8, R6.reuse, R13, R8 ;  /* 0x0000000d06087224 */ /* 0x040fe200078e0208 */
[----:B------:R-:W-:Y:S01]  /*3330*/  IABS R13, R5 ;  /* 0x00000005000d7213 */ /* 0x000fe20000000000 */
[----:B------:R-:W-:Y:S01]  /*3340*/  IMAD.MOV.U32 R14, RZ, RZ, R4 ;  /* 0x000000ffff0e7224 */ /* 0x000fe200078e0004 */
[----:B------:R-:W-:Y:S01]  /*3350*/  ISETP.GT.U32.AND P1, PT, R6, R17, PT ;  /* 0x000000110600720c */ /* 0x000fe20003f24070 */
[----:B0-----:R-:W-:-:S02]  /*3360*/  IMAD.MOV.U32 R0, RZ, RZ, R12 ;  /* 0x000000ffff007224 */ /* 0x001fc400078e000c */
[----:B------:R-:W-:Y:S02]  /*3370*/  @!P3 IMAD.IADD R2, R2, 0x1, -R6 ;  /* 0x000000010202b824 */ /* 0x000fe400078e0a06 */
[----:B------:R-:W-:Y:S01]  /*3380*/  @!P6 IMAD.MOV R0, RZ, RZ, -R0 ;  /* 0x000000ffff00e224 */ /* 0x000fe200078e0a00 */
[C---:B------:R-:W-:Y:S01]  /*3390*/  ISETP.GT.U32.AND P6, PT, R6.reuse, R8, PT ;  /* 0x000000080600720c */ /* 0x040fe20003fc4070 */
[----:B------:R-:W-:Y:S01]  /*33a0*/  IMAD.MOV.U32 R4, RZ, RZ, R13 ;  /* 0x000000ffff047224 */ /* 0x000fe200078e000d */
[----:B------:R-:W-:Y:S01]  /*33b0*/  ISETP.GT.U32.AND P3, PT, R6, R2, PT ;  /* 0x000000020600720c */ /* 0x000fe20003f64070 */
[----:B------:R-:W-:Y:S01]  /*33c0*/  @!P4 IMAD.MOV R14, RZ, RZ, -R14 ;  /* 0x000000ffff0ec224 */ /* 0x000fe200078e0a0e */
[----:B------:R-:W-:Y:S01]  /*33d0*/  ISETP.GE.AND P4, PT, R9, RZ, PT ;  /* 0x000000ff0900720c */ /* 0x000fe20003f86270 */
[----:B------:R-:W-:Y:S02]  /*33e0*/  VIADD R9, R28, 0xcd ;  /* 0x000000cd1c097836 */ /* 0x000fe40000000000 */
[----:B------:R-:W-:Y:S01]  /*33f0*/  IMAD.HI.U32 R12, R7, R4, RZ ;  /* 0x00000004070c7227 */ /* 0x000fe200078e00ff */
[----:B------:R0:W-:Y:S03]  /*3400*/  STL [R1+0x218], R14 ;  /* 0x0002180e01007387 */ /* 0x0001e60000100800 */
[----:B------:R-:W-:Y:S01]  /*3410*/  @!P0 IMAD.IADD R10, R10, 0x1, -R6 ;  /* 0x000000010a0a8824 */ /* 0x000fe200078e0a06 */
[----:B------:R3:W-:Y:S01]  /*3420*/  STL [R1+0x344], R0 ;  /* 0x0003440001007387 */ /* 0x0007e20000100800 */
[----:B------:R-:W-:-:S02]  /*3430*/  IMAD.MOV R12, RZ, RZ, -R12 ;  /* 0x000000ffff0c7224 */ /* 0x000fc400078e0a0c */
[--C-:B------:R-:W-:Y:S01]  /*3440*/  @!P1 IMAD.IADD R17, R17, 0x1, -R6.reuse ;  /* 0x0000000111119824 */ /* 0x100fe200078e0a06 */
[----:B------:R-:W-:Y:S01]  /*3450*/  ISETP.GE.AND P1, PT, R5, RZ, PT ;  /* 0x000000ff0500720c */ /* 0x000fe20003f26270 */
[----:B------:R-:W-:Y:S01]  /*3460*/  @!P6 IMAD.IADD R8, R8, 0x1, -R6 ;  /* 0x000000010808e824 */ /* 0x000fe200078e0a06 */
[----:B0-----:R-:W-:Y:S01]  /*3470*/  IABS R14, R9 ;  /* 0x00000009000e7213 */ /* 0x001fe20000000000 */
[C---:B------:R-:W-:Y:S01]  /*3480*/  IMAD R4, R6.reuse, R12, R4 ;  /* 0x0000000c06047224 */ /* 0x040fe200078e0204 */
[----:B------:R-:W-:Y:S01]  /*3490*/  ISETP.GT.U32.AND P6, PT, R6, R10, PT ;  /* 0x0000000a0600720c */ /* 0x000fe20003fc4070 */
[----:B------:R-:W-:Y:S01]  /*34a0*/  @!P3 IMAD.IADD R2, R2, 0x1, -R6 ;  /* 0x000000010202b824 */ /* 0x000fe200078e0a06 */
[----:B------:R-:W-:Y:S01]  /*34b0*/  ISETP.GT.U32.AND P0, PT, R6, R17, PT ;  /* 0x000000110600720c */ /* 0x000fe20003f04070 */
[----:B------:R-:W-:Y:S01]  /*34c0*/  IMAD.HI.U32 R12, R7, R14, RZ ;  /* 0x0000000e070c7227 */ /* 0x000fe200078e00ff */
[----:B------:R-:W-:-:S03]  /*34d0*/  ISETP.GE.AND P3, PT, R3, RZ, PT ;  /* 0x000000ff0300720c */ /* 0x000fc60003f66270 */
[----:B------:R-:W-:Y:S02]  /*34e0*/  IMAD.MOV R12, RZ, RZ, -R12 ;  /* 0x000000ffff0c7224 */ /* 0x000fe400078e0a0c */
[----:B---3--:R-:W-:Y:S02]  /*34f0*/  IMAD.MOV.U32 R0, RZ, RZ, R2 ;  /* 0x000000ffff007224 */ /* 0x008fe400078e0002 */
[C---:B------:R-:W-:Y:S02]  /*3500*/  IMAD R14, R6.reuse, R12, R14 ;  /* 0x0000000c060e7224 */ /* 0x040fe400078e020e */
[----:B------:R-:W-:Y:S01]  /*3510*/  @!P2 IMAD.MOV R0, RZ, RZ, -R0 ;  /* 0x000000ffff00a224 */ /* 0x000fe200078e0a00 */
[----:B------:R-:W-:Y:S01]  /*3520*/  ISETP.GT.U32.AND P2, PT, R6, R8, PT ;  /* 0x000000080600720c */ /* 0x000fe20003f44070 */
[--C-:B------:R-:W-:Y:S01]  /*3530*/  @!P6 IMAD.IADD R10, R10, 0x1, -R6.reuse ;  /* 0x000000010a0ae824 */ /* 0x100fe200078e0a06 */
[----:B------:R-:W-:Y:S01]  /*3540*/  ISETP.GT.U32.AND P6, PT, R6, R14, PT ;  /* 0x0000000e0600720c */ /* 0x000fe20003fc4070 */
[----:B------:R-:W-:Y:S01]  /*3550*/  VIADD R5, R28, 0xcc ;  /* 0x000000cc1c057836 */ /* 0x000fe20000000000 */
[----:B------:R0:W-:Y:S01]  /*3560*/  STL [R1+0x358], R0 ;  /* 0x0003580001007387 */ /* 0x0001e20000100800 */
[----:B------:R-:W-:Y:S01]  /*3570*/  @!P0 IMAD.IADD R17, R17, 0x1, -R6 ;  /* 0x0000000111118824 */ /* 0x000fe200078e0a06 */
[----:B------:R-:W-:Y:S01]  /*3580*/  ISETP.GT.U32.AND P0, PT, R6, R4, PT ;  /* 0x000000040600720c */ /* 0x000fe20003f04070 */
[C---:B------:R-:W-:Y:S01]  /*3590*/  VIADD R3, R28.reuse, 0xcb ;  /* 0x000000cb1c037836 */ /* 0x040fe20000000000 */
[----:B------:R-:W-:Y:S01]  /*35a0*/  IABS R15, R5 ;  /* 0x00000005000f7213 */ /* 0x000fe20000000000 */
[----:B------:R-:W-:-:S02]  /*35b0*/  VIADD R2, R28, 0xca ;  /* 0x000000ca1c027836 */ /* 0x000fc40000000000 */
[----:B------:R-:W-:Y:S01]  /*35c0*/  @!P4 IMAD.MOV R10, RZ, RZ, -R10 ;  /* 0x000000ffff0ac224 */ /* 0x000fe200078e0a0a */
[----:B------:R-:W-:Y:S01]  /*35d0*/  IABS R12, R3 ;  /* 0x00000003000c7213 */ /* 0x000fe20000000000 */
[----:B------:R-:W-:Y:S01]  /*35e0*/  IMAD.HI.U32 R16, R7, R15, RZ ;  /* 0x0000000f07107227 */ /* 0x000fe200078e00ff */
[----:B------:R-:W-:-:S03]  /*35f0*/  IABS R13, R2 ;  /* 0x00000002000d7213 */ /* 0x000fc60000000000 */
[--C-:B------:R-:W-:Y:S01]  /*3600*/  @!P2 IMAD.IADD R8, R8, 0x1, -R6.reuse ;  /* 0x000000010808a824 */ /* 0x100fe200078e0a06 */
[----:B------:R-:W-:Y:S01]  /*3610*/  ISETP.GE.AND P2, PT, R9, RZ, PT ;  /* 0x000000ff0900720c */ /* 0x000fe20003f46270 */
[----:B0-----:R-:W-:Y:S02]  /*3620*/  IMAD.MOV.U32 R0, RZ, RZ, R17 ;  /* 0x000000ffff007224 */ /* 0x001fe400078e0011 */
[----:B------:R-:W-:Y:S02]  /*3630*/  @!P6 IMAD.IADD R14, R14, 0x1, -R6 ;  /* 0x000000010e0ee824 */ /* 0x000fe400078e0a06 */
[----:B------:R-:W-:-:S03]  /*3640*/  IMAD.HI.U32 R9, R7, R12, RZ ;  /* 0x0000000c07097227 */ /* 0x000fc600078e00ff */
[----:B------:R-:W-:Y:S01]  /*3650*/  ISETP.GT.U32.AND P6, PT, R6, R14, PT ;  /* 0x0000000e0600720c */ /* 0x000fe20003fc4070 */
[----:B------:R-:W-:Y:S02]  /*3660*/  IMAD.MOV R16, RZ, RZ, -R16 ;  /* 0x000000ffff107224 */ /* 0x000fe400078e0a10 */
[----:B------:R-:W-:Y:S01]  /*3670*/  @!P0 IMAD.IADD R4, R4, 0x1, -R6 ;  /* 0x0000000104048824 */ /* 0x000fe200078e0a06 */
[----:B------:R-:W-:Y:S01]  /*3680*/  ISETP.GE.AND P0, PT, R5, RZ, PT ;  /* 0x000000ff0500720c */ /* 0x000fe20003f06270 */
[----:B------:R-:W-:Y:S02]  /*3690*/  @!P5 IMAD.MOV R0, RZ, RZ, -R0 ;  /* 0x000000ffff00d224 */ /* 0x000fe400078e0a00 */
[----:B------:R-:W-:Y:S01]  /*36a0*/  IMAD.HI.U32 R5, R7, R13, RZ ;  /* 0x0000000d07057227 */ /* 0x000fe200078e00ff */
[----:B------:R-:W-:Y:S02]  /*36b0*/  ISETP.GT.U32.AND P5, PT, R6, R4, PT ;  /* 0x000000040600720c */ /* 0x000fe40003fa4070 */
[----:B------:R0:W-:Y:S01]  /*36c0*/  STL [R1+0x348], R0 ;  /* 0x0003480001007387 */ /* 0x0001e20000100800 */
[----:B------:R-:W-:-:S02]  /*36d0*/  IMAD.MOV R9, RZ, RZ, -R9 ;  /* 0x000000ffff097224 */ /* 0x000fc400078e0a09 */
[C---:B------:R-:W-:Y:S01]  /*36e0*/  IMAD R15, R6.reuse, R16, R15 ;  /* 0x00000010060f7224 */ /* 0x040fe200078e020f */
[----:B------:R3:W-:Y:S01]  /*36f0*/  STL [R1+0x34c], R10 ;  /* 0x00034c0a01007387 */ /* 0x0007e20000100800 */
[----:B------:R-:W-:Y:S02]  /*3700*/  IMAD.MOV R5, RZ, RZ, -R5 ;  /* 0x000000ffff057224 */ /* 0x000fe400078e0a05 */
[C---:B------:R-:W-:Y:S01]  /*3710*/  IMAD R12, R6.reuse, R9, R12 ;  /* 0x00000009060c7224 */ /* 0x040fe200078e020c */
[C---:B------:R-:W-:Y:S01]  /*3720*/  ISETP.GT.U32.AND P4, PT, R6.reuse, R15, PT ;  /* 0x0000000f0600720c */ /* 0x040fe20003f84070 */
[----:B------:R-:W-:Y:S02]  /*3730*/  IMAD R13, R6, R5, R13 ;  /* 0x00000005060d7224 */ /* 0x000fe400078e020d */
[----:B0-----:R-:W-:Y:S02]  /*3740*/  IMAD.MOV.U32 R0, RZ, RZ, R8 ;  /* 0x000000ffff007224 */ /* 0x001fe400078e0008 */
[----:B------:R-:W-:Y:S01]  /*3750*/  @!P6 IMAD.IADD R14, R14, 0x1, -R6 ;  /* 0x000000010e0ee824 */ /* 0x000fe200078e0a06 */
[C---:B------:R-:W-:Y:S01]  /*3760*/  ISETP.GT.U32.AND P6, PT, R6.reuse, R13, PT ;  /* 0x0000000d0600720c */ /* 0x040fe20003fc4070 */
[----:B------:R-:W-:Y:S01]  /*3770*/  @!P3 IMAD.MOV R0, RZ, RZ, -R0 ;  /* 0x000000ffff00b224 */ /* 0x000fe200078e0a00 */
[----:B------:R-:W-:Y:S01]  /*3780*/  ISETP.GT.U32.AND P3, PT, R6, R12, PT ;  /* 0x0000000c0600720c */ /* 0x000fe20003f64070 */
[----:B------:R-:W-:-:S02]  /*3790*/  VIADD R16, R28, 0xc9 ;  /* 0x000000c91c107836 */ /* 0x000fc40000000000 */
[----:B------:R-:W-:Y:S01]  /*37a0*/  VIADD R8, R28, 0xc8 ;  /* 0x000000c81c087836 */ /* 0x000fe20000000000 */
[----:B------:R0:W-:Y:S01]  /*37b0*/  STL [R1+0x354], R0 ;  /* 0x0003540001007387 */ /* 0x0001e20000100800 */
[--C-:B------:R-:W-:Y:S01]  /*37c0*/  @!P4 IMAD.IADD R15, R15, 0x1, -R6.reuse ;  /* 0x000000010f0fc824 */ /* 0x100fe200078e0a06 */
[----:B---3--:R-:W-:Y:S01]  /*37d0*/  IABS R10, R16 ;  /* 0x00000010000a7213 */ /* 0x008fe20000000000 */
[----:B------:R-:W-:Y:S01]  /*37e0*/  @!P5 IMAD.IADD R4, R4, 0x1, -R6 ;  /* 0x000000010404d824 */ /* 0x000fe200078e0a06 */
[----:B------:R-:W-:Y:S01]  /*37f0*/  ISETP.GE.AND P5, PT, R3, RZ, PT ;  /* 0x000000ff0300720c */ /* 0x000fe20003fa6270 */
[----:B------:R-:W-:Y:S01]  /*3800*/  @!P2 IMAD.MOV R14, RZ, RZ, -R14 ;  /* 0x000000ffff0ea224 */ /* 0x000fe200078e0a0e */
[----:B------:R-:W-:Y:S01]  /*3810*/  IABS R5, R8 ;  /* 0x0000000800057213 */ /* 0x000fe20000000000 */
[----:B------:R-:W-:Y:S01]  /*3820*/  IMAD.HI.U32 R3, R7, R10, RZ ;  /* 0x0000000a07037227 */ /* 0x000fe200078e00ff */
[----:B------:R-:W-:-:S03]  /*3830*/  ISETP.GE.AND P4, PT, R2, RZ, PT ;  /* 0x000000ff0200720c */ /* 0x000fc60003f86270 */
[--C-:B------:R-:W-:Y:S01]  /*3840*/  @!P3 IMAD.IADD R12, R12, 0x1, -R6.reuse ;  /* 0x000000010c0cb824 */ /* 0x100fe200078e0a06 */
[C---:B------:R-:W-:Y:S01]  /*3850*/  ISETP.GT.U32.AND P3, PT, R6.reuse, R15, PT ;  /* 0x0000000f0600720c */ /* 0x040fe20003f64070 */
[----:B------:R-:W-:Y:S02]  /*3860*/  @!P6 IMAD.IADD R13, R13, 0x1, -R6 ;  /* 0x000000010d0de824 */ /* 0x000fe400078e0a06 */
[----:B0-----:R-:W-:Y:S01]  /*3870*/  IMAD.MOV.U32 R0, RZ, RZ, R4 ;  /* 0x000000ffff007224 */ /* 0x001fe200078e0004 */
[----:B------:R-:W-:Y:S01]  /*3880*/  ISETP.GT.U32.AND P6, PT, R6, R12, PT ;  /* 0x0000000c0600720c */ /* 0x000fe20003fc4070 */
[----:B------:R-:W-:Y:S02]  /*3890*/  IMAD.MOV R3, RZ, RZ, -R3 ;  /* 0x000000ffff037224 */ /* 0x000fe400078e0a03 */
[----:B------:R-:W-:-:S04]  /*38a0*/  IMAD.HI.U32 R4, R7, R5, RZ ;  /* 0x0000000507047227 */ /* 0x000fc800078e00ff */
[C---:B------:R-:W-:Y:S02]  /*38b0*/  IMAD R10, R6.reuse, R3, R10 ;  /* 0x00000003060a7224 */ /* 0x040fe400078e020a */
[----:B------:R-:W-:Y:S02]  /*38c0*/  IMAD.MOV R4, RZ, RZ, -R4 ;  /* 0x000000ffff047224 */ /* 0x000fe400078e0a04 */
[--C-:B------:R-:W-:Y:S01]  /*38d0*/  @!P3 IMAD.IADD R15, R15, 0x1, -R6.reuse ;  /* 0x000000010f0fb824 */ /* 0x100fe200078e0a06 */
[C---:B------:R-:W-:Y:S01]  /*38e0*/  ISETP.GT.U32.AND P3, PT, R6.reuse, R10, PT ;  /* 0x0000000a0600720c */ /* 0x040fe20003f64070 */
[----:B------:R-:W-:Y:S02]  /*38f0*/  IMAD R5, R6, R4, R5 ;  /* 0x0000000406057224 */ /* 0x000fe400078e0205 */
[----:B------:R-:W-:Y:S02]  /*3900*/  @!P6 IMAD.IADD R12, R12, 0x1, -R6 ;  /* 0x000000010c0ce824 */ /* 0x000fe400078e0a06 */
[----:B------:R-:W-:Y:S01]  /*3910*/  VIADD R2, R28, 0xc7 ;  /* 0x000000c71c027836 */ /* 0x000fe20000000000 */
[C---:B------:R-:W-:Y:S01]  /*3920*/  ISETP.GT.U32.AND P6, PT, R6.reuse, R5, PT ;  /* 0x000000050600720c */ /* 0x040fe20003fc4070 */
[----:B------:R-:W-:Y:S01]  /*3930*/  @!P1 IMAD.MOV R0, RZ, RZ, -R0 ;  /* 0x000000ffff009224 */ /* 0x000fe200078e0a00 */
[----:B------:R-:W-:Y:S01]  /*3940*/  ISETP.GT.U32.AND P1, PT, R6, R13, PT ;  /* 0x0000000d0600720c */ /* 0x000fe20003f24070 */
[----:B------:R-:W-:Y:S01]  /*3950*/  VIADD R3, R28, 0xc6 ;  /* 0x000000c61c037836 */ /* 0x000fe20000000000 */
[----:B------:R-:W-:Y:S01]  /*3960*/  IABS R18, R2 ;  /* 0x0000000200127213 */ /* 0x000fe20000000000 */
[----:B------:R-:W-:Y:S01]  /*3970*/  @!P5 IMAD.MOV R12, RZ, RZ, -R12 ;  /* 0x000000ffff0cd224 */ /* 0x000fe200078e0a0c */
[----:B------:R0:W-:Y:S01]  /*3980*/  STL [R1+0x350], R0 ;  /* 0x0003500001007387 */ /* 0x0001e20000100800 */
[--C-:B------:R-:W-:Y:S01]  /*3990*/  @!P3 IMAD.IADD R10, R10, 0x1, -R6.reuse ;  /* 0x000000010a0ab824 */ /* 0x100fe200078e0a06 */
[----:B------:R-:W-:Y:S01]  /*39a0*/  IABS R9, R3 ;  /* 0x0000000300097213 */ /* 0x000fe20000000000 */
[----:B------:R-:W-:Y:S01]  /*39b0*/  IMAD.HI.U32 R19, R7, R18, RZ ;  /* 0x0000001207137227 */ /* 0x000fe200078e00ff */
[----:B------:R-:W-:Y:S01]  /*39c0*/  ISETP.GE.AND P3, PT, R8, RZ, PT ;  /* 0x000000ff0800720c */ /* 0x000fe20003f66270 */
[----:B------:R-:W-:Y:S01]  /*39d0*/  STL [R1+0x340], R14 ;  /* 0x0003400e01007387 */ /* 0x000fe20000100800 */
[----:B------:R-:W-:Y:S01]  /*39e0*/  ISETP.GE.AND P5, PT, R2, RZ, PT ;  /* 0x000000ff0200720c */ /* 0x000fe20003fa6270 */
[----:B------:R-:W-:Y:S01]  /*39f0*/  @!P6 IMAD.IADD R5, R5, 0x1, -R6 ;  /* 0x000000010505e824 */ /* 0x000fe200078e0a06 */
[----:B------:R-:W-:Y:S01]  /*3a00*/  ISETP.GT.U32.AND P6, PT, R6, R10, PT ;  /* 0x0000000a0600720c */ /* 0x000fe20003fc4070 */
[----:B------:R-:W-:-:S02]  /*3a10*/  IMAD.MOV R19, RZ, RZ, -R19 ;  /* 0x000000ffff137224 */ /* 0x000fc400078e0a13 */
[----:B0-----:R-:W-:Y:S02]  /*3a20*/  IMAD.MOV.U32 R0, RZ, RZ, R15 ;  /* 0x000000ffff007224 */ /* 0x001fe400078e000f */
[----:B------:R-:W-:-:S04]  /*3a30*/  IMAD.HI.U32 R17, R7, R9, RZ ;  /* 0x0000000907117227 */ /* 0x000fc800078e00ff */
[----:B------:R-:W-:Y:S01]  /*3a40*/  @!P0 IMAD.MOV R0, RZ, RZ, -R0 ;  /* 0x000000ffff008224 */ /* 0x000fe200078e0a00 */
[----:B------:R-:W-:Y:S01]  /*3a50*/  ISETP.GT.U32.AND P0, PT, R6, R5, PT ;  /* 0x000000050600720c */ /* 0x000fe20003f04070 */
[----:B------:R-:W-:Y:S01]  /*3a60*/  @!P1 IMAD.IADD R13, R13, 0x1, -R6 ;  /* 0x000000010d0d9824 */ /* 0x000fe200078e0a06 */
[----:B------:R-:W-:Y:S01]  /*3a70*/  ISETP.GE.AND P1, PT, R16, RZ, PT ;  /* 0x000000ff1000720c */ /* 0x000fe20003f26270 */
[----:B------:R-:W-:Y:S01]  /*3a80*/  IMAD R8, R6, R19, R18 ;  /* 0x0000001306087224 */ /* 0x000fe200078e0212 */
[----:B------:R0:W-:Y:S01]  /*3a90*/  STL [R1+0x33c], R0 ;  /* 0x00033c0001007387 */ /* 0x0001e20000100800 */
[----:B------:R-:W-:Y:S02]  /*3aa0*/  IMAD.MOV R17, RZ, RZ, -R17 ;  /* 0x000000ffff117224 */ /* 0x000fe400078e0a11 */
[----:B------:R-:W-:Y:S01]  /*3ab0*/  VIADD R4, R28, 0xc5 ;  /* 0x000000c51c047836 */ /* 0x000fe20000000000 */
[C---:B------:R-:W-:Y:S01]  /*3ac0*/  ISETP.GT.U32.AND P2, PT, R6.reuse, R8, PT ;  /* 0x000000080600720c */ /* 0x040fe20003f44070 */
[----:B------:R-:W-:Y:S01]  /*3ad0*/  IMAD R2, R6, R17, R9 ;  /* 0x0000001106027224 */ /* 0x000fe200078e0209 */
[----:B------:R3:W-:Y:S01]  /*3ae0*/  STL [R1+0x338], R12 ;  /* 0x0003380c01007387 */ /* 0x0007e20000100800 */
[--C-:B------:R-:W-:Y:S01]  /*3af0*/  @!P6 IMAD.IADD R10, R10, 0x1, -R6.reuse ;  /* 0x000000010a0ae824 */ /* 0x100fe200078e0a06 */
[----:B------:R-:W-:Y:S01]  /*3b00*/  IABS R16, R4 ;  /* 0x0000000400107213 */ /* 0x000fe20000000000 */
[----:B------:R-:W-:Y:S01]  /*3b10*/  @!P0 IMAD.IADD R5, R5, 0x1, -R6 ;  /* 0x0000000105058824 */ /* 0x000fe200078e0a06 */
[----:B------:R-:W-:Y:S01]  /*3b20*/  ISETP.GT.U32.AND P6, PT, R6, R2, PT ;  /* 0x000000020600720c */ /* 0x000fe20003fc4070 */
[----:B0-----:R-:W-:Y:S01]  /*3b30*/  IMAD.MOV.U32 R0, RZ, RZ, R13 ;  /* 0x000000ffff007224 */ /* 0x001fe200078e000d */
[----:B------:R-:W-:Y:S01]  /*3b40*/  ISETP.GE.AND P0, PT, R4, RZ, PT ;  /* 0x000000ff0400720c */ /* 0x000fe20003f06270 */
[----:B------:R-:W-:-:S02]  /*3b50*/  VIADD R9, R28, 0xc2 ;  /* 0x000000c21c097836 */ /* 0x000fc40000000000 */
[----:B------:R-:W-:Y:S01]  /*3b60*/  @!P4 IMAD.MOV R0, RZ, RZ, -R0 ;  /* 0x000000ffff00c224 */ /* 0x000fe200078e0a00 */
[----:B------:R-:W-:Y:S01]  /*3b70*/  ISETP.GE.AND P4, PT, R3, RZ, PT ;  /* 0x000000ff0300720c */ /* 0x000fe20003f86270 */
[----:B---3--:R-:W-:Y:S01]  /*3b80*/  IMAD.HI.U32 R12, R7, R16, RZ ;  /* 0x00000010070c7227 */ /* 0x008fe200078e00ff */
[----:B------:R-:W-:Y:S02]  /*3b90*/  IABS R17, R9 ;  /* 0x0000000900117213 */ /* 0x000fe40000000000 */
[----:B------:R0:W-:Y:S01]  /*3ba0*/  STL [R1+0x324], R0 ;  /* 0x0003240001007387 */ /* 0x0001e20000100800 */
[----:B------:R-:W-:Y:S02]  /*3bb0*/  VIADD R3, R28, 0xc4 ;  /* 0x000000c41c037836 */ /* 0x000fe40000000000 */
[----:B------:R-:W-:Y:S02]  /*3bc0*/  IMAD.MOV R12, RZ, RZ, -R12 ;  /* 0x000000ffff0c7224 */ /* 0x000fe400078e0a0c */
[----:B------:R-:W-:Y:S01]  /*3bd0*/  @!P2 IMAD.IADD R8, R8, 0x1, -R6 ;  /* 0x000000010808a824 */ /* 0x000fe200078e0a06 */
[----:B------:R-:W-:Y:S01]  /*3be0*/  IABS R18, R3 ;  /* 0x0000000300127213 */ /* 0x000fe20000000000 */
[----:B------:R-:W-:Y:S01]  /*3bf0*/  IMAD R19, R6, R12, R16 ;  /* 0x0000000c06137224 */ /* 0x000fe200078e0210 */
[----:B------:R-:W-:Y:S01]  /*3c00*/  ISETP.GE.AND P2, PT, R3, RZ, PT ;  /* 0x000000ff0300720c */ /* 0x000fe20003f46270 */
[----:B------:R-:W-:Y:S01]  /*3c10*/  @!P6 IMAD.IADD R2, R2, 0x1, -R6 ;  /* 0x000000010202e824 */ /* 0x000fe200078e0a06 */
[----:B------:R-:W-:Y:S01]  /*3c20*/  ISETP.GT.U32.AND P6, PT, R6, R8, PT ;  /* 0x000000080600720c */ /* 0x000fe20003fc4070 */
[----:B0-----:R-:W-:-:S02]  /*3c30*/  IMAD.MOV.U32 R0, RZ, RZ, R10 ;  /* 0x000000ffff007224 */ /* 0x001fc400078e000a */
[----:B------:R-:W-:-:S04]  /*3c40*/  IMAD.HI.U32 R10, R7, R18, RZ ;  /* 0x00000012070a7227 */ /* 0x000fc800078e00ff */
[----:B------:R-:W-:Y:S01]  /*3c50*/  @!P1 IMAD.MOV R0, RZ, RZ, -R0 ;  /* 0x000000ffff009224 */ /* 0x000fe200078e0a00 */
[----:B------:R-:W-:Y:S01]  /*3c60*/  ISETP.GT.U32.AND P1, PT, R6, R2, PT ;  /* 0x000000020600720c */ /* 0x000fe20003f24070 */
[C---:B------:R-:W-:Y:S02]  /*3c70*/  VIADD R3, R28.reuse, 0xc3 ;  /* 0x000000c31c037836 */ /* 0x040fe40000000000 */
[----:B------:R-:W-:Y:S01]  /*3c80*/  VIADD R4, R28, 0xc1 ;  /* 0x000000c11c047836 */ /* 0x000fe20000000000 */
[----:B------:R0:W-:Y:S01]  /*3c90*/  STL [R1+0x328], R0 ;  /* 0x0003280001007387 */ /* 0x0001e20000100800 */
[----:B------:R-:W-:Y:S01]  /*3ca0*/  @!P6 IMAD.IADD R8, R8, 0x1, -R6 ;  /* 0x000000010808e824 */ /* 0x000fe200078e0a06 */
[----:B------:R-:W-:Y:S01]  /*3cb0*/  IABS R14, R3 ;  /* 0x00000003000e7213 */ /* 0x000fe20000000000 */
[----:B------:R-:W-:Y:S01]  /*3cc0*/  VIADD R13, R28, 0xbd ;  /* 0x000000bd1c0d7836 */ /* 0x000fe20000000000 */
[----:B------:R-:W-:-:S05]  /*3cd0*/  IABS R16, R4 ;  /* 0x0000000400107213 */ /* 0x000fca0000000000 */
[----:B------:R-:W-:Y:S01]  /*3ce0*/  @!P1 IMAD.IADD R2, R2, 0x1, -R6 ;  /* 0x0000000102029824 */ /* 0x000fe200078e0a06 */
[----:B------:R-:W-:Y:S01]  /*3cf0*/  ISETP.GE.AND P1, PT, R3, RZ, PT ;  /* 0x000000ff0300720c */ /* 0x000fe20003f26270 */
[----:B0-----:R-:W-:Y:S02]  /*3d00*/  IMAD.MOV.U32 R0, RZ, RZ, R5 ;  /* 0x000000ffff007224 */ /* 0x001fe400078e0005 */
[----:B------:R-:W-:Y:S02]  /*3d10*/  IMAD.MOV R5, RZ, RZ, -R10 ;  /* 0x000000ffff057224 */ /* 0x000fe400078e0a0a */
[----:B------:R-:W-:Y:S01]  /*3d20*/  @!P3 IMAD.MOV R0, RZ, RZ, -R0 ;  /* 0x000000ffff00b224 */ /* 0x000fe200078e0a00 */
[C---:B------:R-:W-:Y:S01]  /*3d30*/  ISETP.GT.U32.AND P3, PT, R6.reuse, R19, PT ;  /* 0x000000130600720c */ /* 0x040fe20003f64070 */
[C---:B------:R-:W-:Y:S02]  /*3d40*/  IMAD R18, R6.reuse, R5, R18 ;  /* 0x0000000506127224 */ /* 0x040fe400078e0212 */
[C---:B------:R-:W-:Y:S01]  /*3d50*/  IMAD.HI.U32 R10, R7.reuse, R14, RZ ;  /* 0x0000000e070a7227 */ /* 0x040fe200078e00ff */
[----:B------:R0:W-:Y:S02]  /*3d60*/  STL [R1+0x32c], R0 ;  /* 0x00032c0001007387 */ /* 0x0001e40000100800 */
[----:B------:R-:W-:Y:S01]  /*3d70*/  ISETP.GT.U32.AND P6, PT, R6, R18, PT ;  /* 0x000000120600720c */ /* 0x000fe20003fc4070 */
[----:B------:R-:W-:-:S04]  /*3d80*/  IMAD.HI.U32 R5, R7, R17, RZ ;  /* 0x0000001107057227 */ /* 0x000fc800078e00ff */
[----:B------:R-:W-:Y:S02]  /*3d90*/  IMAD.MOV R10, RZ, RZ, -R10 ;  /* 0x000000ffff0a7224 */ /* 0x000fe400078e0a0a */
[----:B------:R-:W-:Y:S01]  /*3da0*/  @!P3 IMAD.IADD R19, R19, 0x1, -R6 ;  /* 0x000000011313b824 */ /* 0x000fe200078e0a06 */
[----:B------:R-:W-:Y:S01]  /*3db0*/  ISETP.GE.AND P3, PT, R9, RZ, PT ;  /* 0x000000ff0900720c */ /* 0x000fe20003f66270 */
[----:B0-----:R-:W-:Y:S02]  /*3dc0*/  IMAD.MOV.U32 R0, RZ, RZ, R8 ;  /* 0x000000ffff007224 */ /* 0x001fe400078e0008 */
[----:B------:R-:W-:Y:S02]  /*3dd0*/  IMAD.MOV R5, RZ, RZ, -R5 ;  /* 0x000000ffff057224 */ /* 0x000fe400078e0a05 */
[----:B------:R-:W-:Y:S01]  /*3de0*/  @!P5 IMAD.MOV R0, RZ, RZ, -R0 ;  /* 0x000000ffff00d224 */ /* 0x000fe200078e0a00 */
[C---:B------:R-:W-:Y:S01]  /*3df0*/  ISETP.GT.U32.AND P5, PT, R6.reuse, R19, PT ;  /* 0x000000130600720c */ /* 0x040fe20003fa4070 */
[----:B------:R-:W-:-:S02]  /*3e00*/  IMAD R14, R6, R10, R14 ;  /* 0x0000000a060e7224 */ /* 0x000fc400078e020e */
[----:B------:R-:W-:Y:S01]  /*3e10*/  @!P6 IMAD.IADD R18, R18, 0x1, -R6 ;  /* 0x000000011212e824 */ /* 0x000fe200078e0a06 */
[----:B------:R0:W-:Y:S01]  /*3e20*/  STL [R1+0x330], R0 ;  /* 0x0003300001007387 */ /* 0x0001e20000100800 */
[C---:B------:R-:W-:Y:S01]  /*3e30*/  IMAD R17, R6.reuse, R5, R17 ;  /* 0x0000000506117224 */ /* 0x040fe200078e0211 */
[----:B------:R-:W-:Y:S01]  /*3e40*/  IABS R5, R13 ;  /* 0x0000000d00057213 */ /* 0x000fe20000000000 */
[----:B------:R-:W-:Y:S01]  /*3e50*/  IMAD.HI.U32 R3, R7, R16, RZ ;  /* 0x0000001007037227 */ /* 0x000fe200078e00ff */
[----:B------:R-:W-:-:S03]  /*3e60*/  ISETP.GT.U32.AND P6, PT, R6, R18, PT ;  /* 0x000000120600720c */ /* 0x000fc60003fc4070 */
        /* <DEDUP_REMOVED lines=9> */
[--C-:B------:R-:W-:Y:S01]  /*3f00*/  @!P6 IMAD.IADD R18, R18, 0x1, -R6.reuse ;  /* 0x000000011212e824 */ /* 0x100fe200078e0a06 */
[----:B------:R0:W-:Y:S01]  /*3f10*/  STL [R1+0x334], R0 ;  /* 0x0003340001007387 */ /* 0x0001e20000100800 */
[----:B------:R-:W-:Y:S01]  /*3f20*/  VIADD R3, R28, 0xbf ;  /* 0x000000bf1c037836 */ /* 0x000fe20000000000 */
[----:B------:R-:W-:Y:S01]  /*3f30*/  ISETP.GT.U32.AND P6, PT, R6, R16, PT ;  /* 0x000000100600720c */ /* 0x000fe20003fc4070 */
[----:B------:R-:W-:-:S02]  /*3f40*/  @!P5 IMAD.IADD R17, R17, 0x1, -R6 ;  /* 0x000000011111d824 */ /* 0x000fc400078e0a06 */
[----:B------:R-:W-:Y:S01]  /*3f50*/  IMAD.HI.U32 R15, R7, R12, RZ ;  /* 0x0000000c070f7227 */ /* 0x000fe200078e00ff */
[----:B------:R-:W-:-:S03]  /*3f60*/  IABS R2, R3 ;  /* 0x0000000300027213 */ /* 0x000fc60000000000 */
[----:B------:R-:W-:Y:S01]  /*3f70*/  @!P4 IMAD.IADD R14, R14, 0x1, -R6 ;  /* 0x000000010e0ec824 */ /* 0x000fe200078e0a06 */
[----:B------:R-:W-:Y:S01]  /*3f80*/  ISETP.GE.AND P4, PT, R4, RZ, PT ;  /* 0x000000ff0400720c */ /* 0x000fe20003f86270 */
[----:B------:R-:W-:Y:S02]  /*3f90*/  IMAD.MOV R15, RZ, RZ, -R15 ;  /* 0x000000ffff0f7224 */ /* 0x000fe400078e0a0f */
[----:B------:R-:W-:Y:S01]  /*3fa0*/  IMAD.HI.U32 R4, R7, R2, RZ ;  /* 0x0000000207047227 */ /* 0x000fe200078e00ff */
[----:B------:R-:W-:-:S03]  /*3fb0*/  ISETP.GT.U32.AND P5, PT, R6, R14, PT ;  /* 0x0000000e0600720c */ /* 0x000fc60003fa4070 */
[----:B------:R-:W-:Y:S02]  /*3fc0*/  IMAD R12, R6, R15, R12 ;  /* 0x0000000f060c7224 */ /* 0x000fe400078e020c */
[----:B------:R-:W-:Y:S01]  /*3fd0*/  @!P6 IMAD.IADD R16, R16, 0x1, -R6 ;  /* 0x000000011010e824 */ /* 0x000fe200078e0a06 */
[----:B------:R-:W-:Y:S01]  /*3fe0*/  ISETP.GT.U32.AND P6, PT, R6, R17, PT ;  /* 0x000000110600720c */ /* 0x000fe20003fc4070 */
[----:B------:R-:W-:Y:S02]  /*3ff0*/  IMAD.MOV.U32 R20, RZ, RZ, R19 ;  /* 0x000000ffff147224 */ /* 0x000fe400078e0013 */
[----:B------:R-:W-:Y:S02]  /*4000*/  IMAD.MOV R4, RZ, RZ, -R4 ;  /* 0x000000ffff047224 */ /* 0x000fe400078e0a04 */
[----:B0-----:R-:W-:Y:S02]  /*4010*/  IMAD.MOV.U32 R0, RZ, RZ, R18 ;  /* 0x000000ffff007224 */ /* 0x001fe400078e0012 */
[----:B------:R-:W-:Y:S01]  /*4020*/  @!P5 IMAD.IADD R14, R14, 0x1, -R6 ;  /* 0x000000010e0ed824 */ /* 0x000fe200078e0a06 */
[C---:B------:R-:W-:Y:S01]  /*4030*/  ISETP.GT.U32.AND P5, PT, R6.reuse, R12, PT ;  /* 0x0000000c0600720c */ /* 0x040fe20003fa4070 */
[----:B------:R-:W-:Y:S01]  /*4040*/  @!P0 IMAD.MOV R20, RZ, RZ, -R20 ;  /* 0x000000ffff148224 */ /* 0x000fe200078e0a14 */
[C---:B------:R-:W-:Y:S01]  /*4050*/  ISETP.GT.U32.AND P0, PT, R6.reuse, R16, PT ;  /* 0x000000100600720c */ /* 0x040fe20003f04070 */
[----:B------:R-:W-:Y:S01]  /*4060*/  @!P2 IMAD.MOV R0, RZ, RZ, -R0 ;  /* 0x000000ffff00a224 */ /* 0x000fe200078e0a00 */
[----:B------:R-:W-:Y:S01]  /*4070*/  ISETP.GE.AND P2, PT, R9, RZ, PT ;  /* 0x000000ff0900720c */ /* 0x000fe20003f46270 */
[----:B------:R-:W-:Y:S01]  /*4080*/  IMAD R2, R6, R4, R2 ;  /* 0x0000000406027224 */ /* 0x000fe200078e0202 */
[----:B------:R-:W-:Y:S01]  /*4090*/  STL [R1+0x2f0], R20 ;  /* 0x0002f01401007387 */ /* 0x000fe20000100800 */
[----:B------:R-:W-:-:S03]  /*40a0*/  IMAD.HI.U32 R9, R7, R5, RZ ;  /* 0x0000000507097227 */ /* 0x000fc600078e00ff */
[----:B------:R0:W-:Y:S01]  /*40b0*/  STL [R1+0x300], R0 ;  /* 0x0003000001007387 */ /* 0x0001e20000100800 */
[--C-:B------:R-:W-:Y:S01]  /*40c0*/  @!P6 IMAD.IADD R17, R17, 0x1, -R6.reuse ;  /* 0x000000011111e824 */ /* 0x100fe200078e0a06 */
[----:B------:R-:W-:Y:S01]  /*40d0*/  ISETP.GT.U32.AND P6, PT, R6, R2, PT ;  /* 0x000000020600720c */ /* 0x000fe20003fc4070 */
[----:B------:R-:W-:Y:S02]  /*40e0*/  VIADD R10, R28, 0xbe ;  /* 0x000000be1c0a7836 */ /* 0x000fe40000000000 */
[----:B------:R-:W-:Y:S02]  /*40f0*/  IMAD.MOV R9, RZ, RZ, -R9 ;  /* 0x000000ffff097224 */ /* 0x000fe400078e0a09 */
[----:B------:R-:W-:Y:S01]  /*4100*/  @!P5 IMAD.IADD R12, R12, 0x1, -R6 ;  /* 0x000000010c0cd824 */ /* 0x000fe200078e0a06 */
[----:B------:R-:W-:Y:S01]  /*4110*/  IABS R8, R10 ;  /* 0x0000000a00087213 */ /* 0x000fe20000000000 */
[----:B------:R-:W-:Y:S02]  /*4120*/  IMAD R5, R6, R9, R5 ;  /* 0x0000000906057224 */ /* 0x000fe400078e0205 */
[----:B0-----:R-:W-:-:S02]  /*4130*/  IMAD.MOV.U32 R0, RZ, RZ, R14 ;  /* 0x000000ffff007224 */ /* 0x001fc400078e000e */
[----:B------:R-:W-:Y:S02]  /*4140*/  VIADD R4, R28, 0xbc ;  /* 0x000000bc1c047836 */ /* 0x000fe40000000000 */
[----:B------:R-:W-:Y:S01]  /*4150*/  @!P1 IMAD.MOV R0, RZ, RZ, -R0 ;  /* 0x000000ffff009224 */ /* 0x000fe200078e0a00 */
[----:B------:R-:W-:Y:S01]  /*4160*/  ISETP.GT.U32.AND P1, PT, R6, R12, PT ;  /* 0x0000000c0600720c */ /* 0x000fe20003f24070 */
[----:B------:R-:W-:Y:S01]  /*4170*/  @!P0 IMAD.IADD R16, R16, 0x1, -R6 ;  /* 0x0000000110108824 */ /* 0x000fe200078e0a06 */
[----:B------:R-:W-:Y:S01]  /*4180*/  ISETP.GE.AND P0, PT, R3, RZ, PT ;  /* 0x000000ff0300720c */ /* 0x000fe20003f06270 */
[----:B------:R-:W-:Y:S01]  /*4190*/  @!P3 IMAD.MOV R17, RZ, RZ, -R17 ;  /* 0x000000ffff11b224 */ /* 0x000fe200078e0a11 */
[----:B------:R-:W-:Y:S01]  /*41a0*/  ISETP.GT.U32.AND P3, PT, R6, R5, PT ;  /* 0x000000050600720c */ /* 0x000fe20003f64070 */
[----:B------:R-:W-:Y:S01]  /*41b0*/  IMAD.HI.U32 R15, R7, R8, RZ ;  /* 0x00000008070f7227 */ /* 0x000fe200078e00ff */
[----:B------:R0:W-:Y:S01]  /*41c0*/  STL [R1+0x320], R0 ;  /* 0x0003200001007387 */ /* 0x0001e20000100800 */
[----:B------:R-:W-:-:S02]  /*41d0*/  IABS R3, R4 ;  /* 0x0000000400037213 */ /* 0x000fc40000000000 */
[----:B------:R-:W-:Y:S01]  /*41e0*/  @!P6 IMAD.IADD R2, R2, 0x1, -R6 ;  /* 0x000000010202e824 */ /* 0x000fe200078e0a06 */
[----:B------:R-:W-:Y:S01]  /*41f0*/  STL [R1+0x308], R17 ;  /* 0x0003081101007387 */ /* 0x000fe20000100800 */
[----:B------:R-:W-:Y:S02]  /*4200*/  IMAD.MOV R15, RZ, RZ, -R15 ;  /* 0x000000ffff0f7224 */ /* 0x000fe400078e0a0f */
[----:B------:R-:W-:Y:S01]  /*4210*/  VIADD R9, R28, 0xbb ;  /* 0x000000bb1c097836 */ /* 0x000fe20000000000 */
[C---:B------:R-:W-:Y:S01]  /*4220*/  ISETP.GT.U32.AND P6, PT, R6.reuse, R2, PT ;  /* 0x000000020600720c */ /* 0x040fe20003fc4070 */
[C---:B------:R-:W-:Y:S02]  /*4230*/  IMAD R8, R6.reuse, R15, R8 ;  /* 0x0000000f06087224 */ /* 0x040fe400078e0208 */
[----:B0-----:R-:W-:Y:S01]  /*4240*/  IMAD.MOV.U32 R0, RZ, RZ, R16 ;  /* 0x000000ffff007224 */ /* 0x001fe200078e0010 */
[----:B------:R-:W-:Y:S01]  /*4250*/  IABS R15, R9 ;  /* 0x00000009000f7213 */ /* 0x000fe20000000000 */
[----:B------:R-:W-:Y:S01]  /*4260*/  IMAD.HI.U32 R14, R7, R3, RZ ;  /* 0x00000003070e7227 */ /* 0x000fe200078e00ff */
[----:B------:R-:W-:-:S03]  /*4270*/  ISETP.GT.U32.AND P5, PT, R6, R8, PT ;  /* 0x000000080600720c */ /* 0x000fc60003fa4070 */
[----:B------:R-:W-:Y:S01]  /*4280*/  @!P4 IMAD.MOV R0, RZ, RZ, -R0 ;  /* 0x000000ffff00c224 */ /* 0x000fe200078e0a00 */
[----:B------:R-:W-:Y:S01]  /*4290*/  ISETP.GE.AND P4, PT, R10, RZ, PT ;  /* 0x000000ff0a00720c */ /* 0x000fe20003f86270 */
[----:B------:R-:W-:Y:S01]  /*42a0*/  @!P1 IMAD.IADD R12, R12, 0x1, -R6 ;  /* 0x000000010c0c9824 */ /* 0x000fe200078e0a06 */
[----:B------:R-:W-:Y:S01]  /*42b0*/  ISETP.GE.AND P1, PT, R13, RZ, PT ;  /* 0x000000ff0d00720c */ /* 0x000fe20003f26270 */
[----:B------:R-:W-:Y:S01]  /*42c0*/  IMAD.MOV R14, RZ, RZ, -R14 ;  /* 0x000000ffff0e7224 */ /* 0x000fe200078e0a0e */
[----:B------:R0:W-:Y:S01]  /*42d0*/  STL [R1+0x30c], R0 ;  /* 0x00030c0001007387 */ /* 0x0001e20000100800 */
[----:B------:R-:W-:Y:S01]  /*42e0*/  @!P3 IMAD.IADD R5, R5, 0x1, -R6 ;  /* 0x000000010505b824 */ /* 0x000fe200078e0a06 */
[----:B------:R-:W-:Y:S01]  /*42f0*/  ISETP.GE.AND P3, PT, R4, RZ, PT ;  /* 0x000000ff0400720c */ /* 0x000fe20003f66270 */
[----:B------:R-:W-:Y:S02]  /*4300*/  IMAD.MOV.U32 R10, RZ, RZ, R15 ;  /* 0x000000ffff0a7224 */ /* 0x000fe400078e000f */
[----:B------:R-:W-:-:S02]  /*4310*/  IMAD R3, R6, R14, R3 ;  /* 0x0000000e06037224 */ /* 0x000fc400078e0203 */
[----:B------:R-:W-:-:S04]  /*4320*/  IMAD.HI.U32 R13, R7, R10, RZ ;  /* 0x0000000a070d7227 */ /* 0x000fc800078e00ff */
[----:B0-----:R-:W-:Y:S02]  /*4330*/  IMAD.MOV.U32 R0, RZ, RZ, R12 ;  /* 0x000000ffff007224 */ /* 0x001fe400078e000c */
[----:B------:R-:W-:Y:S01]  /*4340*/  @!P6 IMAD.IADD R2, R2, 0x1, -R6 ;  /* 0x000000010202e824 */ /* 0x000fe200078e0a06 */
[C---:B------:R-:W-:Y:S01]  /*4350*/  ISETP.GT.U32.AND P6, PT, R6.reuse, R3, PT ;  /* 0x000000030600720c */ /* 0x040fe20003fc4070 */
[----:B------:R-:W-:Y:S01]  /*4360*/  @!P2 IMAD.MOV R0, RZ, RZ, -R0 ;  /* 0x000000ffff00a224 */ /* 0x000fe200078e0a00 */
[----:B------:R-:W-:Y:S01]  /*4370*/  ISETP.GT.U32.AND P2, PT, R6, R5, PT ;  /* 0x000000050600720c */ /* 0x000fe20003f44070 */
[----:B------:R-:W-:Y:S02]  /*4380*/  IMAD.MOV R13, RZ, RZ, -R13 ;  /* 0x000000ffff0d7224 */ /* 0x000fe400078e0a0d */
[----:B------:R-:W-:Y:S01]  /*4390*/  @!P5 IMAD.IADD R8, R8, 0x1, -R6 ;  /* 0x000000010808d824 */ /* 0x000fe200078e0a06 */
[----:B------:R0:W-:Y:S01]  /*43a0*/  STL [R1+0x310], R0 ;  /* 0x0003100001007387 */ /* 0x0001e20000100800 */
[----:B------:R-:W-:-:S02]  /*43b0*/  IMAD R4, R6, R13, R10 ;  /* 0x0000000d06047224 */ /* 0x000fc400078e020a */
[----:B------:R-:W-:Y:S01]  /*43c0*/  VIADD R15, R28, 0xba ;  /* 0x000000ba1c0f7836 */ /* 0x000fe20000000000 */
[----:B------:R-:W-:Y:S01]  /*43d0*/  ISETP.GT.U32.AND P5, PT, R6, R8, PT ;  /* 0x000000080600720c */ /* 0x000fe20003fa4070 */
[----:B------:R-:W-:Y:S02]  /*43e0*/  VIADD R12, R28, 0xb9 ;  /* 0x000000b91c0c7836 */ /* 0x000fe40000000000 */
[----:B------:R-:W-:Y:S02]  /*43f0*/  @!P6 IMAD.IADD R3, R3, 0x1, -R6 ;  /* 0x000000010303e824 */ /* 0x000fe400078e0a06 */
[----:B------:R-:W-:Y:S01]  /*4400*/  @!P2 IADD3 R5, PT, PT, R5, -R6, RZ ;  /* 0x800000060505a210 */ /* 0x000fe20007ffe0ff */
[----:B0-----:R-:W-:Y:S01]  /*4410*/  IMAD.MOV.U32 R0, RZ, RZ, R2 ;  /* 0x000000ffff007224 */ /* 0x001fe200078e0002 */
[----:B------:R-:W-:Y:S01]  /*4420*/  ISETP.GT.U32.AND P2, PT, R6, R4, PT ;  /* 0x000000040600720c */ /* 0x000fe20003f44070 */
[----:B------:R-:W-:Y:S01]  /*4430*/  VIADD R2, R28, 0xb8 ;  /* 0x000000b81c027836 */ /* 0x000fe20000000000 */
[----:B------:R-:W-:Y:S01]  /*4440*/  ISETP.GT.U32.AND P6, PT, R6, R3, PT ;  /* 0x000000030600720c */ /* 0x000fe20003fc4070 */
[----:B------:R-:W-:Y:S01]  /*4450*/  @!P0 IMAD.MOV R0, RZ, RZ, -R0 ;  /* 0x000000ffff008224 */ /* 0x000fe200078e0a00 */
[----:B------:R-:W-:Y:S01]  /*4460*/  ISETP.GE.AND P0, PT, R15, RZ, PT ;  /* 0x000000ff0f00720c */ /* 0x000fe20003f06270 */
[----:B------:R-:W-:Y:S01]  /*4470*/  VIADD R10, R28, 0xb7 ;  /* 0x000000b71c0a7836 */ /* 0x000fe20000000000 */
[----:B------:R-:W-:Y:S01]  /*4480*/  IABS R15, R15 ;  /* 0x0000000f000f7213 */ /* 0x000fe20000000000 */
[----:B------:R-:W-:Y:S01]  /*4490*/  @!P5 IMAD.IADD R8, R8, 0x1, -R6 ;  /* 0x000000010808d824 */ /* 0x000fe200078e0a06 */
[----:B------:R0:W-:Y:S01]  /*44a0*/  STL [R1+0x314], R0 ;  /* 0x0003140001007387 */ /* 0x0001e20000100800 */
[----:B------:R-:W-:Y:S01]  /*44b0*/  ISETP.GE.AND P5, PT, R9, RZ, PT ;  /* 0x000000ff0900720c */ /* 0x000fe20003fa6270 */
[----:B------:R-:W-:-:S02]  /*44c0*/  VIADD R14, R28, 0xb5 ;  /* 0x000000b51c0e7836 */ /* 0x000fc40000000000 */
[----:B------:R-:W-:Y:S01]  /*44d0*/  @!P4 IMAD.MOV R8, RZ, RZ, -R8 ;  /* 0x000000ffff08c224 */ /* 0x000fe200078e0a08 */
[----:B------:R-:W-:Y:S01]  /*44e0*/  ISETP.GE.AND P4, PT, R12, RZ, PT ;  /* 0x000000ff0c00720c */ /* 0x000fe20003f86270 */
[--C-:B------:R-:W-:Y:S01]  /*44f0*/  @!P2 IMAD.IADD R4, R4, 0x1, -R6.reuse ;  /* 0x000000010404a824 */ /* 0x100fe200078e0a06 */
[----:B------:R-:W-:Y:S01]  /*4500*/  IABS R12, R12 ;  /* 0x0000000c000c7213 */ /* 0x000fe20000000000 */
[----:B------:R-:W-:Y:S01]  /*4510*/  IMAD.HI.U32 R9, R7, R15, RZ ;  /* 0x0000000f07097227 */ /* 0x000fe200078e00ff */
[----:B------:R3:W-:Y:S01]  /*4520*/  STL [R1+0x31c], R8 ;  /* 0x00031c0801007387 */ /* 0x0007e20000100800 */
[----:B------:R-:W-:Y:S02]  /*4530*/  IABS R17, R14 ;  /* 0x0000000e00117213 */ /* 0x000fe40000000000 */
[----:B0-----:R-:W-:Y:S01]  /*4540*/  IMAD.MOV.U32 R0, RZ, RZ, R5 ;  /* 0x000000ffff007224 */ /* 0x001fe200078e0005 */
[----:B------:R-:W-:Y:S01]  /*4550*/  ISETP.GT.U32.AND P2, PT, R6, R4, PT ;  /* 0x000000040600720c */ /* 0x000fe20003f44070 */
[----:B------:R-:W-:Y:S01]  /*4560*/  @!P6 IMAD.IADD R3, R3, 0x1, -R6 ;  /* 0x000000010303e824 */ /* 0x000fe200078e0a06 */
[----:B------:R-:W-:Y:S01]  /*4570*/  ISETP.GE.AND P6, PT, R10, RZ, PT ;  /* 0x000000ff0a00720c */ /* 0x000fe20003fc6270 */
[----:B------:R-:W-:Y:S01]  /*4580*/  @!P1 IMAD.MOV R0, RZ, RZ, -R0 ;  /* 0x000000ffff009224 */ /* 0x000fe200078e0a00 */
[----:B------:R-:W-:Y:S01]  /*4590*/  ISETP.GE.AND P1, PT, R2, RZ, PT ;  /* 0x000000ff0200720c */ /* 0x000fe20003f26270 */
[----:B------:R-:W-:Y:S01]  /*45a0*/  IMAD.MOV R9, RZ, RZ, -R9 ;  /* 0x000000ffff097224 */ /* 0x000fe200078e0a09 */
[----:B------:R-:W-:Y:S01]  /*45b0*/  IABS R2, R2 ;  /* 0x0000000200027213 */ /* 0x000fe20000000000 */
[----:B---3--:R-:W-:Y:S01]  /*45c0*/  IMAD.HI.U32 R8, R7, R12, RZ ;  /* 0x0000000c07087227 */ /* 0x008fe200078e00ff */
[----:B------:R0:W-:Y:S01]  /*45d0*/  STL [R1+0x42c], R0 ;  /* 0x00042c0001007387 */ /* 0x0001e20000100800 */
[----:B------:R-:W-:-:S02]  /*45e0*/  IABS R10, R10 ;  /* 0x0000000a000a7213 */ /* 0x000fc40000000000 */
[----:B------:R-:W-:-:S04]  /*45f0*/  IMAD.HI.U32 R5, R7, R2, RZ ;  /* 0x0000000207057227 */ /* 0x000fc800078e00ff */
[----:B------:R-:W-:Y:S02]  /*4600*/  IMAD R15, R6, R9, R15 ;  /* 0x00000009060f7224 */ /* 0x000fe400078e020f */
[----:B------:R-:W-:Y:S02]  /*4610*/  IMAD.MOV R5, RZ, RZ, -R5 ;  /* 0x000000ffff057224 */ /* 0x000fe400078e0a05 */
[----:B0-----:R-:W-:Y:S02]  /*4620*/  IMAD.MOV.U32 R0, RZ, RZ, R3 ;  /* 0x000000ffff007224 */ /* 0x001fe400078e0003 */
[----:B------:R-:W-:Y:S02]  /*4630*/  @!P2 IMAD.IADD R4, R4, 0x1, -R6 ;  /* 0x000000010404a824 */ /* 0x000fe400078e0a06 */
[----:B------:R-:W-:Y:S01]  /*4640*/  @!P3 IMAD.MOV R0, RZ, RZ, -R0 ;  /* 0x000000ffff00b224 */ /* 0x000fe200078e0a00 */
[----:B------:R-:W-:Y:S01]  /*4650*/  ISETP.GT.U32.AND P3, PT, R6, R15, PT ;  /* 0x0000000f0600720c */ /* 0x000fe20003f64070 */
[----:B------:R-:W-:-:S02]  /*4660*/  IMAD.MOV R8, RZ, RZ, -R8 ;  /* 0x000000ffff087224 */ /* 0x000fc400078e0a08 */
[C---:B------:R-:W-:Y:S01]  /*4670*/  IMAD R2, R6.reuse, R5, R2 ;  /* 0x0000000506027224 */ /* 0x040fe200078e0202 */
[----:B------:R0:W-:Y:S01]  /*4680*/  STL [R1+0x318], R0 ;  /* 0x0003180001007387 */ /* 0x0001e20000100800 */
[----:B------:R-:W-:Y:S02]  /*4690*/  IMAD R12, R6, R8, R12 ;  /* 0x00000008060c7224 */ /* 0x000fe400078e020c */
[----:B------:R-:W-:-:S03]  /*46a0*/  IMAD.HI.U32 R3, R7, R10, RZ ;  /* 0x0000000a07037227 */ /* 0x000fc600078e00ff */
[----:B------:R-:W-:Y:S01]  /*46b0*/  ISETP.GT.U32.AND P2, PT, R6, R12, PT ;  /* 0x0000000c0600720c */ /* 0x000fe20003f44070 */
[----:B------:R-:W-:Y:S02]  /*46c0*/  IMAD.MOV R3, RZ, RZ, -R3 ;  /* 0x000000ffff037224 */ /* 0x000fe400078e0a03 */
[----:B------:R-:W-:Y:S02]  /*46d0*/  @!P3 IMAD.IADD R15, R15, 0x1, -R6 ;  /* 0x000000010f0fb824 */ /* 0x000fe400078e0a06 */
[----:B0-----:R-:W-:Y:S02]  /*46e0*/  IMAD.MOV.U32 R0, RZ, RZ, R4 ;  /* 0x000000ffff007224 */ /* 0x001fe400078e0004 */
[----:B------:R-:W-:Y:S01]  /*46f0*/  VIADD R19, R28, 0xb6 ;  /* 0x000000b61c137836 */ /* 0x000fe20000000000 */
[C---:B------:R-:W-:Y:S01]  /*4700*/  ISETP.GT.U32.AND P3, PT, R6.reuse, R15, PT ;  /* 0x0000000f0600720c */ /* 0x040fe20003f64070 */
[----:B------:R-:W-:Y:S01]  /*4710*/  @!P5 IMAD.MOV R0, RZ, RZ, -R0 ;  /* 0x000000ffff00d224 */ /* 0x000fe200078e0a00 */
[C---:B------:R-:W-:Y:S01]  /*4720*/  ISETP.GT.U32.AND P5, PT, R6.reuse, R2, PT ;  /* 0x000000020600720c */ /* 0x040fe20003fa4070 */
[----:B------:R-:W-:Y:S01]  /*4730*/  IMAD R10, R6, R3, R10 ;  /* 0x00000003060a7224 */ /* 0x000fe200078e020a */
[----:B------:R-:W-:Y:S01]  /*4740*/  IABS R3, R19 ;  /* 0x0000001300037213 */ /* 0x000fe20000000000 */
[----:B------:R-:W-:Y:S01]  /*4750*/  @!P2 IMAD.IADD R12, R12, 0x1, -R6 ;  /* 0x000000010c0ca824 */ /* 0x000fe200078e0a06 */
[----:B------:R0:W-:Y:S01]  /*4760*/  STL [R1+0x428], R0 ;  /* 0x0004280001007387 */ /* 0x0001e20000100800 */
[----:B------:R-:W-:-:S03]  /*4770*/  IMAD.HI.U32 R4, R7, R17, RZ ;  /* 0x0000001107047227 */ /* 0x000fc600078e00ff */
[----:B------:R-:W-:Y:S01]  /*4780*/  ISETP.GT.U32.AND P2, PT, R6, R12, PT ;  /* 0x0000000c0600720c */ /* 0x000fe20003f44070 */
[----:B------:R-:W-:-:S04]  /*4790*/  IMAD.HI.U32 R13, R7, R3, RZ ;  /* 0x00000003070d7227 */ /* 0x000fc800078e00ff */
[----:B------:R-:W-:Y:S02]  /*47a0*/  @!P5 IMAD.IADD R2, R2, 0x1, -R6 ;  /* 0x000000010202d824 */ /* 0x000fe400078e0a06 */
[----:B------:R-:W-:Y:S02]  /*47b0*/  IMAD.MOV R4, RZ, RZ, -R4 ;  /* 0x000000ffff047224 */ /* 0x000fe400078e0a04 */
[----:B------:R-:W-:Y:S01]  /*47c0*/  @!P3 IMAD.IADD R15, R15, 0x1, -R6 ;  /* 0x000000010f0fb824 */ /* 0x000fe200078e0a06 */
[C---:B------:R-:W-:Y:S01]  /*47d0*/  ISETP.GT.U32.AND P5, PT, R6.reuse, R2, PT ;  /* 0x000000020600720c */ /* 0x040fe20003fa4070 */
[----:B------:R-:W-:Y:S01]  /*47e0*/  IMAD.MOV R13, RZ, RZ, -R13 ;  /* 0x000000ffff0d7224 */ /* 0x000fe200078e0a0d */
[C---:B------:R-:W-:Y:S01]  /*47f0*/  ISETP.GT.U32.AND P3, PT, R6.reuse, R10, PT ;  /* 0x0000000a0600720c */ /* 0x040fe20003f64070 */
[C---:B------:R-:W-:Y:S02]  /*4800*/  IMAD R17, R6.reuse, R4, R17 ;  /* 0x0000000406117224 */ /* 0x040fe400078e0211 */
[----:B------:R-:W-:-:S02]  /*4810*/  IMAD R3, R6, R13, R3 ;  /* 0x0000000d06037224 */ /* 0x000fc400078e0203 */
[--C-:B------:R-:W-:Y:S02]  /*4820*/  @!P2 IMAD.IADD R12, R12, 0x1, -R6.reuse ;  /* 0x000000010c0ca824 */ /* 0x100fe400078e0a06 */
[----:B------:R-:W-:Y:S01]  /*4830*/  VIADD R8, R28, 0xb4 ;  /* 0x000000b41c087836 */ /* 0x000fe20000000000 */
[----:B------:R-:W-:Y:S01]  /*4840*/  ISETP.GT.U32.AND P2, PT, R6, R3, PT ;  /* 0x000000030600720c */ /* 0x000fe20003f44070 */
[----:B0-----:R-:W-:Y:S02]  /*4850*/  IMAD.MOV.U32 R0, RZ, RZ, R15 ;  /* 0x000000ffff007224 */ /* 0x001fe400078e000f */
[--C-:B------:R-:W-:Y:S01]  /*4860*/  @!P5 IMAD.IADD R2, R2, 0x1, -R6.reuse ;  /* 0x000000010202d824 */ /* 0x100fe200078e0a06 */
[----:B------:R-:W-:Y:S01]  /*4870*/  ISETP.GT.U32.AND P5, PT, R6, R17, PT ;  /* 0x000000110600720c */ /* 0x000fe20003fa4070 */
[----:B------:R-:W-:Y:S01]  /*4880*/  @!P3 IMAD.IADD R10, R10, 0x1, -R6 ;  /* 0x000000010a0ab824 */ /* 0x000fe200078e0a06 */
[----:B------:R-:W-:Y:S01]  /*4890*/  IABS R9, R8 ;  /* 0x0000000800097213 */ /* 0x000fe20000000000 */
[C---:B------:R-:W-:Y:S01]  /*48a0*/  VIADD R5, R28.reuse, 0xb3 ;  /* 0x000000b31c057836 */ /* 0x040fe20000000000 */
[----:B------:R-:W-:Y:S01]  /*48b0*/  ISETP.GE.AND P3, PT, R19, RZ, PT ;  /* 0x000000ff1300720c */ /* 0x000fe20003f66270 */
[----:B------:R-:W-:-:S02]  /*48c0*/  VIADD R4, R28, 0xb2 ;  /* 0x000000b21c047836 */ /* 0x000fc40000000000 */
[----:B------:R-:W-:Y:S01]  /*48d0*/  @!P0 IMAD.MOV R0, RZ, RZ, -R0 ;  /* 0x000000ffff008224 */ /* 0x000fe200078e0a00 */
[----:B------:R-:W-:Y:S01]  /*48e0*/  ISETP.GT.U32.AND P0, PT, R6, R10, PT ;  /* 0x0000000a0600720c */ /* 0x000fe20003f04070 */
[----:B------:R-:W-:Y:S01]  /*48f0*/  IMAD.HI.U32 R18, R7, R9, RZ ;  /* 0x0000000907127227 */ /* 0x000fe200078e00ff */
[----:B------:R-:W-:Y:S02]  /*4900*/  IABS R16, R5 ;  /* 0x0000000500107213 */ /* 0x000fe40000000000 */
[----:B------:R-:W-:Y:S01]  /*4910*/  IABS R15, R4 ;  /* 0x00000004000f7213 */ /* 0x000fe20000000000 */
[--C-:B------:R-:W-:Y:S01]  /*4920*/  @!P5 IMAD.IADD R17, R17, 0x1, -R6.reuse ;  /* 0x000000011111d824 */ /* 0x100fe200078e0a06 */
[----:B------:R0:W-:Y:S01]  /*4930*/  STL [R1+0x304], R0 ;  /* 0x0003040001007387 */ /* 0x0001e20000100800 */
[----:B------:R-:W-:Y:S01]  /*4940*/  @!P2 IMAD.IADD R3, R3, 0x1, -R6 ;  /* 0x000000010303a824 */ /* 0x000fe200078e0a06 */
[----:B------:R-:W-:Y:S01]  /*4950*/  ISETP.GE.AND P2, PT, R14, RZ, PT ;  /* 0x000000ff0e00720c */ /* 0x000fe20003f46270 */
[----:B------:R-:W-:Y:S01]  /*4960*/  IMAD.MOV R18, RZ, RZ, -R18 ;  /* 0x000000ffff127224 */ /* 0x000fe200078e0a12 */
[----:B------:R-:W-:Y:S01]  /*4970*/  ISETP.GT.U32.AND P5, PT, R6, R17, PT ;  /* 0x000000110600720c */ /* 0x000fe20003fa4070 */
[----:B------:R-:W-:-:S04]  /*4980*/  IMAD.HI.U32 R13, R7, R16, RZ ;  /* 0x00000010070d7227 */ /* 0x000fc800078e00ff */
[----:B------:R-:W-:Y:S02]  /*4990*/  IMAD R9, R6, R18, R9 ;  /* 0x0000001206097224 */ /* 0x000fe400078e0209 */
[----:B0-----:R-:W-:Y:S02]  /*49a0*/  IMAD.MOV.U32 R0, RZ, RZ, R12 ;  /* 0x000000ffff007224 */ /* 0x001fe400078e000c */
[----:B------:R-:W-:-:S04]  /*49b0*/  IMAD.HI.U32 R12, R7, R15, RZ ;  /* 0x0000000f070c7227 */ /* 0x000fc800078e00ff */
[----:B------:R-:W-:Y:S01]  /*49c0*/  @!P4 IMAD.MOV R0, RZ, RZ, -R0 ;  /* 0x000000ffff00c224 */ /* 0x000fe200078e0a00 */
[----:B------:R-:W-:Y:S01]  /*49d0*/  ISETP.GT.U32.AND P4, PT, R6, R3, PT ;  /* 0x000000030600720c */ /* 0x000fe20003f84070 */
[----:B------:R-:W-:Y:S02]  /*49e0*/  IMAD.MOV R13, RZ, RZ, -R13 ;  /* 0x000000ffff0d7224 */ /* 0x000fe400078e0a0d */
[----:B------:R-:W-:Y:S01]  /*49f0*/  @!P0 IMAD.IADD R10, R10, 0x1, -R6 ;  /* 0x000000010a0a8824 */ /* 0x000fe200078e0a06 */
[----:B------:R0:W-:Y:S01]  /*4a00*/  STL [R1+0x2fc], R0 ;  /* 0x0002fc0001007387 */ /* 0x0001e20000100800 */
[----:B------:R-:W-:Y:S01]  /*4a10*/  IMAD.MOV R12, RZ, RZ, -R12 ;  /* 0x000000ffff0c7224 */ /* 0x000fe200078e0a0c */
[C---:B------:R-:W-:Y:S01]  /*4a20*/  ISETP.GT.U32.AND P0, PT, R6.reuse, R9, PT ;  /* 0x000000090600720c */ /* 0x040fe20003f04070 */
[C---:B------:R-:W-:Y:S02]  /*4a30*/  IMAD R16, R6.reuse, R13, R16 ;  /* 0x0000000d06107224 */ /* 0x040fe400078e0210 */
[----:B------:R-:W-:-:S02]  /*4a40*/  IMAD R15, R6, R12, R15 ;  /* 0x0000000c060f7224 */ /* 0x000fc400078e020f */
[----:B------:R-:W-:Y:S01]  /*4a50*/  @!P1 IMAD.MOV R2, RZ, RZ, -R2 ;  /* 0x000000ffff029224 */ /* 0x000fe200078e0a02 */
[----:B------:R-:W-:Y:S01]  /*4a60*/  ISETP.GE.AND P1, PT, R8, RZ, PT ;  /* 0x000000ff0800720c */ /* 0x000fe20003f26270 */
[----:B------:R-:W-:Y:S01]  /*4a70*/  @!P5 IMAD.IADD R17, R17, 0x1, -R6 ;  /* 0x000000011111d824 */ /* 0x000fe200078e0a06 */
[C---:B------:R-:W-:Y:S01]  /*4a80*/  ISETP.GT.U32.AND P5, PT, R6.reuse, R15, PT ;  /* 0x0000000f0600720c */ /* 0x040fe20003fa4070 */
[----:B0-----:R-:W-:Y:S01]  /*4a90*/  IMAD.MOV.U32 R0, RZ, RZ, R10 ;  /* 0x000000ffff007224 */ /* 0x001fe200078e000a */
[----:B------:R0:W-:Y:S01]  /*4aa0*/  STL [R1+0x2f8], R2 ;  /* 0x0002f80201007387 */ /* 0x0001e20000100800 */
[----:B------:R-:W-:Y:S01]  /*4ab0*/  @!P4 IMAD.IADD R3, R3, 0x1, -R6 ;  /* 0x000000010303c824 */ /* 0x000fe200078e0a06 */
[----:B------:R-:W-:Y:S01]  /*4ac0*/  ISETP.GE.AND P4, PT, R5, RZ, PT ;  /* 0x000000ff0500720c */ /* 0x000fe20003f86270 */
[----:B------:R-:W-:Y:S01]  /*4ad0*/  @!P6 IMAD.MOV R0, RZ, RZ, -R0 ;  /* 0x000000ffff00e224 */ /* 0x000fe200078e0a00 */
[----:B------:R-:W-:Y:S01]  /*4ae0*/  ISETP.GT.U32.AND P6, PT, R6, R16, PT ;  /* 0x000000100600720c */ /* 0x000fe20003fc4070 */
[----:B------:R-:W-:-:S02]  /*4af0*/  VIADD R5, R28, 0xb0 ;  /* 0x000000b01c057836 */ /* 0x000fc40000000000 */
[--C-:B------:R-:W-:Y:S01]  /*4b00*/  @!P0 IMAD.IADD R9, R9, 0x1, -R6.reuse ;  /* 0x0000000109098824 */ /* 0x100fe200078e0a06 */
[----:B------:R-:W-:Y:S01]  /*4b10*/  ISETP.GE.AND P0, PT, R4, RZ, PT ;  /* 0x000000ff0400720c */ /* 0x000fe20003f06270 */
[----:B------:R3:W-:Y:S01]  /*4b20*/  STL [R1+0x2f4], R0 ;  /* 0x0002f40001007387 */ /* 0x0007e20000100800 */
[C---:B0-----:R-:W-:Y:S01]  /*4b30*/  VIADD R2, R28.reuse, 0xb1 ;  /* 0x000000b11c027836 */ /* 0x041fe20000000000 */
[----:B------:R-:W-:Y:S01]  /*4b40*/  IABS R4, R5 ;  /* 0x0000000500047213 */ /* 0x000fe20000000000 */
[--C-:B------:R-:W-:Y:S02]  /*4b50*/  @!P5 IMAD.IADD R15, R15, 0x1, -R6.reuse ;  /* 0x000000010f0fd824 */ /* 0x100fe400078e0a06 */
[C---:B------:R-:W-:Y:S01]  /*4b60*/  VIADD R13, R28.reuse, 0xaf ;  /* 0x000000af1c0d7836 */ /* 0x040fe20000000000 */
[----:B------:R-:W-:Y:S01]  /*4b70*/  IABS R10, R2 ;  /* 0x00000002000a7213 */ /* 0x000fe20000000000 */
[----:B------:R-:W-:Y:S02]  /*4b80*/  VIADD R12, R28, 0xae ;  /* 0x000000ae1c0c7836 */ /* 0x000fe40000000000 */
[----:B------:R-:W-:Y:S01]  /*4b90*/  @!P6 IMAD.IADD R16, R16, 0x1, -R6 ;  /* 0x000000011010e824 */ /* 0x000fe200078e0a06 */
[C---:B------:R-:W-:Y:S01]  /*4ba0*/  ISETP.GT.U32.AND P6, PT, R6.reuse, R9, PT ;  /* 0x000000090600720c */ /* 0x040fe20003fc4070 */
[----:B---3--:R-:W-:Y:S01]  /*4bb0*/  IMAD.MOV.U32 R0, RZ, RZ, R3 ;  /* 0x000000ffff007224 */ /* 0x008fe200078e0003 */
[----:B------:R-:W-:Y:S01]  /*4bc0*/  IABS R14, R13 ;  /* 0x0000000d000e7213 */ /* 0x000fe20000000000 */
[----:B------:R-:W-:Y:S01]  /*4bd0*/  IMAD.HI.U32 R8, R7, R10, RZ ;  /* 0x0000000a07087227 */ /* 0x000fe200078e00ff */
[----:B------:R-:W-:-:S02]  /*4be0*/  ISETP.GT.U32.AND P5, PT, R6, R16, PT ;  /* 0x000000100600720c */ /* 0x000fc40003fa4070 */
[----:B------:R-:W-:Y:S01]  /*4bf0*/  IABS R19, R12 ;  /* 0x0000000c00137213 */ /* 0x000fe20000000000 */
[----:B------:R-:W-:Y:S02]  /*4c00*/  IMAD.MOV.U32 R3, RZ, RZ, R4 ;  /* 0x000000ffff037224 */ /* 0x000fe400078e0004 */
[----:B------:R-:W-:Y:S01]  /*4c10*/  @!P3 IMAD.MOV R0, RZ, RZ, -R0 ;  /* 0x000000ffff00b224 */ /* 0x000fe200078e0a00 */
[C---:B------:R-:W-:Y:S01]  /*4c20*/  ISETP.GT.U32.AND P3, PT, R6.reuse, R15, PT ;  /* 0x0000000f0600720c */ /* 0x040fe20003f64070 */
[----:B------:R-:W-:Y:S02]  /*4c30*/  IMAD.MOV R8, RZ, RZ, -R8 ;  /* 0x000000ffff087224 */ /* 0x000fe400078e0a08 */
[----:B------:R-:W-:Y:S01]  /*4c40*/  IMAD.HI.U32 R4, R7, R3, RZ ;  /* 0x0000000307047227 */ /* 0x000fe200078e00ff */
[----:B------:R0:W-:Y:S03]  /*4c50*/  STL [R1+0x2cc], R0 ;  /* 0x0002cc0001007387 */ /* 0x0001e60000100800 */
[----:B------:R-:W-:-:S02]  /*4c60*/  IMAD R10, R6, R8, R10 ;  /* 0x00000008060a7224 */ /* 0x000fc400078e020a */
[----:B------:R-:W-:Y:S02]  /*4c70*/  IMAD.MOV R4, RZ, RZ, -R4 ;  /* 0x000000ffff047224 */ /* 0x000fe400078e0a04 */
[--C-:B------:R-:W-:Y:S01]  /*4c80*/  @!P6 IMAD.IADD R9, R9, 0x1, -R6.reuse ;  /* 0x000000010909e824 */ /* 0x100fe200078e0a06 */
[C---:B------:R-:W-:Y:S01]  /*4c90*/  ISETP.GT.U32.AND P6, PT, R6.reuse, R10, PT ;  /* 0x0000000a0600720c */ /* 0x040fe20003fc4070 */
[C---:B------:R-:W-:Y:S02]  /*4ca0*/  IMAD R3, R6.reuse, R4, R3 ;  /* 0x0000000406037224 */ /* 0x040fe400078e0203 */
[----:B------:R-:W-:Y:S02]  /*4cb0*/  @!P3 IMAD.IADD R15, R15, 0x1, -R6 ;  /* 0x000000010f0fb824 */ /* 0x000fe400078e0a06 */
[----:B------:R-:W-:Y:S01]  /*4cc0*/  IMAD.HI.U32 R4, R7, R14, RZ ;  /* 0x0000000e07047227 */ /* 0x000fe200078e00ff */
[----:B------:R-:W-:-:S03]  /*4cd0*/  ISETP.GT.U32.AND P3, PT, R6, R3, PT ;  /* 0x000000030600720c */ /* 0x000fc60003f64070 */
[----:B------:R-:W-:Y:S01]  /*4ce0*/  @!P5 IMAD.IADD R16, R16, 0x1, -R6 ;  /* 0x000000011010d824 */ /* 0x000fe200078e0a06 */
[----:B------:R-:W-:Y:S01]  /*4cf0*/  ISETP.GE.AND P5, PT, R2, RZ, PT ;  /* 0x000000ff0200720c */ /* 0x000fe20003fa6270 */
[----:B------:R-:W-:-:S04]  /*4d00*/  IMAD.HI.U32 R8, R7, R19, RZ ;  /* 0x0000001307087227 */ /* 0x000fc800078e00ff */
[----:B------:R-:W-:Y:S01]  /*4d10*/  @!P6 IMAD.IADD R10, R10, 0x1, -R6 ;  /* 0x000000010a0ae824 */ /* 0x000fe200078e0a06 */
[----:B------:R-:W-:Y:S01]  /*4d20*/  ISETP.GE.AND P6, PT, R5, RZ, PT ;  /* 0x000000ff0500720c */ /* 0x000fe20003fc6270 */
[----:B------:R-:W-:Y:S02]  /*4d30*/  VIADD R2, R28, 0xad ;  /* 0x000000ad1c027836 */ /* 0x000fe40000000000 */
[----:B------:R-:W-:Y:S02]  /*4d40*/  IMAD.MOV R4, RZ, RZ, -R4 ;  /* 0x000000ffff047224 */ /* 0x000fe400078e0a04 */
[----:B------:R-:W-:Y:S01]  /*4d50*/  @!P3 IMAD.IADD R3, R3, 0x1, -R6 ;  /* 0x000000010303b824 */ /* 0x000fe200078e0a06 */
[----:B------:R-:W-:Y:S01]  /*4d60*/  ISETP.GT.U32.AND P3, PT, R6, R10, PT ;  /* 0x0000000a0600720c */ /* 0x000fe20003f64070 */
[----:B0-----:R-:W-:Y:S02]  /*4d70*/  IMAD.MOV.U32 R0, RZ, RZ, R9 ;  /* 0x000000ffff007224 */ /* 0x001fe400078e0009 */
[----:B------:R-:W-:-:S02]  /*4d80*/  IMAD.MOV R8, RZ, RZ, -R8 ;  /* 0x000000ffff087224 */ /* 0x000fc400078e0a08 */
[----:B------:R-:W-:Y:S02]  /*4d90*/  VIADD R5, R28, 0xac ;  /* 0x000000ac1c057836 */ /* 0x000fe40000000000 */
[C---:B------:R-:W-:Y:S01]  /*4da0*/  IMAD R14, R6.reuse, R4, R14 ;  /* 0x00000004060e7224 */ /* 0x040fe200078e020e */
[----:B------:R-:W-:Y:S01]  /*4db0*/  IABS R4, R2 ;  /* 0x0000000200047213 */ /* 0x000fe20000000000 */
[----:B------:R-:W-:Y:S01]  /*4dc0*/  @!P2 IMAD.MOV R17, RZ, RZ, -R17 ;  /* 0x000000ffff11a224 */ /* 0x000fe200078e0a11 */
[C---:B------:R-:W-:Y:S01]  /*4dd0*/  ISETP.GT.U32.AND P2, PT, R6.reuse, R3, PT ;  /* 0x000000030600720c */ /* 0x040fe20003f44070 */
[----:B------:R-:W-:Y:S01]  /*4de0*/  @!P1 IMAD.MOV R0, RZ, RZ, -R0 ;  /* 0x000000ffff009224 */ /* 0x000fe200078e0a00 */
[C---:B------:R-:W-:Y:S01]  /*4df0*/  ISETP.GT.U32.AND P1, PT, R6.reuse, R14, PT ;  /* 0x0000000e0600720c */ /* 0x040fe20003f24070 */
[C---:B------:R-:W-:Y:S01]  /*4e00*/  IMAD R19, R6.reuse, R8, R19 ;  /* 0x0000000806137224 */ /* 0x040fe200078e0213 */
[----:B------:R-:W-:Y:S01]  /*4e10*/  IABS R8, R5 ;  /* 0x0000000500087213 */ /* 0x000fe20000000000 */
[----:B------:R-:W-:Y:S01]  /*4e20*/  IMAD.HI.U32 R9, R7, R4, RZ ;  /* 0x0000000407097227 */ /* 0x000fe200078e00ff */
[----:B------:R-:W-:Y:S03]  /*4e30*/  STL [R1+0x2d0], R17 ;  /* 0x0002d01101007387 */ /* 0x000fe60000100800 */
[----:B------:R-:W-:Y:S01]  /*4e40*/  @!P4 IMAD.MOV R16, RZ, RZ, -R16 ;  /* 0x000000ffff10c224 */ /* 0x000fe200078e0a10 */
[----:B------:R0:W-:Y:S01]  /*4e50*/  STL [R1+0x2ec], R0 ;  /* 0x0002ec0001007387 */ /* 0x0001e20000100800 */
[----:B------:R-:W-:Y:S01]  /*4e60*/  ISETP.GT.U32.AND P4, PT, R6, R19, PT ;  /* 0x000000130600720c */ /* 0x000fe20003f84070 */
[--C-:B------:R-:W-:Y:S01]  /*4e70*/  @!P3 IMAD.IADD R10, R10, 0x1, -R6.reuse ;  /* 0x000000010a0ab824 */ /* 0x100fe200078e0a06 */
[----:B------:R-:W-:Y:S01]  /*4e80*/  ISETP.GE.AND P3, PT, R12, RZ, PT ;  /* 0x000000ff0c00720c */ /* 0x000fe20003f66270 */
[----:B------:R-:W-:Y:S01]  /*4e90*/  IMAD.MOV R9, RZ, RZ, -R9 ;  /* 0x000000ffff097224 */ /* 0x000fe200078e0a09 */
[----:B------:R3:W-:Y:S01]  /*4ea0*/  STL [R1+0x2d8], R16 ;  /* 0x0002d81001007387 */ /* 0x0007e20000100800 */
[----:B------:R-:W-:Y:S01]  /*4eb0*/  @!P2 IMAD.IADD R3, R3, 0x1, -R6 ;  /* 0x000000010303a824 */ /* 0x000fe200078e0a06 */
[----:B------:R-:W-:Y:S01]  /*4ec0*/  ISETP.GE.AND P2, PT, R2, RZ, PT ;  /* 0x000000ff0200720c */ /* 0x000fe20003f46270 */
[----:B------:R-:W-:-:S02]  /*4ed0*/  IMAD R4, R6, R9, R4 ;  /* 0x0000000906047224 */ /* 0x000fc400078e0204 */
[----:B0-----:R-:W-:Y:S02]  /*4ee0*/  IMAD.MOV.U32 R0, RZ, RZ, R15 ;  /* 0x000000ffff007224 */ /* 0x001fe400078e000f */
[----:B------:R-:W-:-:S04]  /*4ef0*/  IMAD.HI.U32 R15, R7, R8, RZ ;  /* 0x00000008070f7227 */ /* 0x000fc800078e00ff */
[----:B------:R-:W-:Y:S01]  /*4f00*/  @!P0 IMAD.MOV R0, RZ, RZ, -R0 ;  /* 0x000000ffff008224 */ /* 0x000fe200078e0a00 */
[----:B------:R-:W-:Y:S01]  /*4f10*/  ISETP.GE.AND P0, PT, R13, RZ, PT ;  /* 0x000000ff0d00720c */ /* 0x000fe20003f06270 */
[----:B------:R-:W-:Y:S02]  /*4f20*/  IMAD.MOV R15, RZ, RZ, -R15 ;  /* 0x000000ffff0f7224 */ /* 0x000fe400078e0a0f */
[----:B---3--:R-:W-:Y:S01]  /*4f30*/  IMAD.MOV.U32 R16, RZ, RZ, R10 ;  /* 0x000000ffff107224 */ /* 0x008fe200078e000a */
[----:B------:R0:W-:Y:S01]  /*4f40*/  STL [R1+0x2e8], R0 ;  /* 0x0002e80001007387 */ /* 0x0001e20000100800 */
[----:B------:R-:W-:Y:S02]  /*4f50*/  @!P1 IMAD.IADD R14, R14, 0x1, -R6 ;  /* 0x000000010e0e9824 */ /* 0x000fe400078e0a06 */
[C---:B------:R-:W-:Y:S02]  /*4f60*/  IMAD R8, R6.reuse, R15, R8 ;  /* 0x0000000f06087224 */ /* 0x040fe400078e0208 */
[----:B------:R-:W-:Y:S01]  /*4f70*/  @!P5 IMAD.MOV R16, RZ, RZ, -R16 ;  /* 0x000000ffff10d224 */ /* 0x000fe200078e0a10 */
[C---:B------:R-:W-:Y:S01]  /*4f80*/  ISETP.GT.U32.AND P5, PT, R6.reuse, R4, PT ;  /* 0x000000040600720c */ /* 0x040fe20003fa4070 */
[----:B------:R-:W-:Y:S01]  /*4f90*/  @!P4 IMAD.IADD R19, R19, 0x1, -R6 ;  /* 0x000000011313c824 */ /* 0x000fe200078e0a06 */
[----:B------:R-:W-:Y:S01]  /*4fa0*/  ISETP.GT.U32.AND P1, PT, R6, R14, PT ;  /* 0x0000000e0600720c */ /* 0x000fe20003f24070 */
[----:B------:R-:W-:Y:S01]  /*4fb0*/  VIADD R2, R28, 0xab ;  /* 0x000000ab1c027836 */ /* 0x000fe20000000000 */
[----:B------:R3:W-:Y:S01]  /*4fc0*/  STL [R1+0x2dc], R16 ;  /* 0x0002dc1001007387 */ /* 0x0007e20000100800 */
[----:B0-----:R-:W-:Y:S01]  /*4fd0*/  IMAD.MOV.U32 R0, RZ, RZ, R3 ;  /* 0x000000ffff007224 */ /* 0x001fe200078e0003 */
[----:B------:R-:W-:Y:S01]  /*4fe0*/  ISETP.GT.U32.AND P4, PT, R6, R19, PT ;  /* 0x000000130600720c */ /* 0x000fe20003f84070 */
[----:B------:R-:W-:Y:S01]  /*4ff0*/  VIADD R9, R28, 0xaa ;  /* 0x000000aa1c097836 */ /* 0x000fe20000000000 */
[----:B------:R-:W-:Y:S01]  /*5000*/  IABS R12, R2 ;  /* 0x00000002000c7213 */ /* 0x000fe20000000000 */
[----:B------:R-:W-:Y:S01]  /*5010*/  @!P6 IMAD.MOV R0, RZ, RZ, -R0 ;  /* 0x000000ffff00e224 */ /* 0x000fe200078e0a00 */
[----:B------:R-:W-:Y:S01]  /*5020*/  ISETP.GT.U32.AND P6, PT, R6, R8, PT ;  /* 0x000000080600720c */ /* 0x000fe20003fc4070 */
[----:B------:R-:W-:Y:S01]  /*5030*/  VIADD R15, R28, 0xa7 ;  /* 0x000000a71c0f7836 */ /* 0x000fe20000000000 */
[----:B------:R-:W-:Y:S01]  /*5040*/  IABS R3, R9 ;  /* 0x0000000900037213 */ /* 0x000fe20000000000 */
[--C-:B------:R-:W-:Y:S01]  /*5050*/  @!P5 IMAD.IADD R4, R4, 0x1, -R6.reuse ;  /* 0x000000010404d824 */ /* 0x100fe200078e0a06 */
[----:B------:R0:W-:Y:S01]  /*5060*/  STL [R1+0x2e4], R0 ;  /* 0x0002e40001007387 */ /* 0x0001e20000100800 */
[----:B------:R-:W-:Y:S01]  /*5070*/  @!P1 IMAD.IADD R14, R14, 0x1, -R6 ;  /* 0x000000010e0e9824 */ /* 0x000fe200078e0a06 */
[----:B------:R-:W-:Y:S01]  /*5080*/  ISETP.GE.AND P1, PT, R5, RZ, PT ;  /* 0x000000ff0500720c */ /* 0x000fe20003f26270 */
[----:B------:R-:W-:Y:S01]  /*5090*/  IMAD.HI.U32 R13, R7, R12, RZ ;  /* 0x0000000c070d7227 */ /* 0x000fe200078e00ff */
[----:B------:R-:W-:-:S02]  /*50a0*/  ISETP.GT.U32.AND P5, PT, R6, R4, PT ;  /* 0x000000040600720c */ /* 0x000fc40003fa4070 */
[----:B---3--:R-:W-:Y:S01]  /*50b0*/  IABS R16, R15 ;  /* 0x0000000f00107213 */ /* 0x008fe20000000000 */
[--C-:B------:R-:W-:Y:S01]  /*50c0*/  @!P4 IMAD.IADD R19, R19, 0x1, -R6.reuse ;  /* 0x000000011313c824 */ /* 0x100fe200078e0a06 */
[----:B------:R-:W-:Y:S01]  /*50d0*/  ISETP.GE.AND P4, PT, R2, RZ, PT ;  /* 0x000000ff0200720c */ /* 0x000fe20003f86270 */
[----:B------:R-:W-:Y:S02]  /*50e0*/  @!P6 IMAD.IADD R8, R8, 0x1, -R6 ;  /* 0x000000010808e824 */ /* 0x000fe400078e0a06 */
[----:B0-----:R-:W-:Y:S02]  /*50f0*/  IMAD.MOV.U32 R0, RZ, RZ, R14 ;  /* 0x000000ffff007224 */ /* 0x001fe400078e000e */
[----:B------:R-:W-:Y:S01]  /*5100*/  IMAD.HI.U32 R2, R7, R3, RZ ;  /* 0x0000000307027227 */ /* 0x000fe200078e00ff */
[----:B------:R-:W-:-:S03]  /*5110*/  ISETP.GT.U32.AND P6, PT, R6, R8, PT ;  /* 0x000000080600720c */ /* 0x000fc60003fc4070 */
[----:B------:R-:W-:Y:S02]  /*5120*/  IMAD.MOV R13, RZ, RZ, -R13 ;  /* 0x000000ffff0d7224 */ /* 0x000fe400078e0a0d */
[----:B------:R-:W-:Y:S01]  /*5130*/  @!P0 IMAD.MOV R0, RZ, RZ, -R0 ;  /* 0x000000ffff008224 */ /* 0x000fe200078e0a00 */
[----:B------:R-:W-:Y:S01]  /*5140*/  ISETP.GE.AND P0, PT, R9, RZ, PT ;  /* 0x000000ff0900720c */ /* 0x000fe20003f06270 */
[----:B------:R-:W-:Y:S02]  /*5150*/  IMAD.MOV R2, RZ, RZ, -R2 ;  /* 0x000000ffff027224 */ /* 0x000fe400078e0a02 */
[C---:B------:R-:W-:Y:S01]  /*5160*/  IMAD R9, R6.reuse, R13, R12 ;  /* 0x0000000d06097224 */ /* 0x040fe200078e020c */
[----:B------:R0:W-:Y:S01]  /*5170*/  STL [R1+0x2e0], R0 ;  /* 0x0002e00001007387 */ /* 0x0001e20000100800 */
[----:B------:R-:W-:Y:S02]  /*5180*/  IMAD R3, R6, R2, R3 ;  /* 0x0000000206037224 */ /* 0x000fe400078e0203 */
[----:B------:R-:W-:Y:S01]  /*5190*/  @!P5 IMAD.IADD R4, R4, 0x1, -R6 ;  /* 0x000000010404d824 */ /* 0x000fe200078e0a06 */
[----:B------:R-:W-:Y:S01]  /*51a0*/  ISETP.GT.U32.AND P5, PT, R6, R9, PT ;  /* 0x000000090600720c */ /* 0x000fe20003fa4070 */
[----:B------:R-:W-:-:S02]  /*51b0*/  VIADD R5, R28, 0xa9 ;  /* 0x000000a91c057836 */ /* 0x000fc40000000000 */
[----:B------:R-:W-:Y:S01]  /*51c0*/  @!P6 IMAD.IADD R8, R8, 0x1, -R6 ;  /* 0x000000010808e824 */ /* 0x000fe200078e0a06 */
[----:B------:R-:W-:Y:S01]  /*51d0*/  ISETP.GT.U32.AND P6, PT, R6, R3, PT ;  /* 0x000000030600720c */ /* 0x000fe20003fc4070 */
[C---:B------:R-:W-:Y:S01]  /*51e0*/  VIADD R13, R28.reuse, 0xa8 ;  /* 0x000000a81c0d7836 */ /* 0x040fe20000000000 */
[----:B------:R-:W-:Y:S01]  /*51f0*/  IABS R10, R5 ;  /* 0x00000005000a7213 */ /* 0x000fe20000000000 */
[----:B0-----:R-:W-:Y:S02]  /*5200*/  IMAD.MOV.U32 R0, RZ, RZ, R19 ;  /* 0x000000ffff007224 */ /* 0x001fe400078e0013 */
[----:B------:R-:W-:Y:S01]  /*5210*/  VIADD R2, R28, 0xa6 ;  /* 0x000000a61c027836 */ /* 0x000fe20000000000 */
[----:B------:R-:W-:Y:S01]  /*5220*/  IABS R17, R13 ;  /* 0x0000000d00117213 */ /* 0x000fe20000000000 */
[----:B------:R-:W-:-:S04]  /*5230*/  IMAD.HI.U32 R12, R7, R10, RZ ;  /* 0x0000000a070c7227 */ /* 0x000fc800078e00ff */
[----:B------:R-:W-:Y:S02]  /*5240*/  @!P5 IMAD.IADD R9, R9, 0x1, -R6 ;  /* 0x000000010909d824 */ /* 0x000fe400078e0a06 */
[----:B------:R-:W-:Y:S02]  /*5250*/  IMAD.MOV R12, RZ, RZ, -R12 ;  /* 0x000000ffff0c7224 */ /* 0x000fe400078e0a0c */
[----:B------:R-:W-:Y:S01]  /*5260*/  @!P6 IMAD.IADD R3, R3, 0x1, -R6 ;  /* 0x000000010303e824 */ /* 0x000fe200078e0a06 */
[----:B------:R-:W-:Y:S01]  /*5270*/  ISETP.GT.U32.AND P6, PT, R6, R9, PT ;  /* 0x000000090600720c */ /* 0x000fe20003fc4070 */
[----:B------:R-:W-:-:S04]  /*5280*/  IMAD.HI.U32 R20, R7, R17, RZ ;  /* 0x0000001107147227 */ /* 0x000fc800078e00ff */
[----:B------:R-:W-:Y:S01]  /*5290*/  @!P3 IMAD.MOV R0, RZ, RZ, -R0 ;  /* 0x000000ffff00b224 */ /* 0x000fe200078e0a00 */
[----:B------:R-:W-:Y:S01]  /*52a0*/  ISETP.GE.AND P3, PT, R5, RZ, PT ;  /* 0x000000ff0500720c */ /* 0x000fe20003f66270 */
[C---:B------:R-:W-:Y:S01]  /*52b0*/  IMAD R10, R6.reuse, R12, R10 ;  /* 0x0000000c060a7224 */ /* 0x040fe200078e020a */
[----:B------:R-:W-:Y:S01]  /*52c0*/  IABS R12, R2 ;  /* 0x00000002000c7213 */ /* 0x000fe20000000000 */
[----:B------:R-:W-:Y:S01]  /*52d0*/  IMAD.MOV R20, RZ, RZ, -R20 ;  /* 0x000000ffff147224 */ /* 0x000fe200078e0a14 */
[----:B------:R0:W-:Y:S01]  /*52e0*/  STL [R1+0x2d4], R0 ;  /* 0x0002d40001007387 */ /* 0x0001e20000100800 */
[----:B------:R-:W-:Y:S01]  /*52f0*/  IMAD.HI.U32 R18, R7, R16, RZ ;  /* 0x0000001007127227 */ /* 0x000fe200078e00ff */
[----:B------:R-:W-:-:S03]  /*5300*/  ISETP.GT.U32.AND P5, PT, R6, R10, PT ;  /* 0x0000000a0600720c */ /* 0x000fc60003fa4070 */
[C---:B------:R-:W-:Y:S02]  /*5310*/  IMAD R5, R6.reuse, R20, R17 ;  /* 0x0000001406057224 */ /* 0x040fe400078e0211 */
[----:B------:R-:W-:Y:S02]  /*5320*/  IMAD.MOV.U32 R19, RZ, RZ, R12 ;  /* 0x000000ffff137224 */ /* 0x000fe400078e000c */
[----:B------:R-:W-:Y:S02]  /*5330*/  IMAD.MOV R18, RZ, RZ, -R18 ;  /* 0x000000ffff127224 */ /* 0x000fe400078e0a12 */
[----:B0-----:R-:W-:Y:S02]  /*5340*/  IMAD.MOV.U32 R0, RZ, RZ, R4 ;  /* 0x000000ffff007224 */ /* 0x001fe400078e0004 */
[----:B------:R-:W-:Y:S01]  /*5350*/  @!P6 IMAD.IADD R9, R9, 0x1, -R6 ;  /* 0x000000010909e824 */ /* 0x000fe200078e0a06 */
[C---:B------:R-:W-:Y:S01]  /*5360*/  ISETP.GT.U32.AND P6, PT, R6.reuse, R5, PT ;  /* 0x000000050600720c */ /* 0x040fe20003fc4070 */
[----:B------:R-:W-:Y:S01]  /*5370*/  @!P2 IMAD.MOV R0, RZ, RZ, -R0 ;  /* 0x000000ffff00a224 */ /* 0x000fe200078e0a00 */
[----:B------:R-:W-:Y:S01]  /*5380*/  ISETP.GT.U32.AND P2, PT, R6, R3, PT ;  /* 0x000000030600720c */ /* 0x000fe20003f44070 */
[----:B------:R-:W-:-:S03]  /*5390*/  IMAD.HI.U32 R4, R7, R19, RZ ;  /* 0x0000001307047227 */ /* 0x000fc600078e00ff */
[----:B------:R0:W-:Y:S01]  /*53a0*/  STL [R1+0x2c8], R0 ;  /* 0x0002c80001007387 */ /* 0x0001e20000100800 */
[----:B------:R-:W-:Y:S02]  /*53b0*/  IMAD R12, R6, R18, R16 ;  /* 0x00000012060c7224 */ /* 0x000fe400078e0210 */
[----:B------:R-:W-:Y:S02]  /*53c0*/  IMAD.MOV R4, RZ, RZ, -R4 ;  /* 0x000000ffff047224 */ /* 0x000fe400078e0a04 */
[----:B------:R-:W-:Y:S02]  /*53d0*/  @!P5 IMAD.IADD R10, R10, 0x1, -R6 ;  /* 0x000000010a0ad824 */ /* 0x000fe400078e0a06 */
[----:B------:R-:W-:Y:S02]  /*53e0*/  VIADD R14, R28, 0xa5 ;  /* 0x000000a51c0e7836 */ /* 0x000fe40000000000 */
[----:B------:R-:W-:Y:S01]  /*53f0*/  IMAD.MOV.U32 R16, RZ, RZ, R8 ;  /* 0x000000ffff107224 */ /* 0x000fe200078e0008 */
[C---:B------:R-:W-:Y:S01]  /*5400*/  ISETP.GT.U32.AND P5, PT, R6.reuse, R10, PT ;  /* 0x0000000a0600720c */ /* 0x040fe20003fa4070 */
[----:B0-----:R-:W-:Y:S01]  /*5410*/  IMAD.MOV.U32 R0, RZ, RZ, R9 ;  /* 0x000000ffff007224 */ /* 0x001fe200078e0009 */
[----:B------:R-:W-:Y:S01]  /*5420*/  IABS R17, R14 ;  /* 0x0000000e00117213 */ /* 0x000fe20000000000 */
[----:B------:R-:W-:-:S02]  /*5430*/  IMAD R9, R6, R4, R19 ;  /* 0x0000000406097224 */ /* 0x000fc400078e0213 */
[----:B------:R-:W-:Y:S01]  /*5440*/  @!P4 IMAD.MOV R0, RZ, RZ, -R0 ;  /* 0x000000ffff00c224 */ /* 0x000fe200078e0a00 */
[C---:B------:R-:W-:Y:S01]  /*5450*/  ISETP.GT.U32.AND P4, PT, R6.reuse, R12, PT ;  /* 0x0000000c0600720c */ /* 0x040fe20003f84070 */
[----:B------:R-:W-:Y:S01]  /*5460*/  @!P6 IMAD.IADD R5, R5, 0x1, -R6 ;  /* 0x000000010505e824 */ /* 0x000fe200078e0a06 */
[----:B------:R-:W-:Y:S01]  /*5470*/  ISETP.GT.U32.AND P6, PT, R6, R9, PT ;  /* 0x000000090600720c */ /* 0x000fe20003fc4070 */
[----:B------:R-:W-:Y:S01]  /*5480*/  @!P1 IMAD.MOV R16, RZ, RZ, -R16 ;  /* 0x000000ffff109224 */ /* 0x000fe200078e0a10 */
[----:B------:R-:W-:Y:S01]  /*5490*/  ISETP.GE.AND P1, PT, R13, RZ, PT ;  /* 0x000000ff0d00720c */ /* 0x000fe20003f26270 */
[----:B------:R-:W-:Y:S01]  /*54a0*/  @!P2 IMAD.IADD R3, R3, 0x1, -R6 ;  /* 0x000000010303a824 */ /* 0x000fe200078e0a06 */
[----:B------:R-:W-:Y:S01]  /*54b0*/  ISETP.GE.AND P2, PT, R15, RZ, PT ;  /* 0x000000ff0f00720c */ /* 0x000fe20003f46270 */
[----:B------:R-:W-:Y:S01]  /*54c0*/  IMAD.HI.U32 R8, R7, R17, RZ ;  /* 0x0000001107087227 */ /* 0x000fe200078e00ff */
[----:B------:R-:W-:Y:S03]  /*54d0*/  STL [R1+0x2c4], R16 ;  /* 0x0002c41001007387 */ /* 0x000fe60000100800 */
[----:B------:R-:W-:Y:S01]  /*54e0*/  IMAD.MOV R8, RZ, RZ, -R8 ;  /* 0x000000ffff087224 */ /* 0x000fe200078e0a08 */
[----:B------:R0:W-:Y:S01]  /*54f0*/  STL [R1+0x2c0], R0 ;  /* 0x0002c00001007387 */ /* 0x0001e20000100800 */
[----:B------:R-:W-:Y:S01]  /*5500*/  @!P4 IMAD.IADD R12, R12, 0x1, -R6 ;  /* 0x000000010c0cc824 */ /* 0x000fe200078e0a06 */
[----:B------:R-:W-:Y:S01]  /*5510*/  ISETP.GT.U32.AND P4, PT, R6, R5, PT ;  /* 0x000000050600720c */ /* 0x000fe20003f84070 */
[----:B------:R-:W-:-:S02]  /*5520*/  VIADD R4, R28, 0xa4 ;  /* 0x000000a41c047836 */ /* 0x000fc40000000000 */
[--C-:B------:R-:W-:Y:S01]  /*5530*/  @!P5 IMAD.IADD R10, R10, 0x1, -R6.reuse ;  /* 0x000000010a0ad824 */ /* 0x100fe200078e0a06 */
[----:B------:R-:W-:Y:S01]  /*5540*/  ISETP.GE.AND P5, PT, R2, RZ, PT ;  /* 0x000000ff0200720c */ /* 0x000fe20003fa6270 */
[C---:B------:R-:W-:Y:S01]  /*5550*/  IMAD R2, R6.reuse, R8, R17 ;  /* 0x0000000806027224 */ /* 0x040fe200078e0211 */
[----:B------:R-:W-:Y:S01]  /*5560*/  IABS R17, R4 ;  /* 0x0000000400117213 */ /* 0x000fe20000000000 */
[----:B------:R-:W-:Y:S02]  /*5570*/  @!P6 IMAD.IADD R9, R9, 0x1, -R6 ;  /* 0x000000010909e824 */ /* 0x000fe400078e0a06 */
[----:B0-----:R-:W-:Y:S02]  /*5580*/  IMAD.MOV.U32 R0, RZ, RZ, R3 ;  /* 0x000000ffff007224 */ /* 0x001fe400078e0003 */
[----:B------:R-:W-:Y:S01]  /*5590*/  IMAD.HI.U32 R19, R7, R17, RZ ;  /* 0x0000001107137227 */ /* 0x000fe200078e00ff */
[----:B------:R-:W-:-:S03]  /*55a0*/  ISETP.GT.U32.AND P6, PT, R6, R9, PT ;  /* 0x000000090600720c */ /* 0x000fc60003fc4070 */
[----:B------:R-:W-:Y:S01]  /*55b0*/  @!P0 IMAD.MOV R0, RZ, RZ, -R0 ;  /* 0x000000ffff008224 */ /* 0x000fe200078e0a00 */
[C---:B------:R-:W-:Y:S01]  /*55c0*/  ISETP.GT.U32.AND P0, PT, R6.reuse, R12, PT ;  /* 0x0000000c0600720c */ /* 0x040fe20003f04070 */
[----:B------:R-:W-:Y:S02]  /*55d0*/  IMAD.MOV R19, RZ, RZ, -R19 ;  /* 0x000000ffff137224 */ /* 0x000fe400078e0a13 */
[--C-:B------:R-:W-:Y:S01]  /*55e0*/  @!P4 IMAD.IADD R5, R5, 0x1, -R6.reuse ;  /* 0x000000010505c824 */ /* 0x100fe200078e0a06 */
[----:B------:R-:W-:Y:S01]  /*55f0*/  ISETP.GT.U32.AND P4, PT, R6, R2, PT ;  /* 0x000000020600720c */ /* 0x000fe20003f84070 */
[C---:B------:R-:W-:Y:S01]  /*5600*/  VIADD R15, R28.reuse, 0xa1 ;  /* 0x000000a11c0f7836 */ /* 0x040fe20000000000 */
[----:B------:R0:W-:Y:S01]  /*5610*/  STL [R1+0x2bc], R0 ;  /* 0x0002bc0001007387 */ /* 0x0001e20000100800 */
[C---:B------:R-:W-:Y:S02]  /*5620*/  VIADD R16, R28.reuse, 0xa3 ;  /* 0x000000a31c107836 */ /* 0x040fe40000000000 */
[--C-:B------:R-:W-:Y:S01]  /*5630*/  @!P6 IMAD.IADD R9, R9, 0x1, -R6.reuse ;  /* 0x000000010909e824 */ /* 0x100fe200078e0a06 */
[----:B------:R-:W-:Y:S01]  /*5640*/  IABS R13, R15 ;  /* 0x0000000f000d7213 */ /* 0x000fe20000000000 */
[----:B------:R-:W-:Y:S01]  /*5650*/  VIADD R3, R28, 0xa2 ;  /* 0x000000a21c037836 */ /* 0x000fe20000000000 */
[----:B------:R-:W-:Y:S01]  /*5660*/  IABS R18, R16 ;  /* 0x0000001000127213 */ /* 0x000fe20000000000 */
[----:B------:R-:W-:Y:S01]  /*5670*/  @!P0 IMAD.IADD R12, R12, 0x1, -R6 ;  /* 0x000000010c0c8824 */ /* 0x000fe200078e0a06 */
[----:B------:R-:W-:Y:S01]  /*5680*/  ISETP.GE.AND P0, PT, R14, RZ, PT ;  /* 0x000000ff0e00720c */ /* 0x000fe20003f06270 */
[----:B------:R-:W-:Y:S01]  /*5690*/  IMAD R14, R6, R19, R17 ;  /* 0x00000013060e7224 */ /* 0x000fe200078e0211 */
[----:B------:R-:W-:Y:S01]  /*56a0*/  IABS R8, R3 ;  /* 0x0000000300087213 */ /* 0x000fe20000000000 */
[----:B------:R-:W-:-:S03]  /*56b0*/  IMAD.HI.U32 R19, R7, R13, RZ ;  /* 0x0000000d07137227 */ /* 0x000fc600078e00ff */
[----:B------:R-:W-:Y:S01]  /*56c0*/  ISETP.GT.U32.AND P6, PT, R6, R14, PT ;  /* 0x0000000e0600720c */ /* 0x000fe20003fc4070 */
[----:B------:R-:W-:Y:S01]  /*56d0*/  @!P4 IMAD.IADD R2, R2, 0x1, -R6 ;  /* 0x000000010202c824 */ /* 0x000fe200078e0a06 */
[----:B------:R-:W-:Y:S01]  /*56e0*/  ISETP.GE.AND P4, PT, R4, RZ, PT ;  /* 0x000000ff0400720c */ /* 0x000fe20003f86270 */
[----:B------:R-:W-:Y:S02]  /*56f0*/  IMAD.MOV R19, RZ, RZ, -R19 ;  /* 0x000000ffff137224 */ /* 0x000fe400078e0a13 */
[----:B------:R-:W-:Y:S02]  /*5700*/  VIADD R4, R28, 0xa0 ;  /* 0x000000a01c047836 */ /* 0x000fe40000000000 */
[----:B------:R-:W-:-:S04]  /*5710*/  IMAD.HI.U32 R17, R7, R18, RZ ;  /* 0x0000001207117227 */ /* 0x000fc800078e00ff */
[----:B0-----:R-:W-:Y:S02]  /*5720*/  IMAD.MOV.U32 R0, RZ, RZ, R5 ;  /* 0x000000ffff007224 */ /* 0x001fe400078e0005 */
[----:B------:R-:W-:-:S04]  /*5730*/  IMAD.HI.U32 R20, R7, R8, RZ ;  /* 0x0000000807147227 */ /* 0x000fc800078e00ff */
[----:B------:R-:W-:Y:S01]  /*5740*/  IMAD R13, R6, R19, R13 ;  /* 0x00000013060d7224 */ /* 0x000fe200078e020d */
[----:B------:R-:W-:Y:S01]  /*5750*/  IABS R19, R4 ;  /* 0x0000000400137213 */ /* 0x000fe20000000000 */
[----:B------:R-:W-:Y:S01]  /*5760*/  @!P6 IMAD.IADD R14, R14, 0x1, -R6 ;  /* 0x000000010e0ee824 */ /* 0x000fe200078e0a06 */
[C---:B------:R-:W-:Y:S01]  /*5770*/  ISETP.GT.U32.AND P6, PT, R6.reuse, R2, PT ;  /* 0x000000020600720c */ /* 0x040fe20003fc4070 */
[----:B------:R-:W-:Y:S02]  /*5780*/  @!P3 IMAD.MOV R10, RZ, RZ, -R10 ;  /* 0x000000ffff0ab224 */ /* 0x000fe400078e0a0a */
[----:B------:R-:W-:Y:S01]  /*5790*/  IMAD.MOV R17, RZ, RZ, -R17 ;  /* 0x000000ffff117224 */ /* 0x000fe200078e0a11 */
[----:B------:R-:W-:Y:S01]  /*57a0*/  ISETP.GT.U32.AND P3, PT, R6, R14, PT ;  /* 0x0000000e0600720c */ /* 0x000fe20003f64070 */
[----:B------:R-:W-:Y:S01]  /*57b0*/  @!P1 IMAD.MOV R0, RZ, RZ, -R0 ;  /* 0x000000ffff009224 */ /* 0x000fe200078e0a00 */
[----:B------:R-:W-:Y:S01]  /*57c0*/  STL [R1+0x2b8], R10 ;  /* 0x0002b80a01007387 */ /* 0x000fe20000100800 */
[----:B------:R-:W-:-:S02]  /*57d0*/  IMAD.MOV R20, RZ, RZ, -R20 ;  /* 0x000000ffff147224 */ /* 0x000fc400078e0a14 */
[C---:B------:R-:W-:Y:S01]  /*57e0*/  IMAD R17, R6.reuse, R17, R18 ;  /* 0x0000001106117224 */ /* 0x040fe200078e0212 */
[----:B------:R0:W-:Y:S01]  /*57f0*/  STL [R1+0x2b4], R0 ;  /* 0x0002b40001007387 */ /* 0x0001e20000100800 */
[----:B------:R-:W-:Y:S02]  /*5800*/  IMAD.MOV.U32 R5, RZ, RZ, R19 ;  /* 0x000000ffff057224 */ /* 0x000fe400078e0013 */
[----:B------:R-:W-:Y:S01]  /*5810*/  IMAD.MOV.U32 R19, RZ, RZ, R12 ;  /* 0x000000ffff137224 */ /* 0x000fe200078e000c */
[C---:B------:R-:W-:Y:S01]  /*5820*/  ISETP.GT.U32.AND P1, PT, R6.reuse, R17, PT ;  /* 0x000000110600720c */ /* 0x040fe20003f24070 */
[----:B------:R-:W-:Y:S02]  /*5830*/  IMAD R8, R6, R20, R8 ;  /* 0x0000001406087224 */ /* 0x000fe400078e0208 */
[----:B------:R-:W-:Y:S02]  /*5840*/  @!P2 IMAD.MOV R19, RZ, RZ, -R19 ;  /* 0x000000ffff13a224 */ /* 0x000fe400078e0a13 */
[----:B------:R-:W-:Y:S01]  /*5850*/  @!P6 IMAD.IADD R2, R2, 0x1, -R6 ;  /* 0x000000010202e824 */ /* 0x000fe200078e0a06 */
[----:B------:R-:W-:Y:S01]  /*5860*/  ISETP.GT.U32.AND P2, PT, R6, R8, PT ;  /* 0x000000080600720c */ /* 0x000fe20003f44070 */
[----:B0-----:R-:W-:Y:S01]  /*5870*/  IMAD.MOV.U32 R0, RZ, RZ, R9 ;  /* 0x000000ffff007224 */ /* 0x001fe200078e0009 */
[----:B------:R-:W-:Y:S01]  /*5880*/  STL [R1+0x2a4], R19 ;  /* 0x0002a41301007387 */ /* 0x000fe20000100800 */
[----:B------:R-:W-:Y:S01]  /*5890*/  VIADD R18, R28, 0x9f ;  /* 0x0000009f1c127836 */ /* 0x000fe20000000000 */
[----:B------:R-:W-:Y:S01]  /*58a0*/  ISETP.GT.U32.AND P6, PT, R6, R13, PT ;  /* 0x0000000d0600720c */ /* 0x000fe20003fc4070 */
[----:B------:R-:W-:Y:S01]  /*58b0*/  @!P5 IMAD.MOV R0, RZ, RZ, -R0 ;  /* 0x000000ffff00d224 */ /* 0x000fe200078e0a00 */
[----:B------:R-:W-:Y:S01]  /*58c0*/  ISETP.GE.AND P5, PT, R16, RZ, PT ;  /* 0x000000ff1000720c */ /* 0x000fe20003fa6270 */
[----:B------:R-:W-:Y:S01]  /*58d0*/  IMAD.HI.U32 R12, R7, R5, RZ ;  /* 0x00000005070c7227 */ /* 0x000fe200078e00ff */
[----:B------:R-:W-:-:S02]  /*58e0*/  IABS R10, R18 ;  /* 0x00000012000a7213 */ /* 0x000fc40000000000 */
[----:B------:R0:W-:Y:S01]  /*58f0*/  STL [R1+0x2a0], R0 ;  /* 0x0002a00001007387 */ /* 0x0001e20000100800 */
[--C-:B------:R-:W-:Y:S01]  /*5900*/  @!P3 IMAD.IADD R14, R14, 0x1, -R6.reuse ;  /* 0x000000010e0eb824 */ /* 0x100fe200078e0a06 */
[----:B------:R-:W-:Y:S01]  /*5910*/  IADD3 R12, PT, PT, -R12, RZ, RZ ;  /* 0x000000ff0c0c7210 */ /* 0x000fe20007ffe1ff */
[----:B------:R-:W-:Y:S01]  /*5920*/  @!P1 IMAD.IADD R17, R17, 0x1, -R6 ;  /* 0x0000000111119824 */ /* 0x000fe200078e0a06 */
[----:B------:R-:W-:Y:S01]  /*5930*/  ISETP.GE.AND P3, PT, R3, RZ, PT ;  /* 0x000000ff0300720c */ /* 0x000fe20003f66270 */
[----:B------:R-:W-:Y:S01]  /*5940*/  IMAD.MOV.U32 R9, RZ, RZ, R10 ;  /* 0x000000ffff097224 */ /* 0x000fe200078e000a */
[----:B------:R-:W-:Y:S01]  /*5950*/  ISETP.GE.AND P1, PT, R15, RZ, PT ;  /* 0x000000ff0f00720c */ /* 0x000fe20003f26270 */
[----:B------:R-:W-:Y:S01]  /*5960*/  @!P2 IMAD.IADD R8, R8, 0x1, -R6 ;  /* 0x000000010808a824 */ /* 0x000fe200078e0a06 */
[C---:B------:R-:W-:Y:S01]  /*5970*/  ISETP.GT.U32.AND P2, PT, R6.reuse, R17, PT ;  /* 0x000000110600720c */ /* 0x040fe20003f44070 */
[----:B------:R-:W-:Y:S02]  /*5980*/  IMAD R5, R6, R12, R5 ;  /* 0x0000000c06057224 */ /* 0x000fe400078e0205 */
[----:B0-----:R-:W-:-:S02]  /*5990*/  IMAD.MOV.U32 R0, RZ, RZ, R2 ;  /* 0x000000ffff007224 */ /* 0x001fc400078e0002 */
[----:B------:R-:W-:-:S04]  /*59a0*/  IMAD.HI.U32 R3, R7, R9, RZ ;  /* 0x0000000907037227 */ /* 0x000fc800078e00ff */
[----:B------:R-:W-:Y:S02]  /*59b0*/  @!P0 IMAD.MOV R0, RZ, RZ, -R0 ;  /* 0x000000ffff008224 */ /* 0x000fe400078e0a00 */
[--C-:B------:R-:W-:Y:S01]  /*59c0*/  @!P6 IMAD.IADD R13, R13, 0x1, -R6.reuse ;  /* 0x000000010d0de824 */ /* 0x100fe200078e0a06 */
[----:B------:R-:W-:Y:S01]  /*59d0*/  ISETP.GT.U32.AND P6, PT, R6, R8, PT ;  /* 0x000000080600720c */ /* 0x000fe20003fc4070 */
[----:B------:R-:W-:Y:S01]  /*59e0*/  IMAD.MOV R3, RZ, RZ, -R3 ;  /* 0x000000ffff037224 */ /* 0x000fe200078e0a03 */
[----:B------:R0:W-:Y:S01]  /*59f0*/  STL [R1+0x29c], R0 ;  /* 0x00029c0001007387 */ /* 0x0001e20000100800 */
[----:B------:R-:W-:Y:S01]  /*5a00*/  VIADD R15, R28, 0x9e ;  /* 0x0000009e1c0f7836 */ /* 0x000fe20000000000 */
[C---:B------:R-:W-:Y:S01]  /*5a10*/  ISETP.GT.U32.AND P0, PT, R6.reuse, R13, PT ;  /* 0x0000000d0600720c */ /* 0x040fe20003f04070 */
[----:B------:R-:W-:Y:S02]  /*5a20*/  IMAD R9, R6, R3, R9 ;  /* 0x0000000306097224 */ /* 0x000fe400078e0209 */
[----:B------:R-:W-:Y:S01]  /*5a30*/  @!P2 IMAD.IADD R17, R17, 0x1, -R6 ;  /* 0x000000011111a824 */ /* 0x000fe200078e0a06 */
[----:B------:R-:W-:Y:S01]  /*5a40*/  IABS R3, R15 ;  /* 0x0000000f00037213 */ /* 0x000fe20000000000 */
[----:B------:R-:W-:Y:S01]  /*5a50*/  VIADD R10, R28, 0x9d ;  /* 0x0000009d1c0a7836 */ /* 0x000fe20000000000 */
[----:B------:R-:W-:Y:S01]  /*5a60*/  ISETP.GE.AND P2, PT, R4, RZ, PT ;  /* 0x000000ff0400720c */ /* 0x000fe20003f46270 */
[----:B------:R-:W-:-:S02]  /*5a70*/  VIADD R12, R28, 0x9c ;  /* 0x0000009c1c0c7836 */ /* 0x000fc40000000000 */
[----:B0-----:R-:W-:Y:S01]  /*5a80*/  IMAD.MOV.U32 R0, RZ, RZ, R14 ;  /* 0x000000ffff007224 */ /* 0x001fe200078e000e */
[----:B------:R-:W-:Y:S01]  /*5a90*/  IABS R2, R10 ;  /* 0x0000000a00027213 */ /* 0x000fe20000000000 */
[----:B------:R-:W-:Y:S01]  /*5aa0*/  @!P6 IMAD.IADD R8, R8, 0x1, -R6 ;  /* 0x000000010808e824 */ /* 0x000fe200078e0a06 */
[C---:B------:R-:W-:Y:S01]  /*5ab0*/  ISETP.GT.U32.AND P6, PT, R6.reuse, R9, PT ;  /* 0x000000090600720c */ /* 0x040fe20003fc4070 */
[----:B------:R-:W-:Y:S01]  /*5ac0*/  @!P4 IMAD.MOV R0, RZ, RZ, -R0 ;  /* 0x000000ffff00c224 */ /* 0x000fe200078e0a00 */
[----:B------:R-:W-:Y:S01]  /*5ad0*/  ISETP.GT.U32.AND P4, PT, R6, R5, PT ;  /* 0x000000050600720c */ /* 0x000fe20003f84070 */
[----:B------:R-:W-:Y:S01]  /*5ae0*/  IMAD.HI.U32 R16, R7, R3, RZ ;  /* 0x0000000307107227 */ /* 0x000fe200078e00ff */
[----:B------:R-:W-:Y:S02]  /*5af0*/  IABS R4, R12 ;  /* 0x0000000c00047213 */ /* 0x000fe40000000000 */
[----:B------:R0:W-:Y:S01]  /*5b00*/  STL [R1+0x298], R0 ;  /* 0x0002980001007387 */ /* 0x0001e20000100800 */
[----:B------:R-:W-:-:S02]  /*5b10*/  IMAD.MOV R16, RZ, RZ, -R16 ;  /* 0x000000ffff107224 */ /* 0x000fc400078e0a10 */
[----:B------:R-:W-:-:S04]  /*5b20*/  IMAD.HI.U32 R14, R7, R2, RZ ;  /* 0x00000002070e7227 */ /* 0x000fc800078e00ff */
[C---:B------:R-:W-:Y:S02]  /*5b30*/  IMAD R3, R6.reuse, R16, R3 ;  /* 0x0000001006037224 */ /* 0x040fe400078e0203 */
[----:B------:R-:W-:Y:S01]  /*5b40*/  @!P4 IMAD.IADD R5, R5, 0x1, -R6 ;  /* 0x000000010505c824 */ /* 0x000fe200078e0a06 */
[----:B------:R-:W-:Y:S01]  /*5b50*/  ISETP.GE.AND P4, PT, R15, RZ, PT ;  /* 0x000000ff0f00720c */ /* 0x000fe20003f86270 */
[----:B0-----:R-:W-:Y:S02]  /*5b60*/  IMAD.MOV.U32 R0, RZ, RZ, R17 ;  /* 0x000000ffff007224 */ /* 0x001fe400078e0011 */
[----:B------:R-:W-:Y:S02]  /*5b70*/  IMAD.MOV.U32 R15, RZ, RZ, R8 ;  /* 0x000000ffff0f7224 */ /* 0x000fe400078e0008 */
[----:B------:R-:W-:Y:S01]  /*5b80*/  @!P5 IMAD.MOV R0, RZ, RZ, -R0 ;  /* 0x000000ffff00d224 */ /* 0x000fe200078e0a00 */
[C---:B------:R-:W-:Y:S01]  /*5b90*/  ISETP.GT.U32.AND P5, PT, R6.reuse, R5, PT ;  /* 0x000000050600720c */ /* 0x040fe20003fa4070 */
[----:B------:R-:W-:Y:S01]  /*5ba0*/  @!P3 IMAD.MOV R15, RZ, RZ, -R15 ;  /* 0x000000ffff0fb224 */ /* 0x000fe200078e0a0f */
[----:B------:R-:W-:Y:S01]  /*5bb0*/  ISETP.GT.U32.AND P3, PT, R6, R3, PT ;  /* 0x000000030600720c */ /* 0x000fe20003f64070 */
[----:B------:R-:W-:Y:S01]  /*5bc0*/  @!P6 IMAD.IADD R9, R9, 0x1, -R6 ;  /* 0x000000010909e824 */ /* 0x000fe200078e0a06 */
[----:B------:R0:W-:Y:S01]  /*5bd0*/  STL [R1+0x294], R0 ;  /* 0x0002940001007387 */ /* 0x0001e20000100800 */
[----:B------:R-:W-:-:S03]  /*5be0*/  IMAD.HI.U32 R8, R7, R4, RZ ;  /* 0x0000000407087227 */ /* 0x000fc600078e00ff */
[----:B------:R-:W-:Y:S01]  /*5bf0*/  ISETP.GT.U32.AND P6, PT, R6, R9, PT ;  /* 0x000000090600720c */ /* 0x000fe20003fc4070 */
[----:B------:R-:W-:Y:S01]  /*5c00*/  IMAD.MOV R14, RZ, RZ, -R14 ;  /* 0x000000ffff0e7224 */ /* 0x000fe200078e0a0e */
[----:B------:R-:W-:Y:S01]  /*5c10*/  STL [R1+0x278], R15 ;  /* 0x0002780f01007387 */ /* 0x000fe20000100800 */
[----:B------:R-:W-:Y:S02]  /*5c20*/  IMAD.MOV R8, RZ, RZ, -R8 ;  /* 0x000000ffff087224 */ /* 0x000fe400078e0a08 */
[--C-:B------:R-:W-:Y:S02]  /*5c30*/  @!P5 IMAD.IADD R5, R5, 0x1, -R6.reuse ;  /* 0x000000010505d824 */ /* 0x100fe400078e0a06 */
[----:B------:R-:W-:Y:S01]  /*5c40*/  @!P0 IMAD.IADD R13, R13, 0x1, -R6 ;  /* 0x000000010d0d8824 */ /* 0x000fe200078e0a06 */
[----:B------:R-:W-:Y:S01]  /*5c50*/  ISETP.GE.AND P0, PT, R18, RZ, PT ;  /* 0x000000ff1200720c */ /* 0x000fe20003f06270 */
[C---:B------:R-:W-:Y:S02]  /*5c60*/  IMAD R2, R6.reuse, R14, R2 ;  /* 0x0000000e06027224 */ /* 0x040fe400078e0202 */
[----:B------:R-:W-:-:S02]  /*5c70*/  IMAD R4, R6, R8, R4 ;  /* 0x0000000806047224 */ /* 0x000fc400078e0204 */
[----:B------:R-:W-:Y:S01]  /*5c80*/  IMAD.MOV.U32 R14, RZ, RZ, R5 ;  /* 0x000000ffff0e7224 */ /* 0x000fe200078e0005 */
[C---:B------:R-:W-:Y:S01]  /*5c90*/  ISETP.GT.U32.AND P5, PT, R6.reuse, R2, PT ;  /* 0x000000020600720c */ /* 0x040fe20003fa4070 */
[----:B0-----:R-:W-:Y:S02]  /*5ca0*/  IMAD.MOV.U32 R0, RZ, RZ, R13 ;  /* 0x000000ffff007224 */ /* 0x001fe400078e000d */
[----:B------:R-:W-:Y:S02]  /*5cb0*/  @!P3 IMAD.IADD R3, R3, 0x1, -R6 ;  /* 0x000000010303b824 */ /* 0x000fe400078e0a06 */
[----:B------:R-:W-:Y:S01]  /*5cc0*/  @!P2 IMAD.MOV R14, RZ, RZ, -R14 ;  /* 0x000000ffff0ea224 */ /* 0x000fe200078e0a0e */
[C---:B------:R-:W-:Y:S01]  /*5cd0*/  ISETP.GT.U32.AND P2, PT, R6.reuse, R4, PT ;  /* 0x000000040600720c */ /* 0x040fe20003f44070 */
[----:B------:R-:W-:Y:S01]  /*5ce0*/  @!P1 IMAD.MOV R0, RZ, RZ, -R0 ;  /* 0x000000ffff009224 */ /* 0x000fe200078e0a00 */
[----:B------:R-:W-:Y:S01]  /*5cf0*/  ISETP.GT.U32.AND P3, PT, R6, R3, PT ;  /* 0x000000030600720c */ /* 0x000fe20003f64070 */
[--C-:B------:R-:W-:Y:S01]  /*5d00*/  @!P6 IMAD.IADD R9, R9, 0x1, -R6.reuse ;  /* 0x000000010909e824 */ /* 0x100fe200078e0a06 */
[----:B------:R-:W-:Y:S01]  /*5d10*/  ISETP.GE.AND P1, PT, R10, RZ, PT ;  /* 0x000000ff0a00720c */ /* 0x000fe20003f26270 */
[C---:B------:R-:W-:Y:S01]  /*5d20*/  VIADD R13, R28.reuse, 0x9b ;  /* 0x0000009b1c0d7836 */ /* 0x040fe20000000000 */
[----:B------:R0:W-:Y:S01]  /*5d30*/  STL [R1+0x27c], R0 ;  /* 0x00027c0001007387 */ /* 0x0001e20000100800 */
[----:B------:R-:W-:Y:S01]  /*5d40*/  VIADD R10, R28, 0x9a ;  /* 0x0000009a1c0a7836 */ /* 0x000fe20000000000 */
[----:B------:R-:W-:Y:S01]  /*5d50*/  ISETP.GE.AND P6, PT, R12, RZ, PT ;  /* 0x000000ff0c00720c */ /* 0x000fe20003fc6270 */
[--C-:B------:R-:W-:Y:S01]  /*5d60*/  @!P5 IMAD.IADD R2, R2, 0x1, -R6.reuse ;  /* 0x000000010202d824 */ /* 0x100fe200078e0a06 */
[----:B------:R-:W-:Y:S01]  /*5d70*/  IABS R21, R13 ;  /* 0x0000000d00157213 */ /* 0x000fe20000000000 */
[----:B------:R3:W-:Y:S01]  /*5d80*/  STL [R1+0x280], R14 ;  /* 0x0002800e01007387 */ /* 0x0007e20000100800 */
[----:B------:R-:W-:Y:S01]  /*5d90*/  IABS R20, R10 ;  /* 0x0000000a00147213 */ /* 0x000fe20000000000 */
[--C-:B------:R-:W-:Y:S01]  /*5da0*/  @!P2 IMAD.IADD R4, R4, 0x1, -R6.reuse ;  /* 0x000000010404a824 */ /* 0x100fe200078e0a06 */
[----:B------:R-:W-:Y:S01]  /*5db0*/  ISETP.GT.U32.AND P5, PT, R6, R2, PT ;  /* 0x000000020600720c */ /* 0x000fe20003fa4070 */
[----:B------:R-:W-:Y:S01]  /*5dc0*/  @!P3 IMAD.IADD R3, R3, 0x1, -R6 ;  /* 0x000000010303b824 */ /* 0x000fe200078e0a06 */
[----:B------:R-:W-:Y:S01]  /*5dd0*/  ISETP.GE.AND P3, PT, R10, RZ, PT ;  /* 0x000000ff0a00720c */ /* 0x000fe20003f66270 */
[----:B0-----:R-:W-:Y:S01]  /*5de0*/  IMAD.MOV.U32 R0, RZ, RZ, R9 ;  /* 0x000000ffff007224 */ /* 0x001fe200078e0009 */
[----:B------:R-:W-:Y:S01]  /*5df0*/  ISETP.GT.U32.AND P2, PT, R6, R4, PT ;  /* 0x000000040600720c */ /* 0x000fe20003f44070 */
[----:B------:R-:W-:-:S04]  /*5e00*/  IMAD.HI.U32 R9, R7, R20, RZ ;  /* 0x0000001407097227 */ /* 0x000fc800078e00ff */
[----:B------:R-:W-:Y:S01]  /*5e10*/  @!P0 IMAD.MOV R0, RZ, RZ, -R0 ;  /* 0x000000ffff008224 */ /* 0x000fe200078e0a00 */
[----:B------:R-:W-:Y:S01]  /*5e20*/  ISETP.GE.AND P0, PT, R13, RZ, PT ;  /* 0x000000ff0d00720c */ /* 0x000fe20003f06270 */
[----:B------:R-:W-:-:S03]  /*5e30*/  IMAD.HI.U32 R13, R7, R21, RZ ;  /* 0x00000015070d7227 */ /* 0x000fc600078e00ff */
[----:B------:R0:W-:Y:S01]  /*5e40*/  STL [R1+0x288], R0 ;  /* 0x0002880001007387 */ /* 0x0001e20000100800 */
[----:B------:R-:W-:Y:S02]  /*5e50*/  IMAD.MOV R10, RZ, RZ, -R13 ;  /* 0x000000ffff0a7224 */ /* 0x000fe400078e0a0d */
[----:B---3--:R-:W-:Y:S02]  /*5e60*/  IMAD.MOV.U32 R14, RZ, RZ, R3 ;  /* 0x000000ffff0e7224 */ /* 0x008fe400078e0003 */
[C---:B------:R-:W-:Y:S02]  /*5e70*/  IMAD R21, R6.reuse, R10, R21 ;  /* 0x0000000a06157224 */ /* 0x040fe400078e0215 */
[----:B------:R-:W-:Y:S02]  /*5e80*/  IMAD.MOV R9, RZ, RZ, -R9 ;  /* 0x000000ffff097224 */ /* 0x000fe400078e0a09 */
[----:B------:R-:W-:Y:S01]  /*5e90*/  @!P4 IMAD.MOV R14, RZ, RZ, -R14 ;  /* 0x000000ffff0ec224 */ /* 0x000fe200078e0a0e */
[C---:B------:R-:W-:Y:S01]  /*5ea0*/  ISETP.GT.U32.AND P4, PT, R6.reuse, R21, PT ;  /* 0x000000150600720c */ /* 0x040fe20003f84070 */
[----:B------:R-:W-:-:S02]  /*5eb0*/  IMAD R20, R6, R9, R20 ;  /* 0x0000000906147224 */ /* 0x000fc400078e0214 */
[----:B------:R-:W-:Y:S01]  /*5ec0*/  VIADD R8, R28, 0x99 ;  /* 0x000000991c087836 */ /* 0x000fe20000000000 */
[----:B------:R3:W-:Y:S01]  /*5ed0*/  STL [R1+0x28c], R14 ;  /* 0x00028c0e01007387 */ /* 0x0007e20000100800 */
[--C-:B------:R-:W-:Y:S01]  /*5ee0*/  @!P2 IMAD.IADD R4, R4, 0x1, -R6.reuse ;  /* 0x000000010404a824 */ /* 0x100fe200078e0a06 */
[----:B------:R-:W-:Y:S01]  /*5ef0*/  ISETP.GT.U32.AND P2, PT, R6, R20, PT ;  /* 0x000000140600720c */ /* 0x000fe20003f44070 */
[----:B------:R-:W-:Y:S01]  /*5f00*/  @!P5 IMAD.IADD R2, R2, 0x1, -R6 ;  /* 0x000000010202d824 */ /* 0x000fe200078e0a06 */
[----:B------:R-:W-:Y:S01]  /*5f10*/  IABS R12, R8 ;  /* 0x00000008000c7213 */ /* 0x000fe20000000000 */
[----:B------:R-:W-:Y:S01]  /*5f20*/  VIADD R13, R28, 0x98 ;  /* 0x000000981c0d7836 */ /* 0x000fe20000000000 */
[----:B------:R-:W-:Y:S01]  /*5f30*/  ISETP.GE.AND P5, PT, R8, RZ, PT ;  /* 0x000000ff0800720c */ /* 0x000fe20003fa6270 */
[----:B0-----:R-:W-:Y:S02]  /*5f40*/  IMAD.MOV.U32 R0, RZ, RZ, R2 ;  /* 0x000000ffff007224 */ /* 0x001fe400078e0002 */
[----:B------:R-:W-:-:S02]  /*5f50*/  @!P4 IMAD.IADD R21, R21, 0x1, -R6 ;  /* 0x000000011515c824 */ /* 0x000fc400078e0a06 */
[----:B------:R-:W-:-:S03]  /*5f60*/  IMAD.HI.U32 R5, R7, R12, RZ ;  /* 0x0000000c07057227 */ /* 0x000fc600078e00ff */
[----:B------:R-:W-:Y:S01]  /*5f70*/  ISETP.GT.U32.AND P4, PT, R6, R21, PT ;  /* 0x000000150600720c */ /* 0x000fe20003f84070 */
[----:B------:R-:W-:Y:S01]  /*5f80*/  @!P1 IMAD.MOV R0, RZ, RZ, -R0 ;  /* 0x000000ffff009224 */ /* 0x000fe200078e0a00 */
[----:B------:R-:W-:Y:S01]  /*5f90*/  ISETP.GE.AND P1, PT, R13, RZ, PT ;  /* 0x000000ff0d00720c */ /* 0x000fe20003f26270 */
[----:B------:R-:W-:Y:S01]  /*5fa0*/  IMAD.MOV R5, RZ, RZ, -R5 ;  /* 0x000000ffff057224 */ /* 0x000fe200078e0a05 */
[----:B------:R-:W-:Y:S01]  /*5fb0*/  IABS R13, R13 ;  /* 0x0000000d000d7213 */ /* 0x000fe20000000000 */
[----:B------:R-:W-:Y:S01]  /*5fc0*/  VIADD R9, R28, 0x97 ;  /* 0x000000971c097836 */ /* 0x000fe20000000000 */
[----:B------:R0:W-:Y:S01]  /*5fd0*/  STL [R1+0x290], R0 ;  /* 0x0002900001007387 */ /* 0x0001e20000100800 */
[----:B------:R-:W-:Y:S02]  /*5fe0*/  @!P2 IMAD.IADD R20, R20, 0x1, -R6 ;  /* 0x000000011414a824 */ /* 0x000fe400078e0a06 */
[C---:B------:R-:W-:Y:S01]  /*5ff0*/  IMAD R12, R6.reuse, R5, R12 ;  /* 0x00000005060c7224 */ /* 0x040fe200078e020c */
[----:B------:R-:W-:Y:S01]  /*6000*/  IABS R10, R9 ;  /* 0x00000009000a7213 */ /* 0x000fe20000000000 */
[----:B---3--:R-:W-:Y:S01]  /*6010*/  IMAD.HI.U32 R14, R7, R13, RZ ;  /* 0x0000000d070e7227 */ /* 0x008fe200078e00ff */
[----:B------:R-:W-:-:S03]  /*6020*/  ISETP.GT.U32.AND P2, PT, R6, R20, PT ;  /* 0x000000140600720c */ /* 0x000fc60003f44070 */
[----:B------:R-:W-:-:S04]  /*6030*/  IMAD.HI.U32 R5, R7, R10, RZ ;  /* 0x0000000a07057227 */ /* 0x000fc800078e00ff */
[----:B0-----:R-:W-:Y:S02]  /*6040*/  IMAD.MOV.U32 R0, RZ, RZ, R4 ;  /* 0x000000ffff007224 */ /* 0x001fe400078e0004 */
[----:B------:R-:W-:Y:S02]  /*6050*/  IMAD.MOV R14, RZ, RZ, -R14 ;  /* 0x000000ffff0e7224 */ /* 0x000fe400078e0a0e */
[----:B------:R-:W-:Y:S01]  /*6060*/  @!P6 IMAD.MOV R0, RZ, RZ, -R0 ;  /* 0x000000ffff00e224 */ /* 0x000fe200078e0a00 */
[C---:B------:R-:W-:Y:S01]  /*6070*/  ISETP.GT.U32.AND P6, PT, R6.reuse, R12, PT ;  /* 0x0000000c0600720c */ /* 0x040fe20003fc4070 */
[----:B------:R-:W-:Y:S01]  /*6080*/  @!P4 IMAD.IADD R21, R21, 0x1, -R6 ;  /* 0x000000011515c824 */ /* 0x000fe200078e0a06 */
[----:B------:R-:W-:Y:S01]  /*6090*/  ISETP.GE.AND P4, PT, R9, RZ, PT ;  /* 0x000000ff0900720c */ /* 0x000fe20003f86270 */
[----:B------:R-:W-:Y:S01]  /*60a0*/  IMAD.MOV R5, RZ, RZ, -R5 ;  /* 0x000000ffff057224 */ /* 0x000fe200078e0a05 */
[----:B------:R0:W-:Y:S01]  /*60b0*/  STL [R1+0x284], R0 ;  /* 0x0002840001007387 */ /* 0x0001e20000100800 */
[----:B------:R-:W-:-:S02]  /*60c0*/  IMAD R9, R6, R14, R13 ;  /* 0x0000000e06097224 */ /* 0x000fc400078e020d */
[----:B------:R-:W-:Y:S02]  /*60d0*/  VIADD R18, R28, 0x96 ;  /* 0x000000961c127836 */ /* 0x000fe40000000000 */
[----:B------:R-:W-:Y:S02]  /*60e0*/  IMAD R10, R6, R5, R10 ;  /* 0x00000005060a7224 */ /* 0x000fe400078e020a */
[--C-:B------:R-:W-:Y:S01]  /*60f0*/  @!P2 IMAD.IADD R20, R20, 0x1, -R6.reuse ;  /* 0x000000011414a824 */ /* 0x100fe200078e0a06 */
[----:B------:R-:W-:Y:S01]  /*6100*/  ISETP.GT.U32.AND P2, PT, R6, R9, PT ;  /* 0x000000090600720c */ /* 0x000fe20003f44070 */
[----:B------:R-:W-:Y:S01]  /*6110*/  @!P6 IMAD.IADD R12, R12, 0x1, -R6 ;  /* 0x000000010c0ce824 */ /* 0x000fe200078e0a06 */
[----:B------:R-:W-:Y:S01]  /*6120*/  IABS R15, R18 ;  /* 0x00000012000f7213 */ /* 0x000fe20000000000 */
[----:B------:R-:W-:Y:S01]  /*6130*/  VIADD R3, R28, 0x95 ;  /* 0x000000951c037836 */ /* 0x000fe20000000000 */
[----:B------:R-:W-:Y:S01]  /*6140*/  ISETP.GT.U32.AND P6, PT, R6, R10, PT ;  /* 0x0000000a0600720c */ /* 0x000fe20003fc4070 */
[----:B------:R-:W-:-:S02]  /*6150*/  VIADD R17, R28, 0x94 ;  /* 0x000000941c117836 */ /* 0x000fc40000000000 */
[----:B------:R-:W-:Y:S01]  /*6160*/  IMAD.HI.U32 R16, R7, R15, RZ ;  /* 0x0000000f07107227 */ /* 0x000fe200078e00ff */
[----:B------:R-:W-:Y:S02]  /*6170*/  IABS R8, R3 ;  /* 0x0000000300087213 */ /* 0x000fe40000000000 */
[----:B------:R-:W-:Y:S01]  /*6180*/  IABS R5, R17 ;  /* 0x0000001100057213 */ /* 0x000fe20000000000 */
[----:B------:R-:W-:Y:S02]  /*6190*/  IMAD.MOV R4, RZ, RZ, -R16 ;  /* 0x000000ffff047224 */ /* 0x000fe400078e0a10 */
[----:B------:R-:W-:Y:S02]  /*61a0*/  VIADD R16, R28, 0x93 ;  /* 0x000000931c107836 */ /* 0x000fe40000000000 */
[----:B------:R-:W-:Y:S01]  /*61b0*/  @!P2 IMAD.IADD R9, R9, 0x1, -R6 ;  /* 0x000000010909a824 */ /* 0x000fe200078e0a06 */
[----:B------:R-:W-:Y:S01]  /*61c0*/  ISETP.GT.U32.AND P2, PT, R6, R12, PT ;  /* 0x0000000c0600720c */ /* 0x000fe20003f44070 */
[----:B0-----:R-:W-:-:S02]  /*61d0*/  IMAD.MOV.U32 R0, RZ, RZ, R21 ;  /* 0x000000ffff007224 */ /* 0x001fc400078e0015 */
[----:B------:R-:W-:Y:S01]  /*61e0*/  IMAD R15, R6, R4, R15 ;  /* 0x00000004060f7224 */ /* 0x000fe200078e020f */
[----:B------:R-:W-:Y:S01]  /*61f0*/  IABS R4, R16 ;  /* 0x0000001000047213 */ /* 0x000fe20000000000 */
[----:B------:R-:W-:Y:S02]  /*6200*/  @!P6 IMAD.IADD R10, R10, 0x1, -R6 ;  /* 0x000000010a0ae824 */ /* 0x000fe400078e0a06 */
[----:B------:R-:W-:Y:S01]  /*6210*/  @!P0 IMAD.MOV R0, RZ, RZ, -R0 ;  /* 0x000000ffff008224 */ /* 0x000fe200078e0a00 */
[C---:B------:R-:W-:Y:S01]  /*6220*/  ISETP.GT.U32.AND P0, PT, R6.reuse, R9, PT ;  /* 0x000000090600720c */ /* 0x040fe20003f04070 */
[C---:B------:R-:W-:Y:S01]  /*6230*/  IMAD.HI.U32 R2, R7.reuse, R8, RZ ;  /* 0x0000000807027227 */ /* 0x040fe200078e00ff */
[----:B------:R-:W-:Y:S02]  /*6240*/  ISETP.GT.U32.AND P6, PT, R6, R10, PT ;  /* 0x0000000a0600720c */ /* 0x000fe40003fc4070 */
[----:B------:R0:W-:Y:S01]  /*6250*/  STL [R1+0x274], R0 ;  /* 0x0002740001007387 */ /* 0x0001e20000100800 */
[----:B------:R-:W-:-:S04]  /*6260*/  IMAD.HI.U32 R21, R7, R5, RZ ;  /* 0x0000000507157227 */ /* 0x000fc800078e00ff */
[----:B------:R-:W-:Y:S02]  /*6270*/  IMAD.MOV R2, RZ, RZ, -R2 ;  /* 0x000000ffff027224 */ /* 0x000fe400078e0a02 */
[----:B------:R-:W-:-:S04]  /*6280*/  IMAD.HI.U32 R22, R7, R4, RZ ;  /* 0x0000000407167227 */ /* 0x000fc800078e00ff */
[----:B------:R-:W-:Y:S02]  /*6290*/  IMAD.MOV R21, RZ, RZ, -R21 ;  /* 0x000000ffff157224 */ /* 0x000fe400078e0a15 */
[----:B0-----:R-:W-:Y:S02]  /*62a0*/  IMAD.MOV.U32 R0, RZ, RZ, R20 ;  /* 0x000000ffff007224 */ /* 0x001fe400078e0014 */
[C---:B------:R-:W-:Y:S02]  /*62b0*/  IMAD R8, R6.reuse, R2, R8 ;  /* 0x0000000206087224 */ /* 0x040fe400078e0208 */
[----:B------:R-:W-:Y:S02]  /*62c0*/  IMAD.MOV R22, RZ, RZ, -R22 ;  /* 0x000000ffff167224 */ /* 0x000fe400078e0a16 */
[C---:B------:R-:W-:Y:S02]  /*62d0*/  IMAD R5, R6.reuse, R21, R5 ;  /* 0x0000001506057224 */ /* 0x040fe400078e0205 */
[----:B------:R-:W-:Y:S01]  /*62e0*/  @!P3 IMAD.MOV R0, RZ, RZ, -R0 ;  /* 0x000000ffff00b224 */ /* 0x000fe200078e0a00 */
[----:B------:R-:W-:Y:S01]  /*62f0*/  ISETP.GT.U32.AND P3, PT, R6, R15, PT ;  /* 0x0000000f0600720c */ /* 0x000fe20003f64070 */
[----:B------:R-:W-:-:S02]  /*6300*/  VIADD R14, R28, 0x92 ;  /* 0x000000921c0e7836 */ /* 0x000fc40000000000 */
[----:B------:R-:W-:Y:S01]  /*6310*/  @!P2 IMAD.IADD R12, R12, 0x1, -R6 ;  /* 0x000000010c0ca824 */ /* 0x000fe200078e0a06 */
[C---:B------:R-:W-:Y:S01]  /*6320*/  ISETP.GT.U32.AND P2, PT, R6.reuse, R8, PT ;  /* 0x000000080600720c */ /* 0x040fe20003f44070 */
[C---:B------:R-:W-:Y:S01]  /*6330*/  IMAD R4, R6.reuse, R22, R4 ;  /* 0x0000001606047224 */ /* 0x040fe200078e0204 */
[----:B------:R-:W-:Y:S01]  /*6340*/  IABS R19, R14 ;  /* 0x0000000e00137213 */ /* 0x000fe20000000000 */
[--C-:B------:R-:W-:Y:S01]  /*6350*/  @!P0 IMAD.IADD R9, R9, 0x1, -R6.reuse ;  /* 0x0000000109098824 */ /* 0x100fe200078e0a06 */
[----:B------:R-:W-:Y:S01]  /*6360*/  ISETP.GT.U32.AND P0, PT, R6, R5, PT ;  /* 0x000000050600720c */ /* 0x000fe20003f04070 */
[----:B------:R-:W-:Y:S01]  /*6370*/  @!P6 IMAD.IADD R10, R10, 0x1, -R6 ;  /* 0x000000010a0ae824 */ /* 0x000fe200078e0a06 */
[----:B------:R-:W-:Y:S01]  /*6380*/  ISETP.GT.U32.AND P6, PT, R6, R4, PT ;  /* 0x000000040600720c */ /* 0x000fe20003fc4070 */
[----:B------:R0:W-:Y:S01]  /*6390*/  STL [R1+0x270], R0 ;  /* 0x0002700001007387 */ /* 0x0001e20000100800 */
[----:B------:R-:W-:Y:S02]  /*63a0*/  IMAD.MOV.U32 R23, RZ, RZ, R12 ;  /* 0x000000ffff177224 */ /* 0x000fe400078e000c */
[----:B------:R-:W-:-:S04]  /*63b0*/  IMAD.HI.U32 R20, R7, R19, RZ ;  /* 0x0000001307147227 */ /* 0x000fc800078e00ff */
[----:B------:R-:W-:Y:S02]  /*63c0*/  @!P5 IMAD.MOV R23, RZ, RZ, -R23 ;  /* 0x000000ffff17d224 */ /* 0x000fe400078e0a17 */
[----:B------:R-:W-:Y:S01]  /*63d0*/  @!P3 IMAD.IADD R15, R15, 0x1, -R6 ;  /* 0x000000010f0fb824 */ /* 0x000fe200078e0a06 */
[----:B------:R-:W-:Y:S01]  /*63e0*/  ISETP.GE.AND P3, PT, R18, RZ, PT ;  /* 0x000000ff1200720c */ /* 0x000fe20003f66270 */
[----:B0-----:R-:W-:Y:S01]  /*63f0*/  IMAD.MOV.U32 R0, RZ, RZ, R9 ;  /* 0x000000ffff007224 */ /* 0x001fe200078e0009 */
[----:B------:R-:W-:Y:S01]  /*6400*/  STL [R1+0x268], R23 ;  /* 0x0002681701007387 */ /* 0x000fe20000100800 */
[----:B------:R-:W-:Y:S02]  /*6410*/  IMAD.MOV R20, RZ, RZ, -R20 ;  /* 0x000000ffff147224 */ /* 0x000fe400078e0a14 */
[----:B------:R-:W-:Y:S02]  /*6420*/  @!P1 IMAD.MOV R0, RZ, RZ, -R0 ;  /* 0x000000ffff009224 */ /* 0x000fe400078e0a00 */
[--C-:B------:R-:W-:Y:S01]  /*6430*/  @!P2 IMAD.IADD R8, R8, 0x1, -R6.reuse ;  /* 0x000000010808a824 */ /* 0x100fe200078e0a06 */
[----:B------:R-:W-:Y:S01]  /*6440*/  ISETP.GE.AND P2, PT, R3, RZ, PT ;  /* 0x000000ff0300720c */ /* 0x000fe20003f46270 */
[--C-:B------:R-:W-:Y:S01]  /*6450*/  @!P0 IMAD.IADD R5, R5, 0x1, -R6.reuse ;  /* 0x0000000105058824 */ /* 0x100fe200078e0a06 */
[----:B------:R0:W-:Y:S01]  /*6460*/  STL [R1+0x264], R0 ;  /* 0x0002640001007387 */ /* 0x0001e20000100800 */
[----:B------:R-:W-:Y:S01]  /*6470*/  VIADD R13, R28, 0x91 ;  /* 0x000000911c0d7836 */ /* 0x000fe20000000000 */
[C---:B------:R-:W-:Y:S01]  /*6480*/  ISETP.GT.U32.AND P0, PT, R6.reuse, R15, PT ;  /* 0x0000000f0600720c */ /* 0x040fe20003f04070 */
[C---:B------:R-:W-:Y:S01]  /*6490*/  IMAD R3, R6.reuse, R20, R19 ;  /* 0x0000001406037224 */ /* 0x040fe200078e0213 */
[----:B------:R-:W-:Y:S01]  /*64a0*/  ISETP.GT.U32.AND P5, PT, R6, R8, PT ;  /* 0x000000080600720c */ /* 0x000fe20003fa4070 */
[----:B------:R-:W-:Y:S01]  /*64b0*/  @!P6 IMAD.IADD R4, R4, 0x1, -R6 ;  /* 0x000000010404e824 */ /* 0x000fe200078e0a06 */
[----:B------:R-:W-:Y:S01]  /*64c0*/  ISETP.GT.U32.AND P6, PT, R6, R5, PT ;  /* 0x000000050600720c */ /* 0x000fe20003fc4070 */
[C---:B------:R-:W-:Y:S01]  /*64d0*/  VIADD R19, R28.reuse, 0x90 ;  /* 0x000000901c137836 */ /* 0x040fe20000000000 */
[----:B------:R-:W-:Y:S01]  /*64e0*/  IABS R2, R13 ;  /* 0x0000000d00027213 */ /* 0x000fe20000000000 */
[----:B------:R-:W-:Y:S01]  /*64f0*/  VIADD R18, R28, 0x8f ;  /* 0x0000008f1c127836 */ /* 0x000fe20000000000 */
[----:B------:R-:W-:Y:S01]  /*6500*/  ISETP.GT.U32.AND P1, PT, R6, R4, PT ;  /* 0x000000040600720c */ /* 0x000fe20003f24070 */
[----:B0-----:R-:W-:Y:S01]  /*6510*/  IMAD.MOV.U32 R0, RZ, RZ, R10 ;  /* 0x000000ffff007224 */ /* 0x001fe200078e000a */
[----:B------:R-:W-:Y:S01]  /*6520*/  IABS R10, R19 ;  /* 0x00000013000a7213 */ /* 0x000fe20000000000 */
[----:B------:R-:W-:Y:S01]  /*6530*/  IMAD.HI.U32 R21, R7, R2, RZ ;  /* 0x0000000207157227 */ /* 0x000fe200078e00ff */
[----:B------:R-:W-:-:S03]  /*6540*/  IABS R9, R18 ;  /* 0x0000001200097213 */ /* 0x000fc60000000000 */
[----:B------:R-:W-:Y:S01]  /*6550*/  @!P4 IMAD.MOV R0, RZ, RZ, -R0 ;  /* 0x000000ffff00c224 */ /* 0x000fe200078e0a00 */
[----:B------:R-:W-:Y:S01]  /*6560*/  ISETP.GT.U32.AND P4, PT, R6, R3, PT ;  /* 0x000000030600720c */ /* 0x000fe20003f84070 */
[----:B------:R-:W-:Y:S02]  /*6570*/  IMAD.MOV R21, RZ, RZ, -R21 ;  /* 0x000000ffff157224 */ /* 0x000fe400078e0a15 */
[--C-:B------:R-:W-:Y:S01]  /*6580*/  @!P0 IMAD.IADD R15, R15, 0x1, -R6.reuse ;  /* 0x000000010f0f8824 */ /* 0x100fe200078e0a06 */
[----:B------:R-:W-:Y:S01]  /*6590*/  ISETP.GE.AND P0, PT, R17, RZ, PT ;  /* 0x000000ff1100720c */ /* 0x000fe20003f06270 */
[--C-:B------:R-:W-:Y:S01]  /*65a0*/  @!P5 IMAD.IADD R8, R8, 0x1, -R6.reuse ;  /* 0x000000010808d824 */ /* 0x100fe200078e0a06 */
[----:B------:R0:W-:Y:S01]  /*65b0*/  STL [R1+0x260], R0 ;  /* 0x0002600001007387 */ /* 0x0001e20000100800 */
[----:B------:R-:W-:Y:S01]  /*65c0*/  @!P6 IMAD.IADD R5, R5, 0x1, -R6 ;  /* 0x000000010505e824 */ /* 0x000fe200078e0a06 */
[----:B------:R-:W-:Y:S01]  /*65d0*/  ISETP.GE.AND P6, PT, R16, RZ, PT ;  /* 0x000000ff1000720c */ /* 0x000fe20003fc6270 */
[----:B------:R-:W-:-:S02]  /*65e0*/  IMAD R2, R6, R21, R2 ;  /* 0x0000001506027224 */ /* 0x000fc400078e0202 */
[----:B------:R-:W-:-:S03]  /*65f0*/  IMAD.HI.U32 R16, R7, R10, RZ ;  /* 0x0000000a07107227 */ /* 0x000fc600078e00ff */
[----:B------:R-:W-:Y:S01]  /*6600*/  ISETP.GT.U32.AND P5, PT, R6, R2, PT ;  /* 0x000000020600720c */ /* 0x000fe20003fa4070 */
[----:B------:R-:W-:Y:S02]  /*6610*/  IMAD.MOV.U32 R20, RZ, RZ, R15 ;  /* 0x000000ffff147224 */ /* 0x000fe400078e000f */
[----:B------:R-:W-:Y:S01]  /*6620*/  @!P4 IMAD.IADD R3, R3, 0x1, -R6 ;  /* 0x000000010303c824 */ /* 0x000fe200078e0a06 */
[----:B------:R-:W-:Y:S01]  /*6630*/  ISETP.GE.AND P4, PT, R13, RZ, PT ;  /* 0x000000ff0d00720c */ /* 0x000fe20003f86270 */
[----:B0-----:R-:W-:Y:S02]  /*6640*/  IMAD.MOV.U32 R0, RZ, RZ, R8 ;  /* 0x000000ffff007224 */ /* 0x001fe400078e0008 */
[----:B------:R-:W-:-:S04]  /*6650*/  IMAD.HI.U32 R12, R7, R9, RZ ;  /* 0x00000009070c7227 */ /* 0x000fc800078e00ff */
[----:B------:R-:W-:Y:S02]  /*6660*/  IMAD.MOV R13, RZ, RZ, -R16 ;  /* 0x000000ffff0d7224 */ /* 0x000fe400078e0a10 */
[----:B------:R-:W-:Y:S01]  /*6670*/  @!P3 IMAD.MOV R20, RZ, RZ, -R20 ;  /* 0x000000ffff14b224 */ /* 0x000fe200078e0a14 */
[----:B------:R-:W-:Y:S01]  /*6680*/  ISETP.GT.U32.AND P3, PT, R6, R3, PT ;  /* 0x000000030600720c */ /* 0x000fe20003f64070 */
[----:B------:R-:W-:Y:S01]  /*6690*/  @!P1 IMAD.IADD R4, R4, 0x1, -R6 ;  /* 0x0000000104049824 */ /* 0x000fe200078e0a06 */
[----:B------:R-:W-:Y:S01]  /*66a0*/  ISETP.GE.AND P1, PT, R14, RZ, PT ;  /* 0x000000ff0e00720c */ /* 0x000fe20003f26270 */
[----:B------:R-:W-:Y:S01]  /*66b0*/  @!P2 IMAD.MOV R0, RZ, RZ, -R0 ;  /* 0x000000ffff00a224 */ /* 0x000fe200078e0a00 */
[----:B------:R-:W-:Y:S01]  /*66c0*/  STL [R1+0x214], R20 ;  /* 0x0002141401007387 */ /* 0x000fe20000100800 */
[----:B------:R-:W-:Y:S02]  /*66d0*/  IMAD.MOV R12, RZ, RZ, -R12 ;  /* 0x000000ffff0c7224 */ /* 0x000fe400078e0a0c */
[----:B------:R-:W-:Y:S01]  /*66e0*/  IMAD R8, R6, R13, R10 ;  /* 0x0000000d06087224 */ /* 0x000fe200078e020a */
[----:B------:R0:W-:Y:S01]  /*66f0*/  STL [R1+0x210], R0 ;  /* 0x0002100001007387 */ /* 0x0001e20000100800 */
[----:B------:R-:W-:-:S02]  /*6700*/  IMAD.MOV.U32 R14, RZ, RZ, R5 ;  /* 0x000000ffff0e7224 */ /* 0x000fc400078e0005 */
[C---:B------:R-:W-:Y:S02]  /*6710*/  IMAD R5, R6.reuse, R12, R9 ;  /* 0x0000000c06057224 */ /* 0x040fe400078e0209 */
[----:B------:R-:W-:Y:S01]  /*6720*/  @!P0 IMAD.MOV R14, RZ, RZ, -R14 ;  /* 0x000000ffff0e8224 */ /* 0x000fe200078e0a0e */
[----:B------:R-:W-:Y:S01]  /*6730*/  ISETP.GT.U32.AND P0, PT, R6, R8, PT ;  /* 0x000000080600720c */ /* 0x000fe20003f04070 */
[--C-:B------:R-:W-:Y:S01]  /*6740*/  @!P5 IMAD.IADD R2, R2, 0x1, -R6.reuse ;  /* 0x000000010202d824 */ /* 0x100fe200078e0a06 */
[----:B------:R-:W-:Y:S01]  /*6750*/  ISETP.GE.AND P5, PT, R19, RZ, PT ;  /* 0x000000ff1300720c */ /* 0x000fe20003fa6270 */
[----:B------:R-:W-:Y:S01]  /*6760*/  @!P3 IMAD.IADD R3, R3, 0x1, -R6 ;  /* 0x000000010303b824 */ /* 0x000fe200078e0a06 */
[----:B------:R3:W-:Y:S01]  /*6770*/  STL [R1+0x20c], R14 ;  /* 0x00020c0e01007387 */ /* 0x0007e20000100800 */
[----:B0-----:R-:W-:Y:S01]  /*6780*/  IMAD.MOV.U32 R0, RZ, RZ, R4 ;  /* 0x000000ffff007224 */ /* 0x001fe200078e0004 */
[----:B------:R-:W-:Y:S01]  /*6790*/  ISETP.GT.U32.AND P2, PT, R6, R2, PT ;  /* 0x000000020600720c */ /* 0x000fe20003f44070 */
[----:B------:R-:W-:Y:S01]  /*67a0*/  VIADD R4, R28, 0x8e ;  /* 0x0000008e1c047836 */ /* 0x000fe20000000000 */
[----:B------:R-:W-:Y:S01]  /*67b0*/  ISETP.GE.AND P3, PT, R18, RZ, PT ;  /* 0x000000ff1200720c */ /* 0x000fe20003f66270 */
[----:B------:R-:W-:Y:S01]  /*67c0*/  @!P6 IMAD.MOV R0, RZ, RZ, -R0 ;  /* 0x000000ffff00e224 */ /* 0x000fe200078e0a00 */
[----:B------:R-:W-:Y:S01]  /*67d0*/  ISETP.GT.U32.AND P6, PT, R6, R5, PT ;  /* 0x000000050600720c */ /* 0x000fe20003fc4070 */
[----:B------:R-:W-:-:S02]  /*67e0*/  VIADD R9, R28, 0x8d ;  /* 0x0000008d1c097836 */ /* 0x000fc40000000000 */
[--C-:B------:R-:W-:Y:S01]  /*67f0*/  @!P0 IMAD.IADD R8, R8, 0x1, -R6.reuse ;  /* 0x0000000108088824 */ /* 0x100fe200078e0a06 */
[----:B---3--:R-:W-:Y:S01]  /*6800*/  IABS R14, R4 ;  /* 0x00000004000e7213 */ /* 0x008fe20000000000 */
[----:B------:R0:W-:Y:S01]  /*6810*/  STL [R1+0x23c], R0 ;  /* 0x00023c0001007387 */ /* 0x0001e20000100800 */
[----:B------:R-:W-:Y:S01]  /*6820*/  IABS R10, R9 ;  /* 0x00000009000a7213 */ /* 0x000fe20000000000 */
[----:B------:R-:W-:Y:S01]  /*6830*/  VIADD R13, R28, 0x8c ;  /* 0x0000008c1c0d7836 */ /* 0x000fe20000000000 */
[----:B------:R-:W-:Y:S01]  /*6840*/  ISETP.GE.AND P0, PT, R9, RZ, PT ;  /* 0x000000ff0900720c */ /* 0x000fe20003f06270 */
[----:B------:R-:W-:Y:S01]  /*6850*/  @!P2 IMAD.IADD R2, R2, 0x1, -R6 ;  /* 0x000000010202a824 */ /* 0x000fe200078e0a06 */
[----:B------:R-:W-:Y:S01]  /*6860*/  ISETP.GE.AND P2, PT, R4, RZ, PT ;  /* 0x000000ff0400720c */ /* 0x000fe20003f46270 */
[----:B------:R-:W-:Y:S02]  /*6870*/  IMAD.MOV.U32 R4, RZ, RZ, R10 ;  /* 0x000000ffff047224 */ /* 0x000fe400078e000a */
[----:B------:R-:W-:Y:S01]  /*6880*/  @!P6 IMAD.IADD R5, R5, 0x1, -R6 ;  /* 0x000000010505e824 */ /* 0x000fe200078e0a06 */
[----:B------:R-:W-:Y:S01]  /*6890*/  ISETP.GT.U32.AND P6, PT, R6, R8, PT ;  /* 0x000000080600720c */ /* 0x000fe20003fc4070 */
[----:B0-----:R-:W-:-:S02]  /*68a0*/  IMAD.MOV.U32 R0, RZ, RZ, R3 ;  /* 0x000000ffff007224 */ /* 0x001fc400078e0003 */
[----:B------:R-:W-:-:S04]  /*68b0*/  IMAD.HI.U32 R3, R7, R14, RZ ;  /* 0x0000000e07037227 */ /* 0x000fc800078e00ff */
[----:B------:R-:W-:Y:S02]  /*68c0*/  IMAD.MOV R3, RZ, RZ, -R3 ;  /* 0x000000ffff037224 */ /* 0x000fe400078e0a03 */
[----:B------:R-:W-:Y:S01]  /*68d0*/  @!P1 IMAD.MOV R0, RZ, RZ, -R0 ;  /* 0x000000ffff009224 */ /* 0x000fe200078e0a00 */
[C---:B------:R-:W-:Y:S01]  /*68e0*/  ISETP.GT.U32.AND P1, PT, R6.reuse, R5, PT ;  /* 0x000000050600720c */ /* 0x040fe20003f24070 */
[----:B------:R-:W-:Y:S02]  /*68f0*/  IMAD R14, R6, R3, R14 ;  /* 0x00000003060e7224 */ /* 0x000fe400078e020e */
[----:B------:R-:W-:Y:S01]  /*6900*/  IMAD.HI.U32 R9, R7, R4, RZ ;  /* 0x0000000407097227 */ /* 0x000fe200078e00ff */
[----:B------:R0:W-:Y:S03]  /*6910*/  STL [R1+0x240], R0 ;  /* 0x0002400001007387 */ /* 0x0001e60000100800 */
[----:B------:R-:W-:Y:S01]  /*6920*/  @!P6 IMAD.IADD R8, R8, 0x1, -R6 ;  /* 0x000000010808e824 */ /* 0x000fe200078e0a06 */
[----:B------:R-:W-:Y:S01]  /*6930*/  ISETP.GT.U32.AND P6, PT, R6, R14, PT ;  /* 0x0000000e0600720c */ /* 0x000fe20003fc4070 */
[----:B------:R-:W-:-:S02]  /*6940*/  VIADD R12, R28, 0x8a ;  /* 0x0000008a1c0c7836 */ /* 0x000fc40000000000 */
[----:B------:R-:W-:Y:S02]  /*6950*/  IMAD.MOV.U32 R10, RZ, RZ, R8 ;  /* 0x000000ffff0a7224 */ /* 0x000fe400078e0008 */
[----:B------:R-:W-:Y:S02]  /*6960*/  @!P1 IMAD.IADD R5, R5, 0x1, -R6 ;  /* 0x0000000105059824 */ /* 0x000fe400078e0a06 */
[----:B0-----:R-:W-:Y:S02]  /*6970*/  IMAD.MOV.U32 R0, RZ, RZ, R2 ;  /* 0x000000ffff007224 */ /* 0x001fe400078e0002 */
[----:B------:R-:W-:Y:S02]  /*6980*/  IMAD.MOV R2, RZ, RZ, -R9 ;  /* 0x000000ffff027224 */ /* 0x000fe400078e0a09 */
[----:B------:R-:W-:Y:S02]  /*6990*/  @!P5 IMAD.MOV R10, RZ, RZ, -R10 ;  /* 0x000000ffff0ad224 */ /* 0x000fe400078e0a0a */
[----:B------:R-:W-:-:S02]  /*69a0*/  IMAD R4, R6, R2, R4 ;  /* 0x0000000206047224 */ /* 0x000fc400078e0204 */
[----:B------:R-:W-:Y:S01]  /*69b0*/  @!P4 IMAD.MOV R0, RZ, RZ, -R0 ;  /* 0x000000ffff00c224 */ /* 0x000fe200078e0a00 */
[----:B------:R-:W-:Y:S01]  /*69c0*/  ISETP.GE.AND P4, PT, R13, RZ, PT ;  /* 0x000000ff0d00720c */ /* 0x000fe20003f86270 */
[----:B------:R-:W-:Y:S01]  /*69d0*/  @!P6 IMAD.IADD R14, R14, 0x1, -R6 ;  /* 0x000000010e0ee824 */ /* 0x000fe200078e0a06 */
[----:B------:R-:W-:Y:S01]  /*69e0*/  ISETP.GT.U32.AND P5, PT, R6, R4, PT ;  /* 0x000000040600720c */ /* 0x000fe20003fa4070 */
[----:B------:R-:W-:Y:S01]  /*69f0*/  VIADD R9, R28, 0x8b ;  /* 0x0000008b1c097836 */ /* 0x000fe20000000000 */
[----:B------:R-:W-:Y:S01]  /*6a00*/  IABS R13, R13 ;  /* 0x0000000d000d7213 */ /* 0x000fe20000000000 */
[----:B------:R0:W-:Y:S01]  /*6a10*/  STL [R1+0x244], R0 ;  /* 0x0002440001007387 */ /* 0x0001e20000100800 */
[----:B------:R-:W-:Y:S01]  /*6a20*/  ISETP.GT.U32.AND P6, PT, R6, R14, PT ;  /* 0x0000000e0600720c */ /* 0x000fe20003fc4070 */
[----:B------:R-:W-:Y:S01]  /*6a30*/  VIADD R3, R28, 0x89 ;  /* 0x000000891c037836 */ /* 0x000fe20000000000 */
[----:B------:R-:W-:Y:S01]  /*6a40*/  ISETP.GE.AND P1, PT, R9, RZ, PT ;  /* 0x000000ff0900720c */ /* 0x000fe20003f26270 */
[----:B------:R-:W-:Y:S01]  /*6a50*/  IMAD.HI.U32 R2, R7, R13, RZ ;  /* 0x0000000d07027227 */ /* 0x000fe200078e00ff */
[----:B------:R3:W-:Y:S01]  /*6a60*/  STL [R1+0x248], R10 ;  /* 0x0002480a01007387 */ /* 0x0007e20000100800 */
[----:B------:R-:W-:-:S02]  /*6a70*/  IABS R9, R9 ;  /* 0x0000000900097213 */ /* 0x000fc40000000000 */
[----:B------:R-:W-:Y:S02]  /*6a80*/  IMAD.MOV R8, RZ, RZ, -R2 ;  /* 0x000000ffff087224 */ /* 0x000fe400078e0a02 */
[----:B0-----:R-:W-:Y:S02]  /*6a90*/  IMAD.MOV.U32 R0, RZ, RZ, R5 ;  /* 0x000000ffff007224 */ /* 0x001fe400078e0005 */
[----:B------:R-:W-:Y:S02]  /*6aa0*/  @!P5 IMAD.IADD R4, R4, 0x1, -R6 ;  /* 0x000000010404d824 */ /* 0x000fe400078e0a06 */
[----:B------:R-:W-:Y:S01]  /*6ab0*/  @!P3 IMAD.MOV R0, RZ, RZ, -R0 ;  /* 0x000000ffff00b224 */ /* 0x000fe200078e0a00 */
[----:B------:R-:W-:Y:S01]  /*6ac0*/  ISETP.GE.AND P3, PT, R12, RZ, PT ;  /* 0x000000ff0c00720c */ /* 0x000fe20003f66270 */
[----:B------:R-:W-:Y:S01]  /*6ad0*/  IMAD R13, R6, R8, R13 ;  /* 0x00000008060d7224 */ /* 0x000fe200078e020d */
[----:B------:R-:W-:Y:S01]  /*6ae0*/  IABS R12, R12 ;  /* 0x0000000c000c7213 */ /* 0x000fe20000000000 */
[----:B------:R-:W-:Y:S01]  /*6af0*/  @!P6 IMAD.IADD R14, R14, 0x1, -R6 ;  /* 0x000000010e0ee824 */ /* 0x000fe200078e0a06 */
[----:B---3--:R-:W-:Y:S01]  /*6b00*/  IABS R10, R3 ;  /* 0x00000003000a7213 */ /* 0x008fe20000000000 */
[C---:B------:R-:W-:Y:S01]  /*6b10*/  IMAD.HI.U32 R2, R7.reuse, R9, RZ ;  /* 0x0000000907027227 */ /* 0x040fe200078e00ff */
[C---:B------:R-:W-:Y:S01]  /*6b20*/  ISETP.GT.U32.AND P5, PT, R6.reuse, R4, PT ;  /* 0x000000040600720c */ /* 0x040fe20003fa4070 */
[----:B------:R0:W-:Y:S01]  /*6b30*/  STL [R1+0x254], R0 ;  /* 0x0002540001007387 */ /* 0x0001e20000100800 */
[----:B------:R-:W-:Y:S01]  /*6b40*/  ISETP.GT.U32.AND P6, PT, R6, R13, PT ;  /* 0x0000000d0600720c */ /* 0x000fe20003fc4070 */
[----:B------:R-:W-:-:S04]  /*6b50*/  IMAD.HI.U32 R5, R7, R12, RZ ;  /* 0x0000000c07057227 */ /* 0x000fc800078e00ff */
[----:B------:R-:W-:-:S04]  /*6b60*/  IMAD.HI.U32 R8, R7, R10, RZ ;  /* 0x0000000a07087227 */ /* 0x000fc800078e00ff */
[----:B------:R-:W-:Y:S02]  /*6b70*/  IMAD.MOV R5, RZ, RZ, -R5 ;  /* 0x000000ffff057224 */ /* 0x000fe400078e0a05 */
[----:B------:R-:W-:Y:S02]  /*6b80*/  IMAD.MOV R2, RZ, RZ, -R2 ;  /* 0x000000ffff027224 */ /* 0x000fe400078e0a02 */
[----:B------:R-:W-:Y:S02]  /*6b90*/  IMAD.MOV R8, RZ, RZ, -R8 ;  /* 0x000000ffff087224 */ /* 0x000fe400078e0a08 */
[C---:B------:R-:W-:Y:S02]  /*6ba0*/  IMAD R12, R6.reuse, R5, R12 ;  /* 0x00000005060c7224 */ /* 0x040fe400078e020c */
[----:B------:R-:W-:Y:S02]  /*6bb0*/  IMAD R9, R6, R2, R9 ;  /* 0x0000000206097224 */ /* 0x000fe400078e0209 */
[----:B0-----:R-:W-:-:S02]  /*6bc0*/  IMAD.MOV.U32 R0, RZ, RZ, R14 ;  /* 0x000000ffff007224 */ /* 0x001fc400078e000e */
[----:B------:R-:W-:Y:S02]  /*6bd0*/  IMAD R10, R6, R8, R10 ;  /* 0x00000008060a7224 */ /* 0x000fe400078e020a */
[----:B------:R-:W-:Y:S01]  /*6be0*/  @!P5 IMAD.IADD R4, R4, 0x1, -R6 ;  /* 0x000000010404d824 */ /* 0x000fe200078e0a06 */
[C---:B------:R-:W-:Y:S01]  /*6bf0*/  ISETP.GT.U32.AND P5, PT, R6.reuse, R12, PT ;  /* 0x0000000c0600720c */ /* 0x040fe20003fa4070 */
[----:B------:R-:W-:Y:S01]  /*6c00*/  @!P2 IMAD.MOV R0, RZ, RZ, -R0 ;  /* 0x000000ffff00a224 */ /* 0x000fe200078e0a00 */
[C---:B------:R-:W-:Y:S01]  /*6c10*/  ISETP.GT.U32.AND P2, PT, R6.reuse, R9, PT ;  /* 0x000000090600720c */ /* 0x040fe20003f44070 */
[----:B------:R-:W-:Y:S01]  /*6c20*/  @!P6 IMAD.IADD R13, R13, 0x1, -R6 ;  /* 0x000000010d0de824 */ /* 0x000fe200078e0a06 */
[----:B------:R-:W-:Y:S01]  /*6c30*/  ISETP.GT.U32.AND P6, PT, R6, R10, PT ;  /* 0x0000000a0600720c */ /* 0x000fe20003fc4070 */
[C---:B------:R-:W-:Y:S01]  /*6c40*/  VIADD R19, R28.reuse, 0x88 ;  /* 0x000000881c137836 */ /* 0x040fe20000000000 */
[----:B------:R0:W-:Y:S01]  /*6c50*/  STL [R1+0x250], R0 ;  /* 0x0002500001007387 */ /* 0x0001e20000100800 */
[----:B------:R-:W-:-:S02]  /*6c60*/  VIADD R15, R28, 0x87 ;  /* 0x000000871c0f7836 */ /* 0x000fc40000000000 */
[----:B------:R-:W-:Y:S01]  /*6c70*/  VIADD R8, R28, 0x86 ;  /* 0x000000861c087836 */ /* 0x000fe20000000000 */
[----:B------:R-:W-:Y:S02]  /*6c80*/  IABS R2, R19 ;  /* 0x0000001300027213 */ /* 0x000fe40000000000 */
[----:B------:R-:W-:Y:S01]  /*6c90*/  IABS R14, R15 ;  /* 0x0000000f000e7213 */ /* 0x000fe20000000000 */
[--C-:B------:R-:W-:Y:S01]  /*6ca0*/  @!P5 IMAD.IADD R12, R12, 0x1, -R6.reuse ;  /* 0x000000010c0cd824 */ /* 0x100fe200078e0a06 */
[----:B------:R-:W-:Y:S01]  /*6cb0*/  IABS R18, R8 ;  /* 0x0000000800127213 */ /* 0x000fe20000000000 */
[----:B------:R-:W-:Y:S01]  /*6cc0*/  IMAD.HI.U32 R5, R7, R2, RZ ;  /* 0x0000000207057227 */ /* 0x000fe200078e00ff */
[----:B------:R-:W-:Y:S02]  /*6cd0*/  @!P2 IADD3 R9, PT, PT, R9, -R6, RZ ;  /* 0x800000060909a210 */ /* 0x000fe40007ffe0ff */
[----:B------:R-:W-:Y:S01]  /*6ce0*/  ISETP.GT.U32.AND P2, PT, R6, R13, PT ;  /* 0x0000000d0600720c */ /* 0x000fe20003f44070 */
[----:B------:R-:W-:Y:S01]  /*6cf0*/  @!P6 IMAD.IADD R10, R10, 0x1, -R6 ;  /* 0x000000010a0ae824 */ /* 0x000fe200078e0a06 */
[C---:B------:R-:W-:Y:S01]  /*6d00*/  ISETP.GT.U32.AND P6, PT, R6.reuse, R12, PT ;  /* 0x0000000c0600720c */ /* 0x040fe20003fc4070 */
[----:B0-----:R-:W-:Y:S01]  /*6d10*/  IMAD.MOV.U32 R0, RZ, RZ, R4 ;  /* 0x000000ffff007224 */ /* 0x001fe200078e0004 */
[----:B------:R-:W-:Y:S01]  /*6d20*/  ISETP.GT.U32.AND P5, PT, R6, R9, PT ;  /* 0x000000090600720c */ /* 0x000fe20003fa4070 */
[----:B------:R-:W-:-:S04]  /*6d30*/  IMAD.HI.U32 R4, R7, R14, RZ ;  /* 0x0000000e07047227 */ /* 0x000fc800078e00ff */
[----:B------:R-:W-:Y:S02]  /*6d40*/  IMAD.MOV R5, RZ, RZ, -R5 ;  /* 0x000000ffff057224 */ /* 0x000fe400078e0a05 */
[----:B------:R-:W-:Y:S02]  /*6d50*/  IMAD.MOV R4, RZ, RZ, -R4 ;  /* 0x000000ffff047224 */ /* 0x000fe400078e0a04 */
[----:B------:R-:W-:Y:S01]  /*6d60*/  @!P0 IMAD.MOV R0, RZ, RZ, -R0 ;  /* 0x000000ffff008224 */ /* 0x000fe200078e0a00 */
[C---:B------:R-:W-:Y:S01]  /*6d70*/  ISETP.GT.U32.AND P0, PT, R6.reuse, R10, PT ;  /* 0x0000000a0600720c */ /* 0x040fe20003f04070 */
[C---:B------:R-:W-:Y:S02]  /*6d80*/  IMAD R2, R6.reuse, R5, R2 ;  /* 0x0000000506027224 */ /* 0x040fe400078e0202 */
[C---:B------:R-:W-:Y:S01]  /*6d90*/  IMAD R14, R6.reuse, R4, R14 ;  /* 0x00000004060e7224 */ /* 0x040fe200078e020e */
[----:B------:R0:W-:Y:S01]  /*6da0*/  STL [R1+0x24c], R0 ;  /* 0x00024c0001007387 */ /* 0x0001e20000100800 */
[--C-:B------:R-:W-:Y:S01]  /*6db0*/  @!P2 IMAD.IADD R13, R13, 0x1, -R6.reuse ;  /* 0x000000010d0da824 */ /* 0x100fe200078e0a06 */
[----:B------:R-:W-:Y:S01]  /*6dc0*/  ISETP.GT.U32.AND P2, PT, R6, R2, PT ;  /* 0x000000020600720c */ /* 0x000fe20003f44070 */
[----:B------:R-:W-:Y:S01]  /*6dd0*/  @!P6 IMAD.IADD R12, R12, 0x1, -R6 ;  /* 0x000000010c0ce824 */ /* 0x000fe200078e0a06 */
[----:B------:R-:W-:Y:S01]  /*6de0*/  ISETP.GT.U32.AND P6, PT, R6, R14, PT ;  /* 0x0000000e0600720c */ /* 0x000fe20003fc4070 */
[----:B------:R-:W-:-:S02]  /*6df0*/  VIADD R5, R28, 0x85 ;  /* 0x000000851c057836 */ /* 0x000fc40000000000 */
[--C-:B------:R-:W-:Y:S01]  /*6e00*/  @!P5 IMAD.IADD R9, R9, 0x1, -R6.reuse ;  /* 0x000000010909d824 */ /* 0x100fe200078e0a06 */
[----:B------:R-:W-:Y:S01]  /*6e10*/  ISETP.GE.AND P5, PT, R3, RZ, PT ;  /* 0x000000ff0300720c */ /* 0x000fe20003fa6270 */
[----:B------:R-:W-:Y:S01]  /*6e20*/  VIADD R3, R28, 0x84 ;  /* 0x000000841c037836 */ /* 0x000fe20000000000 */
[----:B------:R-:W-:Y:S01]  /*6e30*/  IABS R17, R5 ;  /* 0x0000000500117213 */ /* 0x000fe20000000000 */
[----:B------:R-:W-:Y:S01]  /*6e40*/  @!P0 IMAD.IADD R10, R10, 0x1, -R6 ;  /* 0x000000010a0a8824 */ /* 0x000fe200078e0a06 */
[----:B------:R-:W-:Y:S01]  /*6e50*/  ISETP.GE.AND P0, PT, R19, RZ, PT ;  /* 0x000000ff1300720c */ /* 0x000fe20003f06270 */
[----:B------:R-:W-:Y:S01]  /*6e60*/  IMAD.MOV.U32 R20, RZ, RZ, R13 ;  /* 0x000000ffff147224 */ /* 0x000fe200078e000d */
[----:B------:R-:W-:Y:S01]  /*6e70*/  IABS R19, R3 ;  /* 0x0000000300137213 */ /* 0x000fe20000000000 */
[----:B0-----:R-:W-:Y:S02]  /*6e80*/  IMAD.MOV.U32 R0, RZ, RZ, R9 ;  /* 0x000000ffff007224 */ /* 0x001fe400078e0009 */
[----:B------:R-:W-:-:S04]  /*6e90*/  IMAD.HI.U32 R4, R7, R17, RZ ;  /* 0x0000001107047227 */ /* 0x000fc800078e00ff */
[--C-:B------:R-:W-:Y:S01]  /*6ea0*/  @!P2 IMAD.IADD R2, R2, 0x1, -R6.reuse ;  /* 0x000000010202a824 */ /* 0x100fe200078e0a06 */
[----:B------:R-:W-:Y:S01]  /*6eb0*/  ISETP.GE.AND P2, PT, R15, RZ, PT ;  /* 0x000000ff0f00720c */ /* 0x000fe20003f46270 */
[----:B------:R-:W-:Y:S02]  /*6ec0*/  @!P6 IMAD.IADD R14, R14, 0x1, -R6 ;  /* 0x000000010e0ee824 */ /* 0x000fe400078e0a06 */
[----:B------:R-:W-:Y:S01]  /*6ed0*/  @!P4 IMAD.MOV R20, RZ, RZ, -R20 ;  /* 0x000000ffff14c224 */ /* 0x000fe200078e0a14 */
[C---:B------:R-:W-:Y:S01]  /*6ee0*/  ISETP.GT.U32.AND P4, PT, R6.reuse, R2, PT ;  /* 0x000000020600720c */ /* 0x040fe20003f84070 */
[----:B------:R-:W-:Y:S01]  /*6ef0*/  IMAD.MOV.U32 R15, RZ, RZ, R19 ;  /* 0x000000ffff0f7224 */ /* 0x000fe200078e0013 */
[----:B------:R-:W-:Y:S01]  /*6f00*/  ISETP.GT.U32.AND P6, PT, R6, R14, PT ;  /* 0x0000000e0600720c */ /* 0x000fe20003fc4070 */
[----:B------:R-:W-:Y:S01]  /*6f10*/  @!P1 IMAD.MOV R0, RZ, RZ, -R0 ;  /* 0x000000ffff009224 */ /* 0x000fe200078e0a00 */
[----:B------:R-:W-:Y:S01]  /*6f20*/  STL [R1+0x208], R20 ;  /* 0x0002081401007387 */ /* 0x000fe20000100800 */
[----:B------:R-:W-:-:S02]  /*6f30*/  IMAD.MOV R4, RZ, RZ, -R4 ;  /* 0x000000ffff047224 */ /* 0x000fc400078e0a04 */
[C---:B------:R-:W-:Y:S01]  /*6f40*/  IMAD.HI.U32 R13, R7.reuse, R15, RZ ;  /* 0x0000000f070d7227 */ /* 0x040fe200078e00ff */
[----:B------:R0:W-:Y:S03]  /*6f50*/  STL [R1+0x204], R0 ;  /* 0x0002040001007387 */ /* 0x0001e60000100800 */
[----:B------:R-:W-:Y:S02]  /*6f60*/  IMAD R17, R6, R4, R17 ;  /* 0x0000000406117224 */ /* 0x000fe400078e0211 */
[----:B------:R-:W-:Y:S02]  /*6f70*/  IMAD.MOV R9, RZ, RZ, -R13 ;  /* 0x000000ffff097224 */ /* 0x000fe400078e0a0d */
[----:B------:R-:W-:-:S04]  /*6f80*/  IMAD.HI.U32 R16, R7, R18, RZ ;  /* 0x0000001207107227 */ /* 0x000fc800078e00ff */
[----:B0-----:R-:W-:Y:S02]  /*6f90*/  IMAD.MOV.U32 R0, RZ, RZ, R10 ;  /* 0x000000ffff007224 */ /* 0x001fe400078e000a */
[C---:B------:R-:W-:Y:S02]  /*6fa0*/  IMAD R15, R6.reuse, R9, R15 ;  /* 0x00000009060f7224 */ /* 0x040fe400078e020f */
[----:B------:R-:W-:Y:S01]  /*6fb0*/  @!P5 IMAD.MOV R0, RZ, RZ, -R0 ;  /* 0x000000ffff00d224 */ /* 0x000fe200078e0a00 */
[----:B------:R-:W-:Y:S01]  /*6fc0*/  ISETP.GT.U32.AND P5, PT, R6, R17, PT ;  /* 0x000000110600720c */ /* 0x000fe20003fa4070 */
[----:B------:R-:W-:Y:S02]  /*6fd0*/  IMAD.MOV R16, RZ, RZ, -R16 ;  /* 0x000000ffff107224 */ /* 0x000fe400078e0a10 */
[----:B------:R-:W-:Y:S01]  /*6fe0*/  @!P6 IMAD.IADD R14, R14, 0x1, -R6 ;  /* 0x000000010e0ee824 */ /* 0x000fe200078e0a06 */
[C---:B------:R-:W-:Y:S01]  /*6ff0*/  ISETP.GT.U32.AND P6, PT, R6.reuse, R15, PT ;  /* 0x0000000f0600720c */ /* 0x040fe20003fc4070 */
[----:B------:R-:W-:-:S02]  /*7000*/  IMAD R18, R6, R16, R18 ;  /* 0x0000001006127224 */ /* 0x000fc400078e0212 */
[----:B------:R-:W-:Y:S01]  /*7010*/  @!P3 IMAD.MOV R12, RZ, RZ, -R12 ;  /* 0x000000ffff0cb224 */ /* 0x000fe200078e0a0c */
[----:B------:R-:W-:Y:S01]  /*7020*/  ISETP.GE.AND P3, PT, R8, RZ, PT ;  /* 0x000000ff0800720c */ /* 0x000fe20003f66270 */
[--C-:B------:R-:W-:Y:S01]  /*7030*/  @!P4 IMAD.IADD R2, R2, 0x1, -R6.reuse ;  /* 0x000000010202c824 */ /* 0x100fe200078e0a06 */
[----:B------:R-:W-:Y:S01]  /*7040*/  ISETP.GT.U32.AND P1, PT, R6, R18, PT ;  /* 0x000000120600720c */ /* 0x000fe20003f24070 */
[C---:B------:R-:W-:Y:S01]  /*7050*/  VIADD R4, R28.reuse, 0x83 ;  /* 0x000000831c047836 */ /* 0x040fe20000000000 */
[----:B------:R-:W-:Y:S01]  /*7060*/  STL [R1+0x230], R12 ;  /* 0x0002300c01007387 */ /* 0x000fe20000100800 */
[--C-:B------:R-:W-:Y:S01]  /*7070*/  @!P5 IMAD.IADD R17, R17, 0x1, -R6.reuse ;  /* 0x000000011111d824 */ /* 0x100fe200078e0a06 */
[----:B------:R-:W-:Y:S01]  /*7080*/  ISETP.GE.AND P4, PT, R5, RZ, PT ;  /* 0x000000ff0500720c */ /* 0x000fe20003f86270 */
[C---:B------:R-:W-:Y:S01]  /*7090*/  VIADD R5, R28.reuse, 0x82 ;  /* 0x000000821c057836 */ /* 0x040fe20000000000 */
[----:B------:R0:W-:Y:S01]  /*70a0*/  STL [R1+0x234], R0 ;  /* 0x0002340001007387 */ /* 0x0001e20000100800 */
[----:B------:R-:W-:Y:S01]  /*70b0*/  @!P6 IMAD.IADD R15, R15, 0x1, -R6 ;  /* 0x000000010f0fe824 */ /* 0x000fe200078e0a06 */
[----:B------:R-:W-:Y:S01]  /*70c0*/  IABS R13, R4 ;  /* 0x00000004000d7213 */ /* 0x000fe20000000000 */
[----:B------:R-:W-:Y:S01]  /*70d0*/  VIADD R8, R28, 0x81 ;  /* 0x000000811c087836 */ /* 0x000fe20000000000 */
[----:B------:R-:W-:Y:S01]  /*70e0*/  IABS R9, R5 ;  /* 0x0000000500097213 */ /* 0x000fe20000000000 */
[----:B------:R-:W-:Y:S01]  /*70f0*/  IMAD.MOV.U32 R20, RZ, RZ, R14 ;  /* 0x000000ffff147224 */ /* 0x000fe200078e000e */
[----:B------:R-:W-:Y:S01]  /*7100*/  ISETP.GT.U32.AND P6, PT, R6, R15, PT ;  /* 0x0000000f0600720c */ /* 0x000fe20003fc4070 */
[----:B------:R-:W-:Y:S01]  /*7110*/  @!P1 IMAD.IADD R18, R18, 0x1, -R6 ;  /* 0x0000000112129824 */ /* 0x000fe200078e0a06 */
[----:B------:R-:W-:Y:S01]  /*7120*/  ISETP.GE.AND P1, PT, R3, RZ, PT ;  /* 0x000000ff0300720c */ /* 0x000fe20003f26270 */
[----:B------:R-:W-:Y:S01]  /*7130*/  IMAD.HI.U32 R10, R7, R9, RZ ;  /* 0x00000009070a7227 */ /* 0x000fe200078e00ff */
[----:B------:R-:W-:-:S02]  /*7140*/  IABS R16, R8 ;  /* 0x0000000800107213 */ /* 0x000fc40000000000 */
[C---:B------:R-:W-:Y:S01]  /*7150*/  ISETP.GT.U32.AND P5, PT, R6.reuse, R18, PT ;  /* 0x000000120600720c */ /* 0x040fe20003fa4070 */
[----:B0-----:R-:W-:Y:S02]  /*7160*/  IMAD.MOV.U32 R0, RZ, RZ, R2 ;  /* 0x000000ffff007224 */ /* 0x001fe400078e0002 */
[----:B------:R-:W-:Y:S02]  /*7170*/  IMAD.MOV R10, RZ, RZ, -R10 ;  /* 0x000000ffff0a7224 */ /* 0x000fe400078e0a0a */
[----:B------:R-:W-:Y:S01]  /*7180*/  @!P0 IMAD.MOV R0, RZ, RZ, -R0 ;  /* 0x000000ffff008224 */ /* 0x000fe200078e0a00 */
[----:B------:R-:W-:Y:S01]  /*7190*/  ISETP.GT.U32.AND P0, PT, R6, R17, PT ;  /* 0x000000110600720c */ /* 0x000fe20003f04070 */
[----:B------:R-:W-:-:S03]  /*71a0*/  IMAD.HI.U32 R3, R7, R13, RZ ;  /* 0x0000000d07037227 */ /* 0x000fc600078e00ff */
[----:B------:R0:W-:Y:S01]  /*71b0*/  STL [R1+0x238], R0 ;  /* 0x0002380001007387 */ /* 0x0001e20000100800 */
[----:B------:R-:W-:Y:S02]  /*71c0*/  IMAD.MOV R3, RZ, RZ, -R3 ;  /* 0x000000ffff037224 */ /* 0x000fe400078e0a03 */
[--C-:B------:R-:W-:Y:S02]  /*71d0*/  @!P6 IMAD.IADD R15, R15, 0x1, -R6.reuse ;  /* 0x000000010f0fe824 */ /* 0x100fe400078e0a06 */
[----:B------:R-:W-:Y:S02]  /*71e0*/  IMAD R13, R6, R3, R13 ;  /* 0x00000003060d7224 */ /* 0x000fe400078e020d */
[--C-:B------:R-:W-:Y:S02]  /*71f0*/  @!P5 IMAD.IADD R18, R18, 0x1, -R6.reuse ;  /* 0x000000011212d824 */ /* 0x100fe400078e0a06 */
[----:B------:R-:W-:Y:S01]  /*7200*/  @!P0 IMAD.IADD R17, R17, 0x1, -R6 ;  /* 0x0000000111118824 */ /* 0x000fe200078e0a06 */
[----:B------:R-:W-:Y:S01]  /*7210*/  ISETP.GE.AND P0, PT, R4, RZ, PT ;  /* 0x000000ff0400720c */ /* 0x000fe20003f06270 */
[C---:B------:R-:W-:Y:S01]  /*7220*/  IMAD R4, R6.reuse, R10, R9 ;  /* 0x0000000a06047224 */ /* 0x040fe200078e0209 */
[----:B------:R-:W-:Y:S01]  /*7230*/  ISETP.GT.U32.AND P5, PT, R6, R13, PT ;  /* 0x0000000d0600720c */ /* 0x000fe20003fa4070 */
[----:B------:R-:W-:-:S02]  /*7240*/  VIADD R10, R28, 0x7f ;  /* 0x0000007f1c0a7836 */ /* 0x000fc40000000000 */
[----:B------:R-:W-:Y:S01]  /*7250*/  VIADD R2, R28, 0x80 ;  /* 0x000000801c027836 */ /* 0x000fe20000000000 */
[----:B------:R-:W-:Y:S01]  /*7260*/  ISETP.GT.U32.AND P6, PT, R6, R4, PT ;  /* 0x000000040600720c */ /* 0x000fe20003fc4070 */
[----:B0-----:R-:W-:Y:S01]  /*7270*/  IMAD.MOV.U32 R0, RZ, RZ, R18 ;  /* 0x000000ffff007224 */ /* 0x001fe200078e0012 */
[----:B------:R-:W-:Y:S01]  /*7280*/  IABS R12, R10 ;  /* 0x0000000a000c7213 */ /* 0x000fe20000000000 */
[----:B------:R-:W-:Y:S01]  /*7290*/  IMAD.HI.U32 R19, R7, R16, RZ ;  /* 0x0000001007137227 */ /* 0x000fe200078e00ff */
[----:B------:R-:W-:-:S03]  /*72a0*/  IABS R3, R2 ;  /* 0x0000000200037213 */ /* 0x000fc60000000000 */
[----:B------:R-:W-:-:S04]  /*72b0*/  IMAD.HI.U32 R14, R7, R12, RZ ;  /* 0x0000000c070e7227 */ /* 0x000fc800078e00ff */
[--C-:B------:R-:W-:Y:S01]  /*72c0*/  @!P5 IMAD.IADD R13, R13, 0x1, -R6.reuse ;  /* 0x000000010d0dd824 */ /* 0x100fe200078e0a06 */
[----:B------:R-:W-:Y:S01]  /*72d0*/  ISETP.GE.AND P5, PT, R5, RZ, PT ;  /* 0x000000ff0500720c */ /* 0x000fe20003fa6270 */
[----:B------:R-:W-:Y:S02]  /*72e0*/  @!P6 IMAD.IADD R4, R4, 0x1, -R6 ;  /* 0x000000010404e824 */ /* 0x000fe400078e0a06 */
[----:B------:R-:W-:Y:S01]  /*72f0*/  @!P2 IMAD.MOV R20, RZ, RZ, -R20 ;  /* 0x000000ffff14a224 */ /* 0x000fe200078e0a14 */
[C---:B------:R-:W-:Y:S01]  /*7300*/  ISETP.GT.U32.AND P2, PT, R6.reuse, R13, PT ;  /* 0x0000000d0600720c */ /* 0x040fe20003f44070 */
[----:B------:R-:W-:Y:S01]  /*7310*/  IMAD.MOV R14, RZ, RZ, -R14 ;  /* 0x000000ffff0e7224 */ /* 0x000fe200078e0a0e */
[----:B------:R-:W-:Y:S01]  /*7320*/  ISETP.GT.U32.AND P6, PT, R6, R4, PT ;  /* 0x000000040600720c */ /* 0x000fe20003fc4070 */
[----:B------:R-:W-:Y:S01]  /*7330*/  @!P3 IMAD.MOV R0, RZ, RZ, -R0 ;  /* 0x000000ffff00b224 */ /* 0x000fe200078e0a00 */
[----:B------:R-:W-:Y:S01]  /*7340*/  STL [R1+0x200], R20 ;  /* 0x0002001401007387 */ /* 0x000fe20000100800 */
[----:B------:R-:W-:-:S03]  /*7350*/  IMAD.HI.U32 R9, R7, R3, RZ ;  /* 0x0000000307097227 */ /* 0x000fc600078e00ff */
[----:B------:R0:W-:Y:S01]  /*7360*/  STL [R1+0x1fc], R0 ;  /* 0x0001fc0001007387 */ /* 0x0001e20000100800 */
[----:B------:R-:W-:Y:S02]  /*7370*/  IMAD.MOV R19, RZ, RZ, -R19 ;  /* 0x000000ffff137224 */ /* 0x000fe400078e0a13 */
[C---:B------:R-:W-:Y:S02]  /*7380*/  IMAD R12, R6.reuse, R14, R12 ;  /* 0x0000000e060c7224 */ /* 0x040fe400078e020c */
[----:B------:R-:W-:Y:S02]  /*7390*/  IMAD.MOV R9, RZ, RZ, -R9 ;  /* 0x000000ffff097224 */ /* 0x000fe400078e0a09 */
[----:B------:R-:W-:Y:S02]  /*73a0*/  IMAD R16, R6, R19, R16 ;  /* 0x0000001306107224 */ /* 0x000fe400078e0210 */
[----:B------:R-:W-:Y:S01]  /*73b0*/  @!P6 IMAD.IADD R4, R4, 0x1, -R6 ;  /* 0x000000010404e824 */ /* 0x000fe200078e0a06 */
[C---:B------:R-:W-:Y:S01]  /*73c0*/  ISETP.GT.U32.AND P6, PT, R6.reuse, R12, PT ;  /* 0x0000000c0600720c */ /* 0x040fe20003fc4070 */
[----:B0-----:R-:W-:Y:S01]  /*73d0*/  IMAD.MOV.U32 R0, RZ, RZ, R15 ;  /* 0x000000ffff007224 */ /* 0x001fe200078e000f */
[C---:B------:R-:W-:Y:S01]  /*73e0*/  ISETP.GT.U32.AND P3, PT, R6.reuse, R16, PT ;  /* 0x000000100600720c */ /* 0x040fe20003f64070 */
[----:B------:R-:W-:-:S02]  /*73f0*/  IMAD R3, R6, R9, R3 ;  /* 0x0000000906037224 */ /* 0x000fc400078e0203 */
[----:B------:R-:W-:Y:S01]  /*7400*/  @!P4 IMAD.MOV R17, RZ, RZ, -R17 ;  /* 0x000000ffff11c224 */ /* 0x000fe200078e0a11 */
[----:B------:R-:W-:Y:S01]  /*7410*/  ISETP.GE.AND P4, PT, R8, RZ, PT ;  /* 0x000000ff0800720c */ /* 0x000fe20003f86270 */
[----:B------:R-:W-:Y:S01]  /*7420*/  @!P1 IMAD.MOV R0, RZ, RZ, -R0 ;  /* 0x000000ffff009224 */ /* 0x000fe200078e0a00 */
[----:B------:R-:W-:Y:S01]  /*7430*/  ISETP.GT.U32.AND P1, PT, R6, R3, PT ;  /* 0x000000030600720c */ /* 0x000fe20003f24070 */
[----:B------:R-:W-:Y:S01]  /*7440*/  @!P2 IMAD.IADD R13, R13, 0x1, -R6 ;  /* 0x000000010d0da824 */ /* 0x000fe200078e0a06 */
[----:B------:R-:W-:Y:S01]  /*7450*/  STL [R1+0x1f8], R17 ;  /* 0x0001f81101007387 */ /* 0x000fe20000100800 */
[----:B------:R-:W-:Y:S01]  /*7460*/  ISETP.GE.AND P2, PT, R2, RZ, PT ;  /* 0x000000ff0200720c */ /* 0x000fe20003f46270 */
[C---:B------:R-:W-:Y:S02]  /*7470*/  VIADD R2, R28.reuse, 0x7d ;  /* 0x0000007d1c027836 */ /* 0x040fe40000000000 */
[----:B------:R0:W-:Y:S01]  /*7480*/  STL [R1+0x1f4], R0 ;  /* 0x0001f40001007387 */ /* 0x0001e20000100800 */
[----:B------:R-:W-:-:S02]  /*7490*/  VIADD R5, R28, 0x7e ;  /* 0x0000007e1c057836 */ /* 0x000fc40000000000 */
[--C-:B------:R-:W-:Y:S01]  /*74a0*/  @!P6 IMAD.IADD R12, R12, 0x1, -R6.reuse ;  /* 0x000000010c0ce824 */ /* 0x100fe200078e0a06 */
[----:B------:R-:W-:Y:S01]  /*74b0*/  IABS R14, R2 ;  /* 0x00000002000e7213 */ /* 0x000fe20000000000 */
[--C-:B------:R-:W-:Y:S01]  /*74c0*/  @!P3 IMAD.IADD R16, R16, 0x1, -R6.reuse ;  /* 0x000000011010b824 */ /* 0x100fe200078e0a06 */
[----:B------:R-:W-:Y:S01]  /*74d0*/  IABS R9, R5 ;  /* 0x0000000500097213 */ /* 0x000fe20000000000 */
[----:B------:R-:W-:Y:S01]  /*74e0*/  @!P1 IMAD.IADD R3, R3, 0x1, -R6 ;  /* 0x0000000103039824 */ /* 0x000fe200078e0a06 */
[----:B------:R-:W-:Y:S01]  /*74f0*/  ISETP.GT.U32.AND P6, PT, R6, R12, PT ;  /* 0x0000000c0600720c */ /* 0x000fe20003fc4070 */
[----:B------:R-:W-:Y:S01]  /*7500*/  VIADD R19, R28, 0x6b ;  /* 0x0000006b1c137836 */ /* 0x000fe20000000000 */
[----:B------:R-:W-:Y:S01]  /*7510*/  ISETP.GT.U32.AND P1, PT, R6, R16, PT ;  /* 0x000000100600720c */ /* 0x000fe20003f24070 */
[----:B0-----:R-:W-:Y:S01]  /*7520*/  IMAD.MOV.U32 R0, RZ, RZ, R13 ;  /* 0x000000ffff007224 */ /* 0x001fe200078e000d */
[----:B------:R-:W-:Y:S01]  /*7530*/  ISETP.GE.AND P3, PT, R10, RZ, PT ;  /* 0x000000ff0a00720c */ /* 0x000fe20003f66270 */
[----:B------:R-:W-:-:S04]  /*7540*/  IMAD.HI.U32 R8, R7, R9, RZ ;  /* 0x0000000907087227 */ /* 0x000fc800078e00ff */
[----:B------:R-:W-:Y:S01]  /*7550*/  @!P0 IMAD.MOV R0, RZ, RZ, -R0 ;  /* 0x000000ffff008224 */ /* 0x000fe200078e0a00 */
[----:B------:R-:W-:Y:S01]  /*7560*/  ISETP.GT.U32.AND P0, PT, R6, R3, PT ;  /* 0x000000030600720c */ /* 0x000fe20003f04070 */
[----:B------:R-:W-:Y:S02]  /*7570*/  IMAD.MOV R8, RZ, RZ, -R8 ;  /* 0x000000ffff087224 */ /* 0x000fe400078e0a08 */
[----:B------:R-:W-:Y:S01]  /*7580*/  VIADD R10, R28, 0x7c ;  /* 0x0000007c1c0a7836 */ /* 0x000fe20000000000 */
[----:B------:R0:W-:Y:S01]  /*7590*/  STL [R1+0x1f0], R0 ;  /* 0x0001f00001007387 */ /* 0x0001e20000100800 */
[----:B------:R-:W-:Y:S02]  /*75a0*/  IMAD R9, R6, R8, R9 ;  /* 0x0000000806097224 */ /* 0x000fe400078e0209 */
[--C-:B------:R-:W-:Y:S01]  /*75b0*/  @!P6 IMAD.IADD R12, R12, 0x1, -R6.reuse ;  /* 0x000000010c0ce824 */ /* 0x100fe200078e0a06 */
[----:B------:R-:W-:Y:S01]  /*75c0*/  IABS R13, R10 ;  /* 0x0000000a000d7213 */ /* 0x000fe20000000000 */
[----:B------:R-:W-:Y:S01]  /*75d0*/  @!P1 IMAD.IADD R16, R16, 0x1, -R6 ;  /* 0x0000000110109824 */ /* 0x000fe200078e0a06 */
[----:B------:R-:W-:Y:S01]  /*75e0*/  ISETP.GT.U32.AND P1, PT, R6, R9, PT ;  /* 0x000000090600720c */ /* 0x000fe20003f24070 */
[----:B------:R-:W-:-:S02]  /*75f0*/  VIADD R20, R28, 0x6a ;  /* 0x0000006a1c147836 */ /* 0x000fc40000000000 */
[----:B------:R-:W-:-:S04]  /*7600*/  IMAD.HI.U32 R15, R7, R13, RZ ;  /* 0x0000000d070f7227 */ /* 0x000fc800078e00ff */
[----:B0-----:R-:W-:Y:S02]  /*7610*/  IMAD.MOV.U32 R0, RZ, RZ, R4 ;  /* 0x000000ffff007224 */ /* 0x001fe400078e0004 */
[----:B------:R-:W-:-:S04]  /*7620*/  IMAD.HI.U32 R4, R7, R14, RZ ;  /* 0x0000000e07047227 */ /* 0x000fc800078e00ff */
[----:B------:R-:W-:Y:S02]  /*7630*/  IMAD.MOV R4, RZ, RZ, -R4 ;  /* 0x000000ffff047224 */ /* 0x000fe400078e0a04 */
[----:B------:R-:W-:Y:S01]  /*7640*/  @!P5 IMAD.MOV R0, RZ, RZ, -R0 ;  /* 0x000000ffff00d224 */ /* 0x000fe200078e0a00 */
[----:B------:R-:W-:Y:S01]  /*7650*/  ISETP.GE.AND P5, PT, R5, RZ, PT ;  /* 0x000000ff0500720c */ /* 0x000fe20003fa6270 */
[----:B------:R-:W-:Y:S02]  /*7660*/  IMAD R14, R6, R4, R14 ;  /* 0x00000004060e7224 */ /* 0x000fe400078e020e */
[----:B------:R-:W-:Y:S01]  /*7670*/  VIADD R4, R28, 0x7b ;  /* 0x0000007b1c047836 */ /* 0x000fe20000000000 */
[----:B------:R0:W-:Y:S01]  /*7680*/  STL [R1+0x1ec], R0 ;  /* 0x0001ec0001007387 */ /* 0x0001e20000100800 */
[--C-:B------:R-:W-:Y:S01]  /*7690*/  @!P0 IMAD.IADD R3, R3, 0x1, -R6.reuse ;  /* 0x0000000103038824 */ /* 0x100fe200078e0a06 */
[----:B------:R-:W-:Y:S01]  /*76a0*/  ISETP.GT.U32.AND P6, PT, R6, R14, PT ;  /* 0x0000000e0600720c */ /* 0x000fe20003fc4070 */
[----:B------:R-:W-:Y:S01]  /*76b0*/  IMAD.MOV R15, RZ, RZ, -R15 ;  /* 0x000000ffff0f7224 */ /* 0x000fe200078e0a0f */
[----:B------:R-:W-:Y:S01]  /*76c0*/  ISETP.GE.AND P0, PT, R2, RZ, PT ;  /* 0x000000ff0200720c */ /* 0x000fe20003f06270 */
[----:B------:R-:W-:Y:S01]  /*76d0*/  @!P1 IMAD.IADD R9, R9, 0x1, -R6 ;  /* 0x0000000109099824 */ /* 0x000fe200078e0a06 */
[----:B------:R-:W-:Y:S01]  /*76e0*/  IABS R2, R4 ;  /* 0x0000000400027213 */ /* 0x000fe20000000000 */
[----:B------:R-:W-:-:S02]  /*76f0*/  IMAD R13, R6, R15, R13 ;  /* 0x0000000f060d7224 */ /* 0x000fc400078e020d */
[----:B------:R-:W-:Y:S01]  /*7700*/  VIADD R5, R28, 0x7a ;  /* 0x0000007a1c057836 */ /* 0x000fe20000000000 */
[----:B------:R-:W-:Y:S01]  /*7710*/  ISETP.GT.U32.AND P1, PT, R6, R9, PT ;  /* 0x000000090600720c */ /* 0x000fe20003f24070 */
[----:B0-----:R-:W-:Y:S02]  /*7720*/  IMAD.MOV.U32 R0, RZ, RZ, R16 ;  /* 0x000000ffff007224 */ /* 0x001fe400078e0010 */
[----:B------:R-:W-:Y:S01]  /*7730*/  IMAD.MOV.U32 R16, RZ, RZ, R3 ;  /* 0x000000ffff107224 */ /* 0x000fe200078e0003 */
[----:B------:R-:W-:Y:S01]  /*7740*/  IABS R8, R5 ;  /* 0x0000000500087213 */ /* 0x000fe20000000000 */
[----:B------:R-:W-:Y:S01]  /*7750*/  @!P4 IMAD.MOV R0, RZ, RZ, -R0 ;  /* 0x000000ffff00c224 */ /* 0x000fe200078e0a00 */
[----:B------:R-:W-:Y:S01]  /*7760*/  ISETP.GE.AND P4, PT, R10, RZ, PT ;  /* 0x000000ff0a00720c */ /* 0x000fe20003f86270 */
[----:B------:R-:W-:Y:S02]  /*7770*/  @!P6 IMAD.IADD R14, R14, 0x1, -R6 ;  /* 0x000000010e0ee824 */ /* 0x000fe400078e0a06 */
[C---:B------:R-:W-:Y:S01]  /*7780*/  IMAD.HI.U32 R10, R7.reuse, R2, RZ ;  /* 0x00000002070a7227 */ /* 0x040fe200078e00ff */
[----:B------:R0:W-:Y:S02]  /*7790*/  STL [R1+0x1e8], R0 ;  /* 0x0001e80001007387 */ /* 0x0001e40000100800 */
[C---:B------:R-:W-:Y:S01]  /*77a0*/  ISETP.GT.U32.AND P6, PT, R6.reuse, R14, PT ;  /* 0x0000000e0600720c */ /* 0x040fe20003fc4070 */
[----:B------:R-:W-:Y:S01]  /*77b0*/  @!P2 IMAD.MOV R16, RZ, RZ, -R16 ;  /* 0x000000ffff10a224 */ /* 0x000fe200078e0a10 */
[----:B------:R-:W-:Y:S01]  /*77c0*/  ISETP.GT.U32.AND P2, PT, R6, R13, PT ;  /* 0x0000000d0600720c */ /* 0x000fe20003f44070 */
[----:B------:R-:W-:-:S03]  /*77d0*/  IMAD.HI.U32 R3, R7, R8, RZ ;  /* 0x0000000807037227 */ /* 0x000fc600078e00ff */
[----:B------:R-:W-:Y:S01]  /*77e0*/  STL [R1+0x1e4], R16 ;  /* 0x0001e41001007387 */ /* 0x000fe20000100800 */
[----:B------:R-:W-:Y:S02]  /*77f0*/  IMAD.MOV R3, RZ, RZ, -R3 ;  /* 0x000000ffff037224 */ /* 0x000fe400078e0a03 */
[----:B0-----:R-:W-:Y:S02]  /*7800*/  IMAD.MOV.U32 R0, RZ, RZ, R12 ;  /* 0x000000ffff007224 */ /* 0x001fe400078e000c */
[----:B------:R-:W-:Y:S01]  /*7810*/  @!P1 IMAD.IADD R9, R9, 0x1, -R6 ;  /* 0x0000000109099824 */ /* 0x000fe200078e0a06 */
[----:B------:R-:W-:Y:S01]  /*7820*/  ISETP.GE.AND P1, PT, R5, RZ, PT ;  /* 0x000000ff0500720c */ /* 0x000fe20003f26270 */
[----:B------:R-:W-:Y:S01]  /*7830*/  @!P3 IMAD.MOV R0, RZ, RZ, -R0 ;  /* 0x000000ffff00b224 */ /* 0x000fe200078e0a00 */
[----:B------:R-:W-:Y:S01]  /*7840*/  ISETP.GE.AND P3, PT, R4, RZ, PT ;  /* 0x000000ff0400720c */ /* 0x000fe20003f66270 */
[----:B------:R-:W-:Y:S02]  /*7850*/  IMAD.MOV R4, RZ, RZ, -R10 ;  /* 0x000000ffff047224 */ /* 0x000fe400078e0a0a */
[----:B------:R-:W-:Y:S01]  /*7860*/  @!P6 IMAD.IADD R14, R14, 0x1, -R6 ;  /* 0x000000010e0ee824 */ /* 0x000fe200078e0a06 */
[----:B------:R0:W-:Y:S01]  /*7870*/  STL [R1+0x1e0], R0 ;  /* 0x0001e00001007387 */ /* 0x0001e20000100800 */
[----:B------:R-:W-:-:S02]  /*7880*/  IMAD R2, R6, R4, R2 ;  /* 0x0000000406027224 */ /* 0x000fc400078e0202 */
[----:B------:R-:W-:Y:S02]  /*7890*/  @!P2 IMAD.IADD R13, R13, 0x1, -R6 ;  /* 0x000000010d0da824 */ /* 0x000fe400078e0a06 */
[C---:B------:R-:W-:Y:S01]  /*78a0*/  IMAD R8, R6.reuse, R3, R8 ;  /* 0x0000000306087224 */ /* 0x040fe200078e0208 */
[C---:B------:R-:W-:Y:S01]  /*78b0*/  ISETP.GT.U32.AND P6, PT, R6.reuse, R2, PT ;  /* 0x000000020600720c */ /* 0x040fe20003fc4070 */
[----:B------:R-:W-:Y:S01]  /*78c0*/  IMAD.MOV.U32 R15, RZ, RZ, R9 ;  /* 0x000000ffff0f7224 */ /* 0x000fe200078e0009 */
[----:B------:R-:W-:Y:S01]  /*78d0*/  ISETP.GT.U32.AND P2, PT, R6, R13, PT ;  /* 0x0000000d0600720c */ /* 0x000fe20003f44070 */
[----:B------:R-:W-:Y:S02]  /*78e0*/  VIADD R4, R28, 0x78 ;  /* 0x000000781c047836 */ /* 0x000fe40000000000 */
[----:B------:R-:W-:Y:S01]  /*78f0*/  @!P5 IMAD.MOV R15, RZ, RZ, -R15 ;  /* 0x000000ffff0fd224 */ /* 0x000fe200078e0a0f */
[----:B------:R-:W-:Y:S01]  /*7900*/  ISETP.GT.U32.AND P5, PT, R6, R8, PT ;  /* 0x000000080600720c */ /* 0x000fe20003fa4070 */
[C---:B------:R-:W-:Y:S01]  /*7910*/  VIADD R10, R28.reuse, 0x79 ;  /* 0x000000791c0a7836 */ /* 0x040fe20000000000 */
[----:B------:R-:W-:Y:S01]  /*7920*/  IABS R12, R4 ;  /* 0x00000004000c7213 */ /* 0x000fe20000000000 */
[----:B0-----:R-:W-:Y:S01]  /*7930*/  IMAD.MOV.U32 R0, RZ, RZ, R14 ;  /* 0x000000ffff007224 */ /* 0x001fe200078e000e */
[----:B------:R-:W-:Y:S01]  /*7940*/  STL [R1+0x1dc], R15 ;  /* 0x0001dc0f01007387 */ /* 0x000fe20000100800 */
[----:B------:R-:W-:Y:S01]  /*7950*/  VIADD R3, R28, 0x77 ;  /* 0x000000771c037836 */ /* 0x000fe20000000000 */
[----:B------:R-:W-:Y:S01]  /*7960*/  IABS R5, R10 ;  /* 0x0000000a00057213 */ /* 0x000fe20000000000 */
[----:B------:R-:W-:-:S02]  /*7970*/  @!P6 IMAD.IADD R2, R2, 0x1, -R6 ;  /* 0x000000010202e824 */ /* 0x000fc400078e0a06 */
[----:B------:R-:W-:Y:S01]  /*7980*/  @!P0 IMAD.MOV R0, RZ, RZ, -R0 ;  /* 0x000000ffff008224 */ /* 0x000fe200078e0a00 */
[----:B------:R-:W-:Y:S01]  /*7990*/  ISETP.GE.AND P0, PT, R10, RZ, PT ;  /* 0x000000ff0a00720c */ /* 0x000fe20003f06270 */
[----:B------:R-:W-:Y:S01]  /*79a0*/  @!P2 IMAD.IADD R13, R13, 0x1, -R6 ;  /* 0x000000010d0da824 */ /* 0x000fe200078e0a06 */
[----:B------:R-:W-:Y:S01]  /*79b0*/  ISETP.GT.U32.AND P6, PT, R6, R2, PT ;  /* 0x000000020600720c */ /* 0x000fe20003fc4070 */
[----:B------:R-:W-:Y:S01]  /*79c0*/  IMAD.MOV.U32 R10, RZ, RZ, R12 ;  /* 0x000000ffff0a7224 */ /* 0x000fe200078e000c */
[----:B------:R0:W-:Y:S01]  /*79d0*/  STL [R1+0x1d8], R0 ;  /* 0x0001d80001007387 */ /* 0x0001e20000100800 */
[----:B------:R-:W-:Y:S01]  /*79e0*/  @!P5 IMAD.IADD R8, R8, 0x1, -R6 ;  /* 0x000000010808d824 */ /* 0x000fe200078e0a06 */
[----:B------:R-:W-:Y:S01]  /*79f0*/  ISETP.GE.AND P2, PT, R4, RZ, PT ;  /* 0x000000ff0400720c */ /* 0x000fe20003f46270 */
[C---:B------:R-:W-:Y:S01]  /*7a00*/  IMAD.HI.U32 R14, R7.reuse, R5, RZ ;  /* 0x00000005070e7227 */ /* 0x040fe200078e00ff */
[----:B------:R-:W-:Y:S02]  /*7a10*/  IABS R9, R3 ;  /* 0x0000000300097213 */ /* 0x000fe40000000000 */
[----:B------:R-:W-:Y:S01]  /*7a20*/  ISETP.GT.U32.AND P5, PT, R6, R8, PT ;  /* 0x000000080600720c */ /* 0x000fe20003fa4070 */
[----:B------:R-:W-:-:S04]  /*7a30*/  IMAD.HI.U32 R4, R7, R10, RZ ;  /* 0x0000000a07047227 */ /* 0x000fc800078e00ff */
[----:B0-----:R-:W-:Y:S02]  /*7a40*/  IMAD.MOV.U32 R0, RZ, RZ, R13 ;  /* 0x000000ffff007224 */ /* 0x001fe400078e000d */
[----:B------:R-:W-:Y:S02]  /*7a50*/  IMAD.MOV R14, RZ, RZ, -R14 ;  /* 0x000000ffff0e7224 */ /* 0x000fe400078e0a0e */
[----:B------:R-:W-:Y:S01]  /*7a60*/  @!P4 IMAD.MOV R0, RZ, RZ, -R0 ;  /* 0x000000ffff00c224 */ /* 0x000fe200078e0a00 */
[----:B------:R-:W-:Y:S01]  /*7a70*/  ISETP.GE.AND P4, PT, R3, RZ, PT ;  /* 0x000000ff0300720c */ /* 0x000fe20003f86270 */
[----:B------:R-:W-:Y:S02]  /*7a80*/  IMAD.MOV R4, RZ, RZ, -R4 ;  /* 0x000000ffff047224 */ /* 0x000fe400078e0a04 */
[----:B------:R-:W-:Y:S01]  /*7a90*/  @!P6 IMAD.IADD R2, R2, 0x1, -R6 ;  /* 0x000000010202e824 */ /* 0x000fe200078e0a06 */
[----:B------:R0:W-:Y:S01]  /*7aa0*/  STL [R1+0x1d4], R0 ;  /* 0x0001d40001007387 */ /* 0x0001e20000100800 */
[----:B------:R-:W-:-:S02]  /*7ab0*/  IMAD R5, R6, R14, R5 ;  /* 0x0000000e06057224 */ /* 0x000fc400078e0205 */
[C---:B------:R-:W-:Y:S02]  /*7ac0*/  IMAD R10, R6.reuse, R4, R10 ;  /* 0x00000004060a7224 */ /* 0x040fe400078e020a */
[----:B------:R-:W-:Y:S01]  /*7ad0*/  IMAD.HI.U32 R12, R7, R9, RZ ;  /* 0x00000009070c7227 */ /* 0x000fe200078e00ff */
[----:B------:R-:W-:-:S03]  /*7ae0*/  ISETP.GT.U32.AND P6, PT, R6, R5, PT ;  /* 0x000000050600720c */ /* 0x000fc60003fc4070 */
[----:B------:R-:W-:Y:S02]  /*7af0*/  IMAD.MOV R12, RZ, RZ, -R12 ;  /* 0x000000ffff0c7224 */ /* 0x000fe400078e0a0c */
[----:B0-----:R-:W-:Y:S02]  /*7b00*/  IMAD.MOV.U32 R0, RZ, RZ, R2 ;  /* 0x000000ffff007224 */ /* 0x001fe400078e0002 */
[----:B------:R-:W-:Y:S02]  /*7b10*/  @!P5 IMAD.IADD R8, R8, 0x1, -R6 ;  /* 0x000000010808d824 */ /* 0x000fe400078e0a06 */
[----:B------:R-:W-:Y:S01]  /*7b20*/  @!P3 IMAD.MOV R0, RZ, RZ, -R0 ;  /* 0x000000ffff00b224 */ /* 0x000fe200078e0a00 */
[C---:B------:R-:W-:Y:S01]  /*7b30*/  ISETP.GT.U32.AND P3, PT, R6.reuse, R10, PT ;  /* 0x0000000a0600720c */ /* 0x040fe20003f64070 */
[----:B------:R-:W-:Y:S02]  /*7b40*/  IMAD R9, R6, R12, R9 ;  /* 0x0000000c06097224 */ /* 0x000fe400078e0209 */
[----:B------:R-:W-:Y:S01]  /*7b50*/  @!P6 IMAD.IADD R5, R5, 0x1, -R6 ;  /* 0x000000010505e824 */ /* 0x000fe200078e0a06 */
[----:B------:R0:W-:Y:S01]  /*7b60*/  STL [R1+0x1d0], R0 ;  /* 0x0001d00001007387 */ /* 0x0001e20000100800 */
[----:B------:R-:W-:-:S02]  /*7b70*/  VIADD R16, R28, 0x76 ;  /* 0x000000761c107836 */ /* 0x000fc40000000000 */
[----:B------:R-:W-:Y:S01]  /*7b80*/  VIADD R14, R28, 0x75 ;  /* 0x000000751c0e7836 */ /* 0x000fe20000000000 */
[----:B------:R-:W-:Y:S01]  /*7b90*/  ISETP.GT.U32.AND P6, PT, R6, R5, PT ;  /* 0x000000050600720c */ /* 0x000fe20003fc4070 */
[----:B------:R-:W-:Y:S01]  /*7ba0*/  VIADD R4, R28, 0x74 ;  /* 0x000000741c047836 */ /* 0x000fe20000000000 */
[----:B------:R-:W-:Y:S01]  /*7bb0*/  ISETP.GE.AND P5, PT, R16, RZ, PT ;  /* 0x000000ff1000720c */ /* 0x000fe20003fa6270 */
        /* <DEDUP_REMOVED lines=12> */
[----:B------:R-:W-:Y:S01]  /*7c80*/  IMAD.HI.U32 R13, R7, R15, RZ ;  /* 0x0000000f070d7227 */ /* 0x000fe200078e00ff */
[----:B------:R0:W-:Y:S03]  /*7c90*/  STL [R1+0x1cc], R0 ;  /* 0x0001cc0001007387 */ /* 0x0001e60000100800 */
[----:B------:R-:W-:Y:S01]  /*7ca0*/  @!P6 IMAD.IADD R5, R5, 0x1, -R6 ;  /* 0x000000010505e824 */ /* 0x000fe200078e0a06 */
[----:B------:R-:W-:Y:S01]  /*7cb0*/  ISETP.GE.AND P6, PT, R14, RZ, PT ;  /* 0x000000ff0e00720c */ /* 0x000fe20003fc6270 */
[----:B------:R-:W-:-:S04]  /*7cc0*/  IMAD.HI.U32 R8, R7, R3, RZ ;  /* 0x0000000307087227 */ /* 0x000fc800078e00ff */
[----:B------:R-:W-:Y:S02]  /*7cd0*/  @!P1 IMAD.IADD R9, R9, 0x1, -R6 ;  /* 0x0000000109099824 */ /* 0x000fe400078e0a06 */
[----:B------:R-:W-:Y:S02]  /*7ce0*/  IMAD R14, R6, R17, R16 ;  /* 0x00000011060e7224 */ /* 0x000fe400078e0210 */
[----:B------:R-:W-:Y:S01]  /*7cf0*/  @!P3 IMAD.IADD R10, R10, 0x1, -R6 ;  /* 0x000000010a0ab824 */ /* 0x000fe200078e0a06 */
[C---:B------:R-:W-:Y:S01]  /*7d00*/  ISETP.GT.U32.AND P1, PT, R6.reuse, R9, PT ;  /* 0x000000090600720c */ /* 0x040fe20003f24070 */
[----:B------:R-:W-:Y:S01]  /*7d10*/  IMAD.MOV R13, RZ, RZ, -R13 ;  /* 0x000000ffff0d7224 */ /* 0x000fe200078e0a0d */
[----:B------:R-:W-:Y:S01]  /*7d20*/  ISETP.GT.U32.AND P3, PT, R6, R14, PT ;  /* 0x0000000e0600720c */ /* 0x000fe20003f64070 */
[----:B------:R-:W-:Y:S02]  /*7d30*/  IMAD.MOV.U32 R18, RZ, RZ, R5 ;  /* 0x000000ffff127224 */ /* 0x000fe400078e0005 */
[----:B------:R-:W-:-:S02]  /*7d40*/  IMAD.MOV R8, RZ, RZ, -R8 ;  /* 0x000000ffff087224 */ /* 0x000fc400078e0a08 */
[----:B0-----:R-:W-:Y:S02]  /*7d50*/  IMAD.MOV.U32 R0, RZ, RZ, R10 ;  /* 0x000000ffff007224 */ /* 0x001fe400078e000a */
[----:B------:R-:W-:Y:S02]  /*7d60*/  IMAD R15, R6, R13, R15 ;  /* 0x0000000d060f7224 */ /* 0x000fe400078e020f */
[----:B------:R-:W-:-:S04]  /*7d70*/  IMAD.HI.U32 R13, R7, R2, RZ ;  /* 0x00000002070d7227 */ /* 0x000fc800078e00ff */
[----:B------:R-:W-:Y:S01]  /*7d80*/  @!P0 IMAD.MOV R18, RZ, RZ, -R18 ;  /* 0x000000ffff128224 */ /* 0x000fe200078e0a12 */
[----:B------:R-:W-:Y:S01]  /*7d90*/  ISETP.GT.U32.AND P0, PT, R6, R15, PT ;  /* 0x0000000f0600720c */ /* 0x000fe20003f04070 */
[----:B------:R-:W-:Y:S01]  /*7da0*/  @!P2 IMAD.MOV R0, RZ, RZ, -R0 ;  /* 0x000000ffff00a224 */ /* 0x000fe200078e0a00 */
[----:B------:R-:W-:Y:S01]  /*7db0*/  ISETP.GE.AND P2, PT, R4, RZ, PT ;  /* 0x000000ff0400720c */ /* 0x000fe20003f46270 */
[C---:B------:R-:W-:Y:S01]  /*7dc0*/  IMAD R3, R6.reuse, R8, R3 ;  /* 0x0000000806037224 */ /* 0x040fe200078e0203 */
[----:B------:R-:W-:Y:S01]  /*7dd0*/  STL [R1+0x1c8], R18 ;  /* 0x0001c81201007387 */ /* 0x000fe20000100800 */
[----:B------:R-:W-:Y:S02]  /*7de0*/  IMAD.MOV R5, RZ, RZ, -R13 ;  /* 0x000000ffff057224 */ /* 0x000fe400078e0a0d */
[----:B------:R-:W-:Y:S01]  /*7df0*/  @!P1 IMAD.IADD R9, R9, 0x1, -R6 ;  /* 0x0000000109099824 */ /* 0x000fe200078e0a06 */
[----:B------:R0:W-:Y:S01]  /*7e00*/  STL [R1+0x1c4], R0 ;  /* 0x0001c40001007387 */ /* 0x0001e20000100800 */
[C---:B------:R-:W-:Y:S01]  /*7e10*/  ISETP.GT.U32.AND P1, PT, R6.reuse, R3, PT ;  /* 0x000000030600720c */ /* 0x040fe20003f24070 */
[----:B------:R-:W-:-:S02]  /*7e20*/  IMAD R2, R6, R5, R2 ;  /* 0x0000000506027224 */ /* 0x000fc400078e0202 */
[--C-:B------:R-:W-:Y:S02]  /*7e30*/  @!P3 IMAD.IADD R14, R14, 0x1, -R6.reuse ;  /* 0x000000010e0eb824 */ /* 0x100fe400078e0a06 */
[----:B------:R-:W-:Y:S02]  /*7e40*/  VIADD R4, R28, 0x72 ;  /* 0x000000721c047836 */ /* 0x000fe40000000000 */
[----:B------:R-:W-:Y:S01]  /*7e50*/  @!P0 IMAD.IADD R15, R15, 0x1, -R6 ;  /* 0x000000010f0f8824 */ /* 0x000fe200078e0a06 */
[----:B------:R-:W-:Y:S01]  /*7e60*/  ISETP.GT.U32.AND P3, PT, R6, R14, PT ;  /* 0x0000000e0600720c */ /* 0x000fe20003f64070 */
[----:B0-----:R-:W-:Y:S01]  /*7e70*/  IMAD.MOV.U32 R0, RZ, RZ, R9 ;  /* 0x000000ffff007224 */ /* 0x001fe200078e0009 */
[----:B------:R-:W-:Y:S01]  /*7e80*/  IABS R13, R4 ;  /* 0x00000004000d7213 */ /* 0x000fe20000000000 */
[----:B------:R-:W-:Y:S01]  /*7e90*/  VIADD R5, R28, 0x71 ;  /* 0x000000711c057836 */ /* 0x000fe20000000000 */
[C---:B------:R-:W-:Y:S01]  /*7ea0*/  ISETP.GT.U32.AND P0, PT, R6.reuse, R15, PT ;  /* 0x0000000f0600720c */ /* 0x040fe20003f04070 */
[----:B------:R-:W-:Y:S01]  /*7eb0*/  @!P4 IMAD.MOV R0, RZ, RZ, -R0 ;  /* 0x000000ffff00c224 */ /* 0x000fe200078e0a00 */
[C---:B------:R-:W-:Y:S01]  /*7ec0*/  ISETP.GT.U32.AND P4, PT, R6.reuse, R2, PT ;  /* 0x000000020600720c */ /* 0x040fe20003f84070 */
[--C-:B------:R-:W-:Y:S01]  /*7ed0*/  @!P1 IMAD.IADD R3, R3, 0x1, -R6.reuse ;  /* 0x0000000103039824 */ /* 0x100fe200078e0a06 */
[----:B------:R-:W-:Y:S01]  /*7ee0*/  IABS R9, R5 ;  /* 0x0000000500097213 */ /* 0x000fe20000000000 */
[----:B------:R-:W-:Y:S01]  /*7ef0*/  IMAD.HI.U32 R16, R7, R13, RZ ;  /* 0x0000000d07107227 */ /* 0x000fe200078e00ff */
[----:B------:R0:W-:Y:S02]  /*7f00*/  STL [R1+0x1c0], R0 ;  /* 0x0001c00001007387 */ /* 0x0001e40000100800 */
[----:B------:R-:W-:Y:S01]  /*7f10*/  ISETP.GT.U32.AND P1, PT, R6, R3, PT ;  /* 0x000000030600720c */ /* 0x000fe20003f24070 */
[----:B------:R-:W-:Y:S01]  /*7f20*/  @!P3 IMAD.IADD R14, R14, 0x1, -R6 ;  /* 0x000000010e0eb824 */ /* 0x000fe200078e0a06 */
[----:B------:R-:W-:Y:S01]  /*7f30*/  ISETP.GE.AND P3, PT, R12, RZ, PT ;  /* 0x000000ff0c00720c */ /* 0x000fe20003f66270 */
[----:B------:R-:W-:-:S02]  /*7f40*/  IMAD.MOV R16, RZ, RZ, -R16 ;  /* 0x000000ffff107224 */ /* 0x000fc400078e0a10 */
[----:B------:R-:W-:-:S04]  /*7f50*/  IMAD.HI.U32 R12, R7, R9, RZ ;  /* 0x00000009070c7227 */ /* 0x000fc800078e00ff */
[----:B------:R-:W-:Y:S02]  /*7f60*/  @!P4 IMAD.IADD R2, R2, 0x1, -R6 ;  /* 0x000000010202c824 */ /* 0x000fe400078e0a06 */
[----:B------:R-:W-:Y:S02]  /*7f70*/  VIADD R8, R28, 0x70 ;  /* 0x000000701c087836 */ /* 0x000fe40000000000 */
[C---:B------:R-:W-:Y:S01]  /*7f80*/  IMAD R13, R6.reuse, R16, R13 ;  /* 0x00000010060d7224 */ /* 0x040fe200078e020d */
[----:B------:R-:W-:Y:S01]  /*7f90*/  ISETP.GT.U32.AND P4, PT, R6, R2, PT ;  /* 0x000000020600720c */ /* 0x000fe20003f84070 */
[----:B------:R-:W-:Y:S01]  /*7fa0*/  IMAD.MOV R12, RZ, RZ, -R12 ;  /* 0x000000ffff0c7224 */ /* 0x000fe200078e0a0c */
[----:B------:R-:W-:Y:S01]  /*7fb0*/  IABS R10, R8 ;  /* 0x00000008000a7213 */ /* 0x000fe20000000000 */
[--C-:B------:R-:W-:Y:S01]  /*7fc0*/  @!P1 IMAD.IADD R3, R3, 0x1, -R6.reuse ;  /* 0x0000000103039824 */ /* 0x100fe200078e0a06 */
[----:B------:R-:W-:Y:S01]  /*7fd0*/  ISETP.GE.AND P1, PT, R8, RZ, PT ;  /* 0x000000ff0800720c */ /* 0x000fe20003f26270 */
[----:B------:R-:W-:Y:S01]  /*7fe0*/  @!P0 IMAD.IADD R15, R15, 0x1, -R6 ;  /* 0x000000010f0f8824 */ /* 0x000fe200078e0a06 */
[C---:B------:R-:W-:Y:S01]  /*7ff0*/  ISETP.GT.U32.AND P0, PT, R6.reuse, R13, PT ;  /* 0x0000000d0600720c */ /* 0x040fe20003f04070 */
[----:B------:R-:W-:-:S02]  /*8000*/  IMAD R8, R6, R12, R9 ;  /* 0x0000000c06087224 */ /* 0x000fc400078e0209 */
[----:B------:R-:W-:Y:S02]  /*8010*/  IMAD.MOV.U32 R17, RZ, RZ, R14 ;  /* 0x000000ffff117224 */ /* 0x000fe400078e000e */
[----:B0-----:R-:W-:Y:S01]  /*8020*/  IMAD.MOV.U32 R0, RZ, RZ, R15 ;  /* 0x000000ffff007224 */ /* 0x001fe200078e000f */
[----:B------:R-:W-:Y:S01]  /*8030*/  MOV R15, R3 ;  /* 0x00000003000f7202 */ /* 0x000fe20000000f00 */
[--C-:B------:R-:W-:Y:S01]  /*8040*/  @!P4 IMAD.IADD R2, R2, 0x1, -R6.reuse ;  /* 0x000000010202c824 */ /* 0x100fe200078e0a06 */
[----:B------:R-:W-:Y:S01]  /*8050*/  ISETP.GT.U32.AND P4, PT, R6, R8, PT ;  /* 0x000000080600720c */ /* 0x000fe20003f84070 */
[----:B------:R-:W-:Y:S01]  /*8060*/  @!P5 IMAD.MOV R17, RZ, RZ, -R17 ;  /* 0x000000ffff11d224 */ /* 0x000fe200078e0a11 */
[----:B------:R-:W-:Y:S01]  /*8070*/  ISETP.GE.AND P5, PT, R4, RZ, PT ;  /* 0x000000ff0400720c */ /* 0x000fe20003fa6270 */
[C---:B------:R-:W-:Y:S02]  /*8080*/  VIADD R4, R28.reuse, 0x6f ;  /* 0x0000006f1c047836 */ /* 0x040fe40000000000 */
[----:B------:R-:W-:Y:S01]  /*8090*/  @!P0 IMAD.IADD R13, R13, 0x1, -R6 ;  /* 0x000000010d0d8824 */ /* 0x000fe200078e0a06 */
[----:B------:R-:W-:Y:S01]  /*80a0*/  STL [R1+0x1bc], R17 ;  /* 0x0001bc1101007387 */ /* 0x000fe20000100800 */
[----:B------:R-:W-:Y:S01]  /*80b0*/  VIADD R3, R28, 0x6e ;  /* 0x0000006e1c037836 */ /* 0x000fe20000000000 */
[----:B------:R-:W-:Y:S01]  /*80c0*/  IABS R9, R4 ;  /* 0x0000000400097213 */ /* 0x000fe20000000000 */
[----:B------:R-:W-:Y:S01]  /*80d0*/  IMAD.HI.U32 R14, R7, R10, RZ ;  /* 0x0000000a070e7227 */ /* 0x000fe200078e00ff */
[----:B------:R-:W-:-:S02]  /*80e0*/  ISETP.GT.U32.AND P0, PT, R6, R13, PT ;  /* 0x0000000d0600720c */ /* 0x000fc40003f04070 */
[----:B------:R-:W-:Y:S01]  /*80f0*/  IABS R21, R3 ;  /* 0x0000000300157213 */ /* 0x000fe20000000000 */
[----:B------:R-:W-:Y:S02]  /*8100*/  @!P4 IMAD.IADD R8, R8, 0x1, -R6 ;  /* 0x000000010808c824 */ /* 0x000fe400078e0a06 */
[----:B------:R-:W-:Y:S01]  /*8110*/  @!P6 IMAD.MOV R0, RZ, RZ, -R0 ;  /* 0x000000ffff00e224 */ /* 0x000fe200078e0a00 */
[----:B------:R-:W-:Y:S01]  /*8120*/  ISETP.GE.AND P6, PT, R5, RZ, PT ;  /* 0x000000ff0500720c */ /* 0x000fe20003fc6270 */
[----:B------:R-:W-:Y:S01]  /*8130*/  IMAD.MOV R14, RZ, RZ, -R14 ;  /* 0x000000ffff0e7224 */ /* 0x000fe200078e0a0e */
[C---:B------:R-:W-:Y:S01]  /*8140*/  ISETP.GT.U32.AND P4, PT, R6.reuse, R8, PT ;  /* 0x000000080600720c */ /* 0x040fe20003f84070 */
[----:B------:R-:W-:Y:S01]  /*8150*/  IMAD.HI.U32 R5, R7, R9, RZ ;  /* 0x0000000907057227 */ /* 0x000fe200078e00ff */
[----:B------:R0:W-:Y:S03]  /*8160*/  STL [R1+0x1b8], R0 ;  /* 0x0001b80001007387 */ /* 0x0001e60000100800 */
[----:B------:R-:W-:-:S02]  /*8170*/  IMAD R10, R6, R14, R10 ;  /* 0x0000000e060a7224 */ /* 0x000fc400078e020a */
[----:B------:R-:W-:Y:S02]  /*8180*/  IMAD.MOV R5, RZ, RZ, -R5 ;  /* 0x000000ffff057224 */ /* 0x000fe400078e0a05 */
[----:B------:R-:W-:Y:S01]  /*8190*/  @!P0 IMAD.IADD R13, R13, 0x1, -R6 ;  /* 0x000000010d0d8824 */ /* 0x000fe200078e0a06 */
[C---:B------:R-:W-:Y:S01]  /*81a0*/  ISETP.GT.U32.AND P0, PT, R6.reuse, R10, PT ;  /* 0x0000000a0600720c */ /* 0x040fe20003f04070 */
[----:B------:R-:W-:Y:S02]  /*81b0*/  IMAD R9, R6, R5, R9 ;  /* 0x0000000506097224 */ /* 0x000fe400078e0209 */
[----:B0-----:R-:W-:Y:S02]  /*81c0*/  IMAD.MOV.U32 R0, RZ, RZ, R2 ;  /* 0x000000ffff007224 */ /* 0x001fe400078e0002 */
[----:B------:R-:W-:-:S04]  /*81d0*/  IMAD.HI.U32 R2, R7, R21, RZ ;  /* 0x0000001507027227 */ /* 0x000fc800078e00ff */
[----:B------:R-:W-:Y:S02]  /*81e0*/  IMAD.MOV R2, RZ, RZ, -R2 ;  /* 0x000000ffff027224 */ /* 0x000fe400078e0a02 */
[----:B------:R-:W-:Y:S01]  /*81f0*/  @!P4 IMAD.IADD R8, R8, 0x1, -R6 ;  /* 0x000000010808c824 */ /* 0x000fe200078e0a06 */
[C---:B------:R-:W-:Y:S01]  /*8200*/  ISETP.GT.U32.AND P4, PT, R6.reuse, R9, PT ;  /* 0x000000090600720c */ /* 0x040fe20003f84070 */
[C---:B------:R-:W-:Y:S02]  /*8210*/  IMAD R21, R6.reuse, R2, R21 ;  /* 0x0000000206157224 */ /* 0x040fe400078e0215 */
[----:B------:R-:W-:Y:S02]  /*8220*/  IMAD.MOV.U32 R14, RZ, RZ, R13 ;  /* 0x000000ffff0e7224 */ /* 0x000fe400078e000d */
[----:B------:R-:W-:Y:S01]  /*8230*/  @!P3 IMAD.MOV R0, RZ, RZ, -R0 ;  /* 0x000000ffff00b224 */ /* 0x000fe200078e0a00 */
[----:B------:R-:W-:Y:S01]  /*8240*/  ISETP.GE.AND P3, PT, R3, RZ, PT ;  /* 0x000000ff0300720c */ /* 0x000fe20003f66270 */
[----:B------:R-:W-:Y:S01]  /*8250*/  @!P5 IMAD.MOV R14, RZ, RZ, -R14 ;  /* 0x000000ffff0ed224 */ /* 0x000fe200078e0a0e */
[----:B------:R-:W-:Y:S01]  /*8260*/  ISETP.GT.U32.AND P5, PT, R6, R21, PT ;  /* 0x000000150600720c */ /* 0x000fe20003fa4070 */
[----:B------:R-:W-:-:S02]  /*8270*/  @!P0 IMAD.IADD R10, R10, 0x1, -R6 ;  /* 0x000000010a0a8824 */ /* 0x000fc400078e0a06 */
[----:B------:R-:W-:Y:S02]  /*8280*/  VIADD R3, R28, 0x6d ;  /* 0x0000006d1c037836 */ /* 0x000fe40000000000 */
[----:B------:R-:W-:Y:S01]  /*8290*/  @!P2 IMAD.MOV R15, RZ, RZ, -R15 ;  /* 0x000000ffff0fa224 */ /* 0x000fe200078e0a0f */
[----:B------:R-:W-:Y:S01]  /*82a0*/  ISETP.GE.AND P2, PT, R4, RZ, PT ;  /* 0x000000ff0400720c */ /* 0x000fe20003f46270 */
[----:B------:R-:W-:Y:S01]  /*82b0*/  VIADD R4, R28, 0x6c ;  /* 0x0000006c1c047836 */ /* 0x000fe20000000000 */
[C---:B------:R-:W-:Y:S01]  /*82c0*/  ISETP.GT.U32.AND P0, PT, R6.reuse, R10, PT ;  /* 0x0000000a0600720c */ /* 0x040fe20003f04070 */
[--C-:B------:R-:W-:Y:S01]  /*82d0*/  @!P4 IMAD.IADD R9, R9, 0x1, -R6.reuse ;  /* 0x000000010909c824 */ /* 0x100fe200078e0a06 */
[----:B------:R-:W-:Y:S01]  /*82e0*/  IABS R12, R3 ;  /* 0x00000003000c7213 */ /* 0x000fe20000000000 */
[----:B------:R0:W-:Y:S01]  /*82f0*/  STL [R1+0x1b4], R15 ;  /* 0x0001b40f01007387 */ /* 0x0001e20000100800 */
[----:B------:R-:W-:Y:S01]  /*8300*/  IABS R16, R4 ;  /* 0x0000000400107213 */ /* 0x000fe20000000000 */
[----:B------:R-:W-:Y:S01]  /*8310*/  @!P5 IMAD.IADD R21, R21, 0x1, -R6 ;  /* 0x000000011515d824 */ /* 0x000fe200078e0a06 */
[C---:B------:R-:W-:Y:S01]  /*8320*/  ISETP.GT.U32.AND P4, PT, R6.reuse, R9, PT ;  /* 0x000000090600720c */ /* 0x040fe20003f84070 */
[C---:B------:R-:W-:Y:S01]  /*8330*/  IMAD.HI.U32 R5, R7.reuse, R12, RZ ;  /* 0x0000000c07057227 */ /* 0x040fe200078e00ff */
[----:B------:R3:W-:Y:S02]  /*8340*/  STL [R1+0x1b0], R0 ;  /* 0x0001b00001007387 */ /* 0x0007e40000100800 */
[----:B------:R-:W-:Y:S01]  /*8350*/  ISETP.GT.U32.AND P5, PT, R6, R21, PT ;  /* 0x000000150600720c */ /* 0x000fe20003fa4070 */
[----:B------:R-:W-:Y:S01]  /*8360*/  IMAD.HI.U32 R2, R7, R16, RZ ;  /* 0x0000001007027227 */ /* 0x000fe200078e00ff */
[----:B------:R-:W-:Y:S01]  /*8370*/  STL [R1+0x1ac], R14 ;  /* 0x0001ac0e01007387 */ /* 0x000fe20000100800 */
[----:B0-----:R-:W-:-:S02]  /*8380*/  IABS R15, R20 ;  /* 0x00000014000f7213 */ /* 0x001fc40000000000 */
[----:B------:R-:W-:Y:S02]  /*8390*/  IMAD.MOV R5, RZ, RZ, -R5 ;  /* 0x000000ffff057224 */ /* 0x000fe400078e0a05 */
[----:B------:R-:W-:Y:S01]  /*83a0*/  @!P0 IMAD.IADD R10, R10, 0x1, -R6 ;  /* 0x000000010a0a8824 */ /* 0x000fe200078e0a06 */
[----:B------:R-:W-:Y:S01]  /*83b0*/  ISETP.GE.AND P0, PT, R4, RZ, PT ;  /* 0x000000ff0400720c */ /* 0x000fe20003f06270 */
[----:B------:R-:W-:Y:S01]  /*83c0*/  IMAD.MOV R2, RZ, RZ, -R2 ;  /* 0x000000ffff027224 */ /* 0x000fe200078e0a02 */
[----:B------:R-:W-:Y:S01]  /*83d0*/  IABS R4, R19 ;  /* 0x0000001300047213 */ /* 0x000fe20000000000 */
[C---:B------:R-:W-:Y:S02]  /*83e0*/  IMAD R12, R6.reuse, R5, R12 ;  /* 0x00000005060c7224 */ /* 0x040fe400078e020c */
[C---:B------:R-:W-:Y:S02]  /*83f0*/  IMAD R16, R6.reuse, R2, R16 ;  /* 0x0000000206107224 */ /* 0x040fe400078e0210 */
[----:B------:R-:W-:Y:S01]  /*8400*/  @!P4 IMAD.IADD R9, R9, 0x1, -R6 ;  /* 0x000000010909c824 */ /* 0x000fe200078e0a06 */
[----:B------:R-:W-:Y:S01]  /*8410*/  ISETP.GT.U32.AND P4, PT, R6, R12, PT ;  /* 0x0000000c0600720c */ /* 0x000fe20003f84070 */
[----:B---3--:R-:W-:-:S02]  /*8420*/  IMAD.MOV.U32 R0, RZ, RZ, R8 ;  /* 0x000000ffff007224 */ /* 0x008fc400078e0008 */
[----:B------:R-:W-:-:S04]  /*8430*/  IMAD.HI.U32 R8, R7, R4, RZ ;  /* 0x0000000407087227 */ /* 0x000fc800078e00ff */
[----:B------:R-:W-:Y:S01]  /*8440*/  @!P5 IMAD.IADD R21, R21, 0x1, -R6 ;  /* 0x000000011515d824 */ /* 0x000fe200078e0a06 */
[----:B------:R-:W-:Y:S01]  /*8450*/  ISETP.GT.U32.AND P5, PT, R6, R16, PT ;  /* 0x000000100600720c */ /* 0x000fe20003fa4070 */
[----:B------:R-:W-:Y:S02]  /*8460*/  IMAD.MOV R8, RZ, RZ, -R8 ;  /* 0x000000ffff087224 */ /* 0x000fe400078e0a08 */
[----:B------:R-:W-:-:S04]  /*8470*/  IMAD.HI.U32 R23, R7, R15, RZ ;  /* 0x0000000f07177227 */ /* 0x000fc800078e00ff */
[----:B------:R-:W-:Y:S02]  /*8480*/  IMAD R4, R6, R8, R4 ;  /* 0x0000000806047224 */ /* 0x000fe400078e0204 */
[----:B------:R-:W-:Y:S02]  /*8490*/  IMAD.MOV R23, RZ, RZ, -R23 ;  /* 0x000000ffff177224 */ /* 0x000fe400078e0a17 */
[----:B------:R-:W-:Y:S01]  /*84a0*/  @!P6 IMAD.MOV R0, RZ, RZ, -R0 ;  /* 0x000000ffff00e224 */ /* 0x000fe200078e0a00 */
[----:B------:R-:W-:Y:S01]  /*84b0*/  ISETP.GE.AND P6, PT, R3, RZ, PT ;  /* 0x000000ff0300720c */ /* 0x000fe20003fc6270 */
[--C-:B------:R-:W-:Y:S01]  /*84c0*/  @!P4 IMAD.IADD R12, R12, 0x1, -R6.reuse ;  /* 0x000000010c0cc824 */ /* 0x100fe200078e0a06 */
[C---:B------:R-:W-:Y:S01]  /*84d0*/  ISETP.GT.U32.AND P4, PT, R6.reuse, R4, PT ;  /* 0x000000040600720c */ /* 0x040fe20003f84070 */
[----:B------:R-:W-:Y:S01]  /*84e0*/  IMAD R15, R6, R23, R15 ;  /* 0x00000017060f7224 */ /* 0x000fe200078e020f */
[----:B------:R0:W-:Y:S01]  /*84f0*/  STL [R1+0x1a8], R0 ;  /* 0x0001a80001007387 */ /* 0x0001e20000100800 */
[----:B------:R-:W-:-:S02]  /*8500*/  @!P5 IMAD.IADD R16, R16, 0x1, -R6 ;  /* 0x000000011010d824 */ /* 0x000fc400078e0a06 */
[----:B------:R-:W-:Y:S01]  /*8510*/  VIADD R3, R28, 0x69 ;  /* 0x000000691c037836 */ /* 0x000fe20000000000 */
[----:B------:R-:W-:Y:S01]  /*8520*/  ISETP.GT.U32.AND P5, PT, R6, R15, PT ;  /* 0x0000000f0600720c */ /* 0x000fe20003fa4070 */
[C---:B------:R-:W-:Y:S02]  /*8530*/  VIADD R18, R28.reuse, 0x68 ;  /* 0x000000681c127836 */ /* 0x040fe40000000000 */
[----:B------:R-:W-:Y:S01]  /*8540*/  VIADD R13, R28, 0x67 ;  /* 0x000000671c0d7836 */ /* 0x000fe20000000000 */
[----:B------:R-:W-:Y:S01]  /*8550*/  IABS R17, R3 ;  /* 0x0000000300117213 */ /* 0x000fe20000000000 */
[----:B0-----:R-:W-:Y:S01]  /*8560*/  IMAD.MOV.U32 R0, RZ, RZ, R10 ;  /* 0x000000ffff007224 */ /* 0x001fe200078e000a */
[----:B------:R-:W-:Y:S01]  /*8570*/  IABS R5, R18 ;  /* 0x0000001200057213 */ /* 0x000fe20000000000 */
[----:B------:R-:W-:Y:S01]  /*8580*/  @!P4 IMAD.IADD R4, R4, 0x1, -R6 ;  /* 0x000000010404c824 */ /* 0x000fe200078e0a06 */
[----:B------:R-:W-:Y:S01]  /*8590*/  IABS R2, R13 ;  /* 0x0000000d00027213 */ /* 0x000fe20000000000 */
[----:B------:R-:W-:Y:S01]  /*85a0*/  @!P1 IMAD.MOV R0, RZ, RZ, -R0 ;  /* 0x000000ffff009224 */ /* 0x000fe200078e0a00 */
[C---:B------:R-:W-:Y:S01]  /*85b0*/  ISETP.GT.U32.AND P4, PT, R6.reuse, R12, PT ;  /* 0x0000000c0600720c */ /* 0x040fe20003f84070 */
[----:B------:R-:W-:Y:S01]  /*85c0*/  IMAD.HI.U32 R22, R7, R17, RZ ;  /* 0x0000001107167227 */ /* 0x000fe200078e00ff */
[----:B------:R-:W-:-:S02]  /*85d0*/  ISETP.GT.U32.AND P1, PT, R6, R16, PT ;  /* 0x000000100600720c */ /* 0x000fc40003f24070 */
[----:B------:R0:W-:Y:S01]  /*85e0*/  STL [R1+0x1a4], R0 ;  /* 0x0001a40001007387 */ /* 0x0001e20000100800 */
[----:B------:R-:W-:-:S04]  /*85f0*/  IMAD.HI.U32 R8, R7, R5, RZ ;  /* 0x0000000507087227 */ /* 0x000fc800078e00ff */
[----:B------:R-:W-:Y:S01]  /*8600*/  @!P5 IMAD.IADD R15, R15, 0x1, -R6 ;  /* 0x000000010f0fd824 */ /* 0x000fe200078e0a06 */
[----:B------:R-:W-:Y:S01]  /*8610*/  ISETP.GT.U32.AND P5, PT, R6, R4, PT ;  /* 0x000000040600720c */ /* 0x000fe20003fa4070 */
[----:B------:R-:W-:Y:S02]  /*8620*/  IMAD.MOV R22, RZ, RZ, -R22 ;  /* 0x000000ffff167224 */ /* 0x000fe400078e0a16 */
[----:B------:R-:W-:-:S04]  /*8630*/  IMAD.HI.U32 R14, R7, R2, RZ ;  /* 0x00000002070e7227 */ /* 0x000fc800078e00ff */
[----:B0-----:R-:W-:Y:S02]  /*8640*/  IMAD.MOV.U32 R0, RZ, RZ, R9 ;  /* 0x000000ffff007224 */ /* 0x001fe400078e0009 */
[----:B------:R-:W-:Y:S02]  /*8650*/  IMAD.MOV R23, RZ, RZ, -R8 ;  /* 0x000000ffff177224 */ /* 0x000fe400078e0a08 */
[----:B------:R-:W-:Y:S01]  /*8660*/  @!P2 IMAD.MOV R0, RZ, RZ, -R0 ;  /* 0x000000ffff00a224 */ /* 0x000fe200078e0a00 */
[C---:B------:R-:W-:Y:S01]  /*8670*/  ISETP.GT.U32.AND P2, PT, R6.reuse, R15, PT ;  /* 0x0000000f0600720c */ /* 0x040fe20003f44070 */
[C---:B------:R-:W-:Y:S02]  /*8680*/  IMAD R8, R6.reuse, R22, R17 ;  /* 0x0000001606087224 */ /* 0x040fe400078e0211 */
[----:B------:R-:W-:Y:S01]  /*8690*/  IMAD.MOV R17, RZ, RZ, -R14 ;  /* 0x000000ffff117224 */ /* 0x000fe200078e0a0e */
[----:B------:R0:W-:Y:S01]  /*86a0*/  STL [R1+0x1a0], R0 ;  /* 0x0001a00001007387 */ /* 0x0001e20000100800 */
[----:B------:R-:W-:-:S02]  /*86b0*/  IMAD R5, R6, R23, R5 ;  /* 0x0000001706057224 */ /* 0x000fc400078e0205 */
[----:B------:R-:W-:Y:S02]  /*86c0*/  IMAD R2, R6, R17, R2 ;  /* 0x0000001106027224 */ /* 0x000fe400078e0202 */
[--C-:B------:R-:W-:Y:S01]  /*86d0*/  @!P4 IMAD.IADD R12, R12, 0x1, -R6.reuse ;  /* 0x000000010c0cc824 */ /* 0x100fe200078e0a06 */
[----:B------:R-:W-:Y:S01]  /*86e0*/  ISETP.GT.U32.AND P4, PT, R6, R5, PT ;  /* 0x000000050600720c */ /* 0x000fe20003f84070 */
[--C-:B------:R-:W-:Y:S01]  /*86f0*/  @!P5 IMAD.IADD R4, R4, 0x1, -R6.reuse ;  /* 0x000000010404d824 */ /* 0x100fe200078e0a06 */
[----:B------:R-:W-:Y:S01]  /*8700*/  ISETP.GT.U32.AND P5, PT, R6, R2, PT ;  /* 0x000000020600720c */ /* 0x000fe20003fa4070 */
[----:B------:R-:W-:Y:S02]  /*8710*/  VIADD R14, R28, 0x66 ;  /* 0x000000661c0e7836 */ /* 0x000fe40000000000 */
[----:B0-----:R-:W-:Y:S02]  /*8720*/  IMAD.MOV.U32 R0, RZ, RZ, R21 ;  /* 0x000000ffff007224 */ /* 0x001fe400078e0015 */
[----:B------:R-:W-:Y:S01]  /*8730*/  @!P1 IMAD.IADD R16, R16, 0x1, -R6 ;  /* 0x0000000110109824 */ /* 0x000fe200078e0a06 */
[----:B------:R-:W-:Y:S01]  /*8740*/  IABS R17, R14 ;  /* 0x0000000e00117213 */ /* 0x000fe20000000000 */
[----:B------:R-:W-:Y:S01]  /*8750*/  @!P3 IMAD.MOV R0, RZ, RZ, -R0 ;  /* 0x000000ffff00b224 */ /* 0x000fe200078e0a00 */
[----:B------:R-:W-:Y:S01]  /*8760*/  ISETP.GT.U32.AND P3, PT, R6, R8, PT ;  /* 0x000000080600720c */ /* 0x000fe20003f64070 */
[----:B------:R-:W-:Y:S01]  /*8770*/  VIADD R10, R28, 0x65 ;  /* 0x000000651c0a7836 */ /* 0x000fe20000000000 */
[----:B------:R-:W-:Y:S01]  /*8780*/  ISETP.GE.AND P1, PT, R19, RZ, PT ;  /* 0x000000ff1300720c */ /* 0x000fe20003f26270 */
[----:B------:R-:W-:Y:S01]  /*8790*/  @!P4 IMAD.IADD R5, R5, 0x1, -R6 ;  /* 0x000000010505c824 */ /* 0x000fe200078e0a06 */
[----:B------:R0:W-:Y:S01]  /*87a0*/  STL [R1+0x19c], R0 ;  /* 0x00019c0001007387 */ /* 0x0001e20000100800 */
[----:B------:R-:W-:Y:S01]  /*87b0*/  IMAD.MOV.U32 R22, RZ, RZ, R12 ;  /* 0x000000ffff167224 */ /* 0x000fe200078e000c */
[----:B------:R-:W-:Y:S01]  /*87c0*/  IABS R9, R10 ;  /* 0x0000000a00097213 */ /* 0x000fe20000000000 */
[----:B------:R-:W-:Y:S01]  /*87d0*/  IMAD.HI.U32 R21, R7, R17, RZ ;  /* 0x0000001107157227 */ /* 0x000fe200078e00ff */
[----:B------:R-:W-:-:S03]  /*87e0*/  ISETP.GE.AND P4, PT, R18, RZ, PT ;  /* 0x000000ff1200720c */ /* 0x000fc60003f86270 */
[--C-:B------:R-:W-:Y:S01]  /*87f0*/  @!P2 IMAD.IADD R15, R15, 0x1, -R6.reuse ;  /* 0x000000010f0fa824 */ /* 0x100fe200078e0a06 */
[----:B------:R-:W-:Y:S01]  /*8800*/  ISETP.GE.AND P2, PT, R20, RZ, PT ;  /* 0x000000ff1400720c */ /* 0x000fe20003f46270 */
[----:B------:R-:W-:Y:S01]  /*8810*/  @!P3 IMAD.IADD R8, R8, 0x1, -R6 ;  /* 0x000000010808b824 */ /* 0x000fe200078e0a06 */
[----:B------:R-:W-:Y:S01]  /*8820*/  ISETP.GE.AND P3, PT, R3, RZ, PT ;  /* 0x000000ff0300720c */ /* 0x000fe20003f66270 */
[----:B0-----:R-:W-:Y:S02]  /*8830*/  IMAD.MOV.U32 R0, RZ, RZ, R16 ;  /* 0x000000ffff007224 */ /* 0x001fe400078e0010 */
[----:B------:R-:W-:Y:S01]  /*8840*/  @!P5 IMAD.IADD R2, R2, 0x1, -R6 ;  /* 0x000000010202d824 */ /* 0x000fe200078e0a06 */
[C---:B------:R-:W-:Y:S01]  /*8850*/  ISETP.GT.U32.AND P5, PT, R6.reuse, R8, PT ;  /* 0x000000080600720c */ /* 0x040fe20003fa4070 */
[----:B------:R-:W-:Y:S01]  /*8860*/  @!P0 IMAD.MOV R0, RZ, RZ, -R0 ;  /* 0x000000ffff008224 */ /* 0x000fe200078e0a00 */
[C---:B------:R-:W-:Y:S01]  /*8870*/  ISETP.GT.U32.AND P0, PT, R6.reuse, R5, PT ;  /* 0x000000050600720c */ /* 0x040fe20003f04070 */
[----:B------:R-:W-:Y:S01]  /*8880*/  @!P6 IMAD.MOV R22, RZ, RZ, -R22 ;  /* 0x000000ffff16e224 */ /* 0x000fe200078e0a16 */
[----:B------:R-:W-:Y:S01]  /*8890*/  ISETP.GT.U32.AND P6, PT, R6, R2, PT ;  /* 0x000000020600720c */ /* 0x000fe20003fc4070 */
[----:B------:R-:W-:-:S02]  /*88a0*/  IMAD.MOV R21, RZ, RZ, -R21 ;  /* 0x000000ffff157224 */ /* 0x000fc400078e0a15 */
[----:B------:R-:W-:Y:S01]  /*88b0*/  IMAD.HI.U32 R19, R7, R9, RZ ;  /* 0x0000000907137227 */ /* 0x000fe200078e00ff */
[----:B------:R-:W-:Y:S03]  /*88c0*/  STL [R1+0x198], R22 ;  /* 0x0001981601007387 */ /* 0x000fe60000100800 */
[----:B------:R-:W-:Y:S01]  /*88d0*/  IMAD R3, R6, R21, R17 ;  /* 0x0000001506037224 */ /* 0x000fe200078e0211 */
[----:B------:R0:W-:Y:S01]  /*88e0*/  STL [R1+0x194], R0 ;  /* 0x0001940001007387 */ /* 0x0001e20000100800 */
[----:B------:R-:W-:Y:S02]  /*88f0*/  IMAD.MOV.U32 R16, RZ, RZ, R4 ;  /* 0x000000ffff107224 */ /* 0x000fe400078e0004 */
[----:B------:R-:W-:Y:S02]  /*8900*/  IMAD.MOV R19, RZ, RZ, -R19 ;  /* 0x000000ffff137224 */ /* 0x000fe400078e0a13 */
[----:B------:R-:W-:-:S02]  /*8910*/  VIADD R12, R28, 0x64 ;  /* 0x000000641c0c7836 */ /* 0x000fc40000000000 */
[----:B------:R-:W-:Y:S01]  /*8920*/  @!P1 IMAD.MOV R16, RZ, RZ, -R16 ;  /* 0x000000ffff109224 */ /* 0x000fe200078e0a10 */
[C---:B------:R-:W-:Y:S01]  /*8930*/  ISETP.GT.U32.AND P1, PT, R6.reuse, R3, PT ;  /* 0x000000030600720c */ /* 0x040fe20003f24070 */
[----:B------:R-:W-:Y:S02]  /*8940*/  IMAD R9, R6, R19, R9 ;  /* 0x0000001306097224 */ /* 0x000fe400078e0209 */
[----:B0-----:R-:W-:Y:S01]  /*8950*/  IMAD.MOV.U32 R0, RZ, RZ, R15 ;  /* 0x000000ffff007224 */ /* 0x001fe200078e000f */
[----:B------:R-:W-:Y:S01]  /*8960*/  STL [R1+0x190], R16 ;  /* 0x0001901001007387 */ /* 0x000fe20000100800 */
[----:B------:R-:W-:Y:S01]  /*8970*/  @!P5 IMAD.IADD R8, R8, 0x1, -R6 ;  /* 0x000000010808d824 */ /* 0x000fe200078e0a06 */
[----:B------:R-:W-:Y:S01]  /*8980*/  ISETP.GT.U32.AND P5, PT, R6, R9, PT ;  /* 0x000000090600720c */ /* 0x000fe20003fa4070 */
[----:B------:R-:W-:Y:S01]  /*8990*/  @!P2 IMAD.MOV R0, RZ, RZ, -R0 ;  /* 0x000000ffff00a224 */ /* 0x000fe200078e0a00 */
[----:B------:R-:W-:Y:S01]  /*89a0*/  ISETP.GE.AND P2, PT, R13, RZ, PT ;  /* 0x000000ff0d00720c */ /* 0x000fe20003f46270 */
[----:B------:R-:W-:Y:S01]  /*89b0*/  @!P0 IMAD.IADD R5, R5, 0x1, -R6 ;  /* 0x0000000105058824 */ /* 0x000fe200078e0a06 */
[----:B------:R-:W-:Y:S01]  /*89c0*/  IABS R13, R12 ;  /* 0x0000000c000d7213 */ /* 0x000fe20000000000 */
[----:B------:R-:W-:Y:S01]  /*89d0*/  IMAD.MOV.U32 R15, RZ, RZ, R8 ;  /* 0x000000ffff0f7224 */ /* 0x000fe200078e0008 */
[----:B------:R0:W-:Y:S01]  /*89e0*/  STL [R1+0x18c], R0 ;  /* 0x00018c0001007387 */ /* 0x0001e20000100800 */
[----:B------:R-:W-:Y:S01]  /*89f0*/  ISETP.GE.AND P0, PT, R14, RZ, PT ;  /* 0x000000ff0e00720c */ /* 0x000fe20003f06270 */
[----:B------:R-:W-:Y:S01]  /*8a00*/  @!P6 IMAD.IADD R2, R2, 0x1, -R6 ;  /* 0x000000010202e824 */ /* 0x000fe200078e0a06 */
[----:B------:R-:W-:Y:S01]  /*8a10*/  ISETP.GE.AND P6, PT, R10, RZ, PT ;  /* 0x000000ff0a00720c */ /* 0x000fe20003fc6270 */
[----:B------:R-:W-:-:S04]  /*8a20*/  IMAD.HI.U32 R14, R7, R13, RZ ;  /* 0x0000000d070e7227 */ /* 0x000fc800078e00ff */
[----:B------:R-:W-:Y:S02]  /*8a30*/  @!P3 IMAD.MOV R15, RZ, RZ, -R15 ;  /* 0x000000ffff0fb224 */ /* 0x000fe400078e0a0f */
[----:B0-----:R-:W-:Y:S02]  /*8a40*/  IMAD.MOV.U32 R0, RZ, RZ, R5 ;  /* 0x000000ffff007224 */ /* 0x001fe400078e0005 */
[----:B------:R-:W-:Y:S01]  /*8a50*/  @!P1 IMAD.IADD R3, R3, 0x1, -R6 ;  /* 0x0000000103039824 */ /* 0x000fe200078e0a06 */
[----:B------:R0:W-:Y:S01]  /*8a60*/  STL [R1+0x188], R15 ;  /* 0x0001880f01007387 */ /* 0x0001e20000100800 */
[----:B------:R-:W-:Y:S01]  /*8a70*/  @!P4 IMAD.MOV R0, RZ, RZ, -R0 ;  /* 0x000000ffff00c224 */ /* 0x000fe200078e0a00 */
[----:B------:R-:W-:Y:S01]  /*8a80*/  ISETP.GE.AND P1, PT, R12, RZ, PT ;  /* 0x000000ff0c00720c */ /* 0x000fe20003f26270 */
[----:B------:R-:W-:Y:S01]  /*8a90*/  IMAD.MOV R14, RZ, RZ, -R14 ;  /* 0x000000ffff0e7224 */ /* 0x000fe200078e0a0e */
[----:B------:R-:W-:Y:S01]  /*8aa0*/  ISETP.GT.U32.AND P3, PT, R6, R3, PT ;  /* 0x000000030600720c */ /* 0x000fe20003f64070 */
[----:B------:R-:W-:Y:S01]  /*8ab0*/  VIADD R4, R28, 0x63 ;  /* 0x000000631c047836 */ /* 0x000fe20000000000 */
[----:B------:R3:W-:Y:S01]  /*8ac0*/  STL [R1+0x184], R0 ;  /* 0x0001840001007387 */ /* 0x0007e20000100800 */
[----:B------:R-:W-:-:S02]  /*8ad0*/  IMAD R14, R6, R14, R13 ;  /* 0x0000000e060e7224 */ /* 0x000fc400078e020d */
[----:B------:R-:W-:Y:S01]  /*8ae0*/  @!P5 IMAD.IADD R9, R9, 0x1, -R6 ;  /* 0x000000010909d824 */ /* 0x000fe200078e0a06 */
[----:B------:R-:W-:Y:S01]  /*8af0*/  IABS R17, R4 ;  /* 0x0000000400117213 */ /* 0x000fe20000000000 */
[----:B0-----:R-:W-:Y:S01]  /*8b00*/  VIADD R15, R28, 0x62 ;  /* 0x000000621c0f7836 */ /* 0x001fe20000000000 */
[----:B------:R-:W-:Y:S01]  /*8b10*/  ISETP.GE.AND P5, PT, R4, RZ, PT ;  /* 0x000000ff0400720c */ /* 0x000fe20003fa6270 */
[----:B------:R-:W-:Y:S01]  /*8b20*/  VIADD R5, R28, 0x60 ;  /* 0x000000601c057836 */ /* 0x000fe20000000000 */
[----:B------:R-:W-:Y:S01]  /*8b30*/  ISETP.GT.U32.AND P4, PT, R6, R9, PT ;  /* 0x000000090600720c */ /* 0x000fe20003f84070 */
[----:B------:R-:W-:-:S03]  /*8b40*/  IMAD.HI.U32 R10, R7, R17, RZ ;  /* 0x00000011070a7227 */ /* 0x000fc600078e00ff */
[----:B------:R-:W-:Y:S01]  /*8b50*/  IABS R12, R5 ;  /* 0x00000005000c7213 */ /* 0x000fe20000000000 */
[----:B---3--:R-:W-:Y:S02]  /*8b60*/  IMAD.MOV.U32 R0, RZ, RZ, R2 ;  /* 0x000000ffff007224 */ /* 0x008fe400078e0002 */
[----:B------:R-:W-:Y:S02]  /*8b70*/  IMAD.MOV R10, RZ, RZ, -R10 ;  /* 0x000000ffff0a7224 */ /* 0x000fe400078e0a0a */
[----:B------:R-:W-:Y:S01]  /*8b80*/  @!P2 IMAD.MOV R0, RZ, RZ, -R0 ;  /* 0x000000ffff00a224 */ /* 0x000fe200078e0a00 */
[C---:B------:R-:W-:Y:S01]  /*8b90*/  ISETP.GT.U32.AND P2, PT, R6.reuse, R14, PT ;  /* 0x0000000e0600720c */ /* 0x040fe20003f44070 */
[--C-:B------:R-:W-:Y:S01]  /*8ba0*/  @!P3 IMAD.IADD R3, R3, 0x1, -R6.reuse ;  /* 0x000000010303b824 */ /* 0x100fe200078e0a06 */
[----:B------:R-:W-:Y:S01]  /*8bb0*/  ISETP.GE.AND P3, PT, R15, RZ, PT ;  /* 0x000000ff0f00720c */ /* 0x000fe20003f66270 */
[----:B------:R-:W-:Y:S01]  /*8bc0*/  IMAD R17, R6, R10, R17 ;  /* 0x0000000a06117224 */ /* 0x000fe200078e0211 */
[----:B------:R0:W-:Y:S01]  /*8bd0*/  STL [R1+0x180], R0 ;  /* 0x0001800001007387 */ /* 0x0001e20000100800 */
[----:B------:R-:W-:Y:S01]  /*8be0*/  IABS R15, R15 ;  /* 0x0000000f000f7213 */ /* 0x000fe20000000000 */
[----:B------:R-:W-:-:S02]  /*8bf0*/  @!P4 IMAD.IADD R9, R9, 0x1, -R6 ;  /* 0x000000010909c824 */ /* 0x000fc400078e0a06 */
[----:B------:R-:W-:Y:S01]  /*8c00*/  ISETP.GT.U32.AND P4, PT, R6, R17, PT ;  /* 0x000000110600720c */ /* 0x000fe20003f84070 */
[----:B------:R-:W-:Y:S02]  /*8c10*/  VIADD R2, R28, 0x61 ;  /* 0x000000611c027836 */ /* 0x000fe40000000000 */
[----:B------:R-:W-:-:S03]  /*8c20*/  IMAD.HI.U32 R8, R7, R15, RZ ;  /* 0x0000000f07087227 */ /* 0x000fc600078e00ff */
[----:B------:R-:W-:Y:S01]  /*8c30*/  IABS R4, R2 ;  /* 0x0000000200047213 */ /* 0x000fe20000000000 */
[----:B0-----:R-:W-:Y:S02]  /*8c40*/  IMAD.MOV.U32 R0, RZ, RZ, R3 ;  /* 0x000000ffff007224 */ /* 0x001fe400078e0003 */
[----:B------:R-:W-:Y:S01]  /*8c50*/  @!P2 IMAD.IADD R14, R14, 0x1, -R6 ;  /* 0x000000010e0ea824 */ /* 0x000fe200078e0a06 */
[----:B------:R-:W-:Y:S01]  /*8c60*/  ISETP.GE.AND P2, PT, R2, RZ, PT ;  /* 0x000000ff0200720c */ /* 0x000fe20003f46270 */
[----:B------:R-:W-:Y:S02]  /*8c70*/  @!P0 IMAD.MOV R0, RZ, RZ, -R0 ;  /* 0x000000ffff008224 */ /* 0x000fe400078e0a00 */
[----:B------:R-:W-:Y:S01]  /*8c80*/  IMAD.MOV R8, RZ, RZ, -R8 ;  /* 0x000000ffff087224 */ /* 0x000fe200078e0a08 */
[C---:B------:R-:W-:Y:S01]  /*8c90*/  ISETP.GT.U32.AND P0, PT, R6.reuse, R14, PT ;  /* 0x0000000e0600720c */ /* 0x040fe20003f04070 */
[----:B------:R-:W-:Y:S01]  /*8ca0*/  @!P4 IMAD.IADD R17, R17, 0x1, -R6 ;  /* 0x000000011111c824 */ /* 0x000fe200078e0a06 */
[----:B------:R0:W-:Y:S01]  /*8cb0*/  STL [R1+0x17c], R0 ;  /* 0x00017c0001007387 */ /* 0x0001e20000100800 */
[----:B------:R-:W-:-:S02]  /*8cc0*/  IMAD R15, R6, R8, R15 ;  /* 0x00000008060f7224 */ /* 0x000fc400078e020f */
[----:B------:R-:W-:Y:S01]  /*8cd0*/  IMAD.MOV.U32 R3, RZ, RZ, R4 ;  /* 0x000000ffff037224 */ /* 0x000fe200078e0004 */
[----:B------:R-:W-:Y:S01]  /*8ce0*/  ISETP.GT.U32.AND P4, PT, R6, R17, PT ;  /* 0x000000110600720c */ /* 0x000fe20003f84070 */
[----:B------:R-:W-:-:S04]  /*8cf0*/  IMAD.HI.U32 R2, R7, R12, RZ ;  /* 0x0000000c07027227 */ /* 0x000fc800078e00ff */
[----:B------:R-:W-:-:S04]  /*8d00*/  IMAD.HI.U32 R4, R7, R3, RZ ;  /* 0x0000000307047227 */ /* 0x000fc800078e00ff */
[----:B0-----:R-:W-:Y:S02]  /*8d10*/  IMAD.MOV.U32 R0, RZ, RZ, R9 ;  /* 0x000000ffff007224 */ /* 0x001fe400078e0009 */
[----:B------:R-:W-:Y:S01]  /*8d20*/  @!P0 IMAD.IADD R14, R14, 0x1, -R6 ;  /* 0x000000010e0e8824 */ /* 0x000fe200078e0a06 */
[C---:B------:R-:W-:Y:S01]  /*8d30*/  ISETP.GT.U32.AND P0, PT, R6.reuse, R15, PT ;  /* 0x0000000f0600720c */ /* 0x040fe20003f04070 */
[----:B------:R-:W-:Y:S01]  /*8d40*/  @!P6 IMAD.MOV R0, RZ, RZ, -R0 ;  /* 0x000000ffff00e224 */ /* 0x000fe200078e0a00 */
[----:B------:R-:W-:Y:S01]  /*8d50*/  ISETP.GE.AND P6, PT, R5, RZ, PT ;  /* 0x000000ff0500720c */ /* 0x000fe20003fc6270 */
[----:B------:R-:W-:Y:S02]  /*8d60*/  IMAD.MOV R5, RZ, RZ, -R2 ;  /* 0x000000ffff057224 */ /* 0x000fe400078e0a02 */
[----:B------:R-:W-:Y:S01]  /*8d70*/  IMAD.MOV R4, RZ, RZ, -R4 ;  /* 0x000000ffff047224 */ /* 0x000fe200078e0a04 */
[----:B------:R0:W-:Y:S01]  /*8d80*/  STL [R1+0x178], R0 ;  /* 0x0001780001007387 */ /* 0x0001e20000100800 */
[----:B------:R-:W-:-:S02]  /*8d90*/  IMAD R12, R6, R5, R12 ;  /* 0x00000005060c7224 */ /* 0x000fc400078e020c */
[C---:B------:R-:W-:Y:S02]  /*8da0*/  IMAD R3, R6.reuse, R4, R3 ;  /* 0x0000000406037224 */ /* 0x040fe400078e0203 */
[--C-:B------:R-:W-:Y:S02]  /*8db0*/  @!P4 IMAD.IADD R17, R17, 0x1, -R6.reuse ;  /* 0x000000011111c824 */ /* 0x100fe400078e0a06 */
[----:B------:R-:W-:Y:S01]  /*8dc0*/  @!P0 IMAD.IADD R15, R15, 0x1, -R6 ;  /* 0x000000010f0f8824 */ /* 0x000fe200078e0a06 */
[----:B------:R-:W-:Y:S01]  /*8dd0*/  ISETP.GT.U32.AND P0, PT, R6, R12, PT ;  /* 0x0000000c0600720c */ /* 0x000fe20003f04070 */
[----:B------:R-:W-:Y:S01]  /*8de0*/  VIADD R2, R28, 0x5f ;  /* 0x0000005f1c027836 */ /* 0x000fe20000000000 */
[----:B------:R-:W-:Y:S01]  /*8df0*/  ISETP.GT.U32.AND P4, PT, R6, R3, PT ;  /* 0x000000030600720c */ /* 0x000fe20003f84070 */
[----:B0-----:R-:W-:Y:S02]  /*8e00*/  IMAD.MOV.U32 R0, RZ, RZ, R14 ;  /* 0x000000ffff007224 */ /* 0x001fe400078e000e */
[----:B------:R-:W-:Y:S01]  /*8e10*/  VIADD R9, R28, 0x5d ;  /* 0x0000005d1c097836 */ /* 0x000fe20000000000 */
[----:B------:R-:W-:Y:S01]  /*8e20*/  IABS R8, R2 ;  /* 0x0000000200087213 */ /* 0x000fe20000000000 */
[----:B------:R-:W-:Y:S01]  /*8e30*/  @!P1 IMAD.MOV R0, RZ, RZ, -R0 ;  /* 0x000000ffff009224 */ /* 0x000fe200078e0a00 */
        /* <DEDUP_REMOVED lines=8> */
[----:B------:R-:W-:Y:S01]  /*8ec0*/  VIADD R4, R28, 0x5c ;  /* 0x0000005c1c047836 */ /* 0x000fe20000000000 */
[C---:B------:R-:W-:Y:S01]  /*8ed0*/  ISETP.GT.U32.AND P0, PT, R6.reuse, R12, PT ;  /* 0x0000000c0600720c */ /* 0x040fe20003f04070 */
[----:B------:R-:W-:Y:S01]  /*8ee0*/  IMAD.MOV R14, RZ, RZ, -R14 ;  /* 0x000000ffff0e7224 */ /* 0x000fe200078e0a0e */
[----:B------:R-:W-:Y:S01]  /*8ef0*/  ISETP.GT.U32.AND P4, PT, R6, R3, PT ;  /* 0x000000030600720c */ /* 0x000fe20003f84070 */
[----:B0-----:R-:W-:Y:S01]  /*8f00*/  IMAD.MOV.U32 R0, RZ, RZ, R17 ;  /* 0x000000ffff007224 */ /* 0x001fe200078e0011 */
[----:B------:R-:W-:Y:S01]  /*8f10*/  IABS R5, R4 ;  /* 0x0000000400057213 */ /* 0x000fe20000000000 */
[----:B------:R-:W-:Y:S02]  /*8f20*/  @!P1 IMAD.IADD R15, R15, 0x1, -R6 ;  /* 0x000000010f0f9824 */ /* 0x000fe400078e0a06 */
[----:B------:R-:W-:Y:S01]  /*8f30*/  @!P5 IMAD.MOV R0, RZ, RZ, -R0 ;  /* 0x000000ffff00d224 */ /* 0x000fe200078e0a00 */
[----:B------:R-:W-:Y:S01]  /*8f40*/  ISETP.GE.AND P5, PT, R2, RZ, PT ;  /* 0x000000ff0200720c */ /* 0x000fe20003fa6270 */
[----:B------:R-:W-:-:S02]  /*8f50*/  IMAD R2, R6, R14, R8 ;  /* 0x0000000e06027224 */ /* 0x000fc400078e0208 */
[C---:B------:R-:W-:Y:S01]  /*8f60*/  IMAD.HI.U32 R8, R7.reuse, R10, RZ ;  /* 0x0000000a07087227 */ /* 0x040fe200078e00ff */
[----:B------:R0:W-:Y:S02]  /*8f70*/  STL [R1+0x170], R0 ;  /* 0x0001700001007387 */ /* 0x0001e40000100800 */
[----:B------:R-:W-:Y:S01]  /*8f80*/  ISETP.GT.U32.AND P1, PT, R6, R2, PT ;  /* 0x000000020600720c */ /* 0x000fe20003f24070 */
[----:B------:R-:W-:-:S04]  /*8f90*/  IMAD.HI.U32 R17, R7, R16, RZ ;  /* 0x0000001007117227 */ /* 0x000fc800078e00ff */
[----:B------:R-:W-:-:S04]  /*8fa0*/  IMAD.HI.U32 R14, R7, R5, RZ ;  /* 0x00000005070e7227 */ /* 0x000fc800078e00ff */
[----:B0-----:R-:W-:Y:S02]  /*8fb0*/  IMAD.MOV.U32 R0, RZ, RZ, R15 ;  /* 0x000000ffff007224 */ /* 0x001fe400078e000f */
[----:B------:R-:W-:Y:S02]  /*8fc0*/  IMAD.MOV R8, RZ, RZ, -R8 ;  /* 0x000000ffff087224 */ /* 0x000fe400078e0a08 */
[----:B------:R-:W-:Y:S02]  /*8fd0*/  @!P3 IMAD.MOV R0, RZ, RZ, -R0 ;  /* 0x000000ffff00b224 */ /* 0x000fe400078e0a00 */
[----:B------:R-:W-:Y:S02]  /*8fe0*/  IMAD.MOV R17, RZ, RZ, -R17 ;  /* 0x000000ffff117224 */ /* 0x000fe400078e0a11 */
[----:B------:R-:W-:Y:S01]  /*8ff0*/  IMAD.MOV R14, RZ, RZ, -R14 ;  /* 0x000000ffff0e7224 */ /* 0x000fe200078e0a0e */
[----:B------:R0:W-:Y:S01]  /*9000*/  STL [R1+0x16c], R0 ;  /* 0x00016c0001007387 */ /* 0x0001e20000100800 */
[----:B------:R-:W-:-:S02]  /*9010*/  IMAD R10, R6, R8, R10 ;  /* 0x00000008060a7224 */ /* 0x000fc400078e020a */
[--C-:B------:R-:W-:Y:S02]  /*9020*/  @!P0 IMAD.IADD R12, R12, 0x1, -R6.reuse ;  /* 0x000000010c0c8824 */ /* 0x100fe400078e0a06 */
[----:B------:R-:W-:Y:S01]  /*9030*/  VIADD R8, R28, 0x5b ;  /* 0x0000005b1c087836 */ /* 0x000fe20000000000 */
[C---:B------:R-:W-:Y:S01]  /*9040*/  ISETP.GT.U32.AND P0, PT, R6.reuse, R10, PT ;  /* 0x0000000a0600720c */ /* 0x040fe20003f04070 */
[----:B------:R-:W-:Y:S01]  /*9050*/  @!P4 IMAD.IADD R3, R3, 0x1, -R6 ;  /* 0x000000010303c824 */ /* 0x000fe200078e0a06 */
[----:B------:R-:W-:Y:S01]  /*9060*/  ISETP.GE.AND P4, PT, R13, RZ, PT ;  /* 0x000000ff0d00720c */ /* 0x000fe20003f86270 */
[C---:B------:R-:W-:Y:S02]  /*9070*/  IMAD R13, R6.reuse, R17, R16 ;  /* 0x00000011060d7224 */ /* 0x040fe400078e0210 */
[C---:B------:R-:W-:Y:S01]  /*9080*/  IMAD R5, R6.reuse, R14, R5 ;  /* 0x0000000e06057224 */ /* 0x040fe200078e0205 */
[----:B------:R-:W-:Y:S01]  /*9090*/  IABS R14, R8 ;  /* 0x00000008000e7213 */ /* 0x000fe20000000000 */
[----:B0-----:R-:W-:Y:S01]  /*90a0*/  IMAD.MOV.U32 R0, RZ, RZ, R12 ;  /* 0x000000ffff007224 */ /* 0x001fe200078e000c */
[----:B------:R-:W-:Y:S01]  /*90b0*/  ISETP.GT.U32.AND P3, PT, R6, R13, PT ;  /* 0x0000000d0600720c */ /* 0x000fe20003f64070 */
[----:B------:R-:W-:-:S02]  /*90c0*/  IMAD.MOV.U32 R15, RZ, RZ, R3 ;  /* 0x000000ffff0f7224 */ /* 0x000fc400078e0003 */
[----:B------:R-:W-:Y:S01]  /*90d0*/  @!P6 IMAD.MOV R0, RZ, RZ, -R0 ;  /* 0x000000ffff00e224 */ /* 0x000fe200078e0a00 */
[----:B------:R-:W-:Y:S01]  /*90e0*/  ISETP.GT.U32.AND P6, PT, R6, R5, PT ;  /* 0x000000050600720c */ /* 0x000fe20003fc4070 */
[----:B------:R-:W-:Y:S02]  /*90f0*/  @!P1 IMAD.IADD R2, R2, 0x1, -R6 ;  /* 0x0000000102029824 */ /* 0x000fe400078e0a06 */
[----:B------:R-:W-:Y:S02]  /*9100*/  IMAD.MOV.U32 R3, RZ, RZ, R14 ;  /* 0x000000ffff037224 */ /* 0x000fe400078e000e */
[----:B------:R-:W-:Y:S01]  /*9110*/  @!P2 IMAD.MOV R15, RZ, RZ, -R15 ;  /* 0x000000ffff0fa224 */ /* 0x000fe200078e0a0f */
[----:B------:R-:W-:Y:S01]  /*9120*/  ISETP.GE.AND P2, PT, R9, RZ, PT ;  /* 0x000000ff0900720c */ /* 0x000fe20003f46270 */
[----:B------:R-:W-:Y:S01]  /*9130*/  VIADD R9, R28, 0x5a ;  /* 0x0000005a1c097836 */ /* 0x000fe20000000000 */
[----:B------:R-:W-:Y:S01]  /*9140*/  ISETP.GT.U32.AND P1, PT, R6, R2, PT ;  /* 0x000000020600720c */ /* 0x000fe20003f24070 */
[----:B------:R-:W-:Y:S01]  /*9150*/  IMAD.HI.U32 R12, R7, R3, RZ ;  /* 0x00000003070c7227 */ /* 0x000fe200078e00ff */
[----:B------:R-:W-:Y:S02]  /*9160*/  STL [R1+0x168], R15 ;  /* 0x0001680f01007387 */ /* 0x000fe40000100800 */
[----:B------:R-:W-:Y:S01]  /*9170*/  IABS R17, R9 ;  /* 0x0000000900117213 */ /* 0x000fe20000000000 */
[----:B------:R-:W-:Y:S01]  /*9180*/  @!P0 IMAD.IADD R10, R10, 0x1, -R6 ;  /* 0x000000010a0a8824 */ /* 0x000fe200078e0a06 */
[----:B------:R0:W-:Y:S01]  /*9190*/  STL [R1+0x164], R0 ;  /* 0x0001640001007387 */ /* 0x0001e20000100800 */
[----:B------:R-:W-:-:S02]  /*91a0*/  IMAD.MOV R12, RZ, RZ, -R12 ;  /* 0x000000ffff0c7224 */ /* 0x000fc400078e0a0c */
[--C-:B------:R-:W-:Y:S01]  /*91b0*/  @!P3 IMAD.IADD R13, R13, 0x1, -R6.reuse ;  /* 0x000000010d0db824 */ /* 0x100fe200078e0a06 */
[----:B------:R-:W-:Y:S01]  /*91c0*/  ISETP.GE.AND P3, PT, R8, RZ, PT ;  /* 0x000000ff0800720c */ /* 0x000fe20003f66270 */
[----:B------:R-:W-:Y:S01]  /*91d0*/  @!P6 IMAD.IADD R5, R5, 0x1, -R6 ;  /* 0x000000010505e824 */ /* 0x000fe200078e0a06 */
[C---:B------:R-:W-:Y:S01]  /*91e0*/  ISETP.GT.U32.AND P6, PT, R6.reuse, R10, PT ;  /* 0x0000000a0600720c */ /* 0x040fe20003fc4070 */
[C---:B------:R-:W-:Y:S01]  /*91f0*/  IMAD R3, R6.reuse, R12, R3 ;  /* 0x0000000c06037224 */ /* 0x040fe200078e0203 */
[----:B------:R-:W-:Y:S01]  /*9200*/  ISETP.GT.U32.AND P0, PT, R6, R13, PT ;  /* 0x0000000d0600720c */ /* 0x000fe20003f04070 */
[----:B------:R-:W-:-:S04]  /*9210*/  IMAD.HI.U32 R12, R7, R17, RZ ;  /* 0x00000011070c7227 */ /* 0x000fc800078e00ff */
[----:B------:R-:W-:Y:S01]  /*9220*/  @!P1 IMAD.IADD R2, R2, 0x1, -R6 ;  /* 0x0000000102029824 */ /* 0x000fe200078e0a06 */
[----:B------:R-:W-:Y:S01]  /*9230*/  ISETP.GE.AND P1, PT, R4, RZ, PT ;  /* 0x000000ff0400720c */ /* 0x000fe20003f26270 */
[----:B------:R-:W-:Y:S02]  /*9240*/  IMAD.MOV R12, RZ, RZ, -R12 ;  /* 0x000000ffff0c7224 */ /* 0x000fe400078e0a0c */
[----:B0-----:R-:W-:Y:S02]  /*9250*/  IMAD.MOV.U32 R0, RZ, RZ, R2 ;  /* 0x000000ffff007224 */ /* 0x001fe400078e0002 */
        /* <DEDUP_REMOVED lines=20> */
[----:B------:R-:W-:-:S04]  /*93a0*/  IMAD.HI.U32 R9, R7, R15, RZ ;  /* 0x0000000f07097227 */ /* 0x000fc800078e00ff */
[----:B------:R-:W-:Y:S02]  /*93b0*/  IMAD.MOV R12, RZ, RZ, -R12 ;  /* 0x000000ffff0c7224 */ /* 0x000fe400078e0a0c */
[----:B------:R-:W-:Y:S01]  /*93c0*/  @!P4 IMAD.MOV R0, RZ, RZ, -R0 ;  /* 0x000000ffff00c224 */ /* 0x000fe200078e0a00 */
[----:B------:R-:W-:Y:S01]  /*93d0*/  ISETP.GT.U32.AND P4, PT, R6, R17, PT ;  /* 0x000000110600720c */ /* 0x000fe20003f84070 */
[----:B------:R-:W-:Y:S01]  /*93e0*/  @!P0 IMAD.IADD R3, R3, 0x1, -R6 ;  /* 0x0000000103038824 */ /* 0x000fe200078e0a06 */
[----:B------:R-:W-:Y:S01]  /*93f0*/  ISETP.GE.AND P0, PT, R4, RZ, PT ;  /* 0x000000ff0400720c */ /* 0x000fe20003f06270 */
[----:B------:R-:W-:Y:S01]  /*9400*/  IMAD.MOV R9, RZ, RZ, -R9 ;  /* 0x000000ffff097224 */ /* 0x000fe200078e0a09 */
[----:B------:R0:W-:Y:S01]  /*9410*/  STL [R1+0x15c], R0 ;  /* 0x00015c0001007387 */ /* 0x0001e20000100800 */
[C---:B------:R-:W-:Y:S01]  /*9420*/  IMAD R16, R6.reuse, R12, R16 ;  /* 0x0000000c06107224 */ /* 0x040fe200078e0210 */
[C---:B------:R-:W-:Y:S01]  /*9430*/  ISETP.GT.U32.AND P6, PT, R6.reuse, R3, PT ;  /* 0x000000030600720c */ /* 0x040fe20003fc4070 */
[----:B------:R-:W-:Y:S01]  /*9440*/  IMAD.HI.U32 R4, R7, R14, RZ ;  /* 0x0000000e07047227 */ /* 0x000fe200078e00ff */
[----:B------:R3:W-:Y:S02]  /*9450*/  STL [R1+0x158], R10 ;  /* 0x0001580a01007387 */ /* 0x0007e40000100800 */
[C---:B------:R-:W-:Y:S01]  /*9460*/  ISETP.GT.U32.AND P2, PT, R6.reuse, R16, PT ;  /* 0x000000100600720c */ /* 0x040fe20003f44070 */
[----:B------:R-:W-:-:S02]  /*9470*/  IMAD R15, R6, R9, R15 ;  /* 0x00000009060f7224 */ /* 0x000fc400078e020f */
[----:B------:R-:W-:Y:S02]  /*9480*/  IMAD.MOV R4, RZ, RZ, -R4 ;  /* 0x000000ffff047224 */ /* 0x000fe400078e0a04 */
[----:B0-----:R-:W-:Y:S02]  /*9490*/  IMAD.MOV.U32 R0, RZ, RZ, R5 ;  /* 0x000000ffff007224 */ /* 0x001fe400078e0005 */
[C---:B------:R-:W-:Y:S02]  /*94a0*/  IMAD R14, R6.reuse, R4, R14 ;  /* 0x00000004060e7224 */ /* 0x040fe400078e020e */
[----:B------:R-:W-:Y:S01]  /*94b0*/  @!P1 IMAD.MOV R0, RZ, RZ, -R0 ;  /* 0x000000ffff009224 */ /* 0x000fe200078e0a00 */
[C---:B------:R-:W-:Y:S01]  /*94c0*/  ISETP.GT.U32.AND P1, PT, R6.reuse, R15, PT ;  /* 0x0000000f0600720c */ /* 0x040fe20003f24070 */
[--C-:B------:R-:W-:Y:S01]  /*94d0*/  @!P4 IMAD.IADD R17, R17, 0x1, -R6.reuse ;  /* 0x000000011111c824 */ /* 0x100fe200078e0a06 */
[----:B------:R-:W-:Y:S01]  /*94e0*/  ISETP.GT.U32.AND P4, PT, R6, R14, PT ;  /* 0x0000000e0600720c */ /* 0x000fe20003f84070 */
[----:B------:R-:W-:Y:S01]  /*94f0*/  VIADD R5, R28, 0x56 ;  /* 0x000000561c057836 */ /* 0x000fe20000000000 */
[----:B------:R-:W-:Y:S01]  /*9500*/  @!P6 IADD3 R3, PT, PT, R3, -R6, RZ ;  /* 0x800000060303e210 */ /* 0x000fe20007ffe0ff */
[--C-:B------:R-:W-:Y:S01]  /*9510*/  @!P2 IMAD.IADD R16, R16, 0x1, -R6.reuse ;  /* 0x000000011010a824 */ /* 0x100fe200078e0a06 */
[----:B------:R-:W-:Y:S01]  /*9520*/  ISETP.GE.AND P6, PT, R2, RZ, PT ;  /* 0x000000ff0200720c */ /* 0x000fe20003fc6270 */
[----:B---3--:R-:W-:Y:S01]  /*9530*/  VIADD R10, R28, 0x55 ;  /* 0x000000551c0a7836 */ /* 0x008fe20000000000 */
[----:B------:R-:W-:Y:S01]  /*9540*/  IABS R4, R5 ;  /* 0x0000000500047213 */ /* 0x000fe20000000000 */
[----:B------:R0:W-:Y:S01]  /*9550*/  STL [R1+0x154], R0 ;  /* 0x0001540001007387 */ /* 0x0001e20000100800 */
[----:B------:R-:W-:Y:S01]  /*9560*/  ISETP.GE.AND P2, PT, R8, RZ, PT ;  /* 0x000000ff0800720c */ /* 0x000fe20003f46270 */
[----:B------:R-:W-:Y:S01]  /*9570*/  VIADD R8, R28, 0x54 ;  /* 0x000000541c087836 */ /* 0x000fe20000000000 */
[----:B------:R-:W-:Y:S01]  /*9580*/  IABS R2, R10 ;  /* 0x0000000a00027213 */ /* 0x000fe20000000000 */
[----:B------:R-:W-:Y:S01]  /*9590*/  @!P1 IMAD.IADD R15, R15, 0x1, -R6 ;  /* 0x000000010f0f9824 */ /* 0x000fe200078e0a06 */
[----:B------:R-:W-:Y:S01]  /*95a0*/  ISETP.GT.U32.AND P1, PT, R6, R16, PT ;  /* 0x000000100600720c */ /* 0x000fe20003f24070 */
[----:B------:R-:W-:Y:S01]  /*95b0*/  IMAD.HI.U32 R9, R7, R4, RZ ;  /* 0x0000000407097227 */ /* 0x000fe200078e00ff */
[----:B------:R-:W-:-:S03]  /*95c0*/  IABS R18, R8 ;  /* 0x0000000800127213 */ /* 0x000fc60000000000 */
[----:B------:R-:W-:Y:S01]  /*95d0*/  @!P4 IMAD.IADD R14, R14, 0x1, -R6 ;  /* 0x000000010e0ec824 */ /* 0x000fe200078e0a06 */
[----:B------:R-:W-:Y:S01]  /*95e0*/  ISETP.GT.U32.AND P4, PT, R6, R15, PT ;  /* 0x0000000f0600720c */ /* 0x000fe20003f84070 */
[----:B0-----:R-:W-:Y:S02]  /*95f0*/  IMAD.MOV.U32 R0, RZ, RZ, R3 ;  /* 0x000000ffff007224 */ /* 0x001fe400078e0003 */
[----:B------:R-:W-:Y:S02]  /*9600*/  IMAD.MOV R9, RZ, RZ, -R9 ;  /* 0x000000ffff097224 */ /* 0x000fe400078e0a09 */
[----:B------:R-:W-:-:S04]  /*9610*/  IMAD.HI.U32 R3, R7, R2, RZ ;  /* 0x0000000207037227 */ /* 0x000fc800078e00ff */
[----:B------:R-:W-:Y:S02]  /*9620*/  IMAD R4, R6, R9, R4 ;  /* 0x0000000906047224 */ /* 0x000fe400078e0204 */
[----:B------:R-:W-:Y:S02]  /*9630*/  IMAD.MOV R3, RZ, RZ, -R3 ;  /* 0x000000ffff037224 */ /* 0x000fe400078e0a03 */
[----:B------:R-:W-:Y:S01]  /*9640*/  @!P1 IMAD.IADD R16, R16, 0x1, -R6 ;  /* 0x0000000110109824 */ /* 0x000fe200078e0a06 */
[C---:B------:R-:W-:Y:S01]  /*9650*/  ISETP.GT.U32.AND P1, PT, R6.reuse, R4, PT ;  /* 0x000000040600720c */ /* 0x040fe20003f24070 */
[C---:B------:R-:W-:Y:S02]  /*9660*/  IMAD R2, R6.reuse, R3, R2 ;  /* 0x0000000306027224 */ /* 0x040fe400078e0202 */
[----:B------:R-:W-:Y:S02]  /*9670*/  @!P4 IMAD.IADD R15, R15, 0x1, -R6 ;  /* 0x000000010f0fc824 */ /* 0x000fe400078e0a06 */
[----:B------:R-:W-:Y:S01]  /*9680*/  IMAD.HI.U32 R19, R7, R18, RZ ;  /* 0x0000001207137227 */ /* 0x000fe200078e00ff */
[----:B------:R-:W-:-:S03]  /*9690*/  ISETP.GT.U32.AND P4, PT, R6, R2, PT ;  /* 0x000000020600720c */ /* 0x000fc60003f84070 */
[----:B------:R-:W-:Y:S01]  /*96a0*/  @!P3 IMAD.MOV R0, RZ, RZ, -R0 ;  /* 0x000000ffff00b224 */ /* 0x000fe200078e0a00 */
[----:B------:R-:W-:Y:S01]  /*96b0*/  ISETP.GT.U32.AND P3, PT, R6, R14, PT ;  /* 0x0000000e0600720c */ /* 0x000fe20003f64070 */
[----:B------:R-:W-:Y:S02]  /*96c0*/  IMAD.MOV R19, RZ, RZ, -R19 ;  /* 0x000000ffff137224 */ /* 0x000fe400078e0a13 */
[----:B------:R-:W-:Y:S01]  /*96d0*/  @!P1 IMAD.IADD R4, R4, 0x1, -R6 ;  /* 0x0000000104049824 */ /* 0x000fe200078e0a06 */
[----:B------:R-:W-:Y:S01]  /*96e0*/  ISETP.GE.AND P1, PT, R10, RZ, PT ;  /* 0x000000ff0a00720c */ /* 0x000fe20003f26270 */
[----:B------:R-:W-:Y:S01]  /*96f0*/  VIADD R9, R28, 0x53 ;  /* 0x000000531c097836 */ /* 0x000fe20000000000 */
[----:B------:R0:W-:Y:S01]  /*9700*/  STL [R1+0x150], R0 ;  /* 0x0001500001007387 */ /* 0x0001e20000100800 */
[----:B------:R-:W-:Y:S02]  /*9710*/  IMAD R10, R6, R19, R18 ;  /* 0x00000013060a7224 */ /* 0x000fe400078e0212 */
[----:B------:R-:W-:Y:S01]  /*9720*/  @!P4 IMAD.IADD R2, R2, 0x1, -R6 ;  /* 0x000000010202c824 */ /* 0x000fe200078e0a06 */
[----:B------:R-:W-:Y:S01]  /*9730*/  IABS R13, R9 ;  /* 0x00000009000d7213 */ /* 0x000fe20000000000 */
[----:B------:R-:W-:Y:S01]  /*9740*/  @!P0 IMAD.MOV R16, RZ, RZ, -R16 ;  /* 0x000000ffff108224 */ /* 0x000fe200078e0a10 */
[----:B------:R-:W-:Y:S01]  /*9750*/  ISETP.GT.U32.AND P0, PT, R6, R10, PT ;  /* 0x0000000a0600720c */ /* 0x000fe20003f04070 */
[----:B------:R-:W-:Y:S01]  /*9760*/  VIADD R3, R28, 0x52 ;  /* 0x000000521c037836 */ /* 0x000fe20000000000 */
[----:B------:R-:W-:Y:S01]  /*9770*/  ISETP.GT.U32.AND P4, PT, R6, R4, PT ;  /* 0x000000040600720c */ /* 0x000fe20003f84070 */
[----:B------:R-:W-:Y:S01]  /*9780*/  @!P3 IMAD.IADD R14, R14, 0x1, -R6 ;  /* 0x000000010e0eb824 */ /* 0x000fe200078e0a06 */
[----:B------:R-:W-:Y:S01]  /*9790*/  ISETP.GE.AND P3, PT, R5, RZ, PT ;  /* 0x000000ff0500720c */ /* 0x000fe20003f66270 */
[----:B0-----:R-:W-:Y:S01]  /*97a0*/  IMAD.MOV.U32 R0, RZ, RZ, R17 ;  /* 0x000000ffff007224 */ /* 0x001fe200078e0011 */
[----:B------:R-:W-:Y:S01]  /*97b0*/  IABS R5, R3 ;  /* 0x0000000300057213 */ /* 0x000fe20000000000 */
[----:B------:R-:W-:-:S04]  /*97c0*/  IMAD.HI.U32 R12, R7, R13, RZ ;  /* 0x0000000d070c7227 */ /* 0x000fc800078e00ff */
[----:B------:R-:W-:Y:S01]  /*97d0*/  @!P5 IMAD.MOV R0, RZ, RZ, -R0 ;  /* 0x000000ffff00d224 */ /* 0x000fe200078e0a00 */
[----:B------:R-:W-:Y:S01]  /*97e0*/  ISETP.GT.U32.AND P5, PT, R6, R2, PT ;  /* 0x000000020600720c */ /* 0x000fe20003fa4070 */
[----:B------:R-:W-:Y:S02]  /*97f0*/  IMAD.MOV R12, RZ, RZ, -R12 ;  /* 0x000000ffff0c7224 */ /* 0x000fe400078e0a0c */
[--C-:B------:R-:W-:Y:S01]  /*9800*/  @!P0 IMAD.IADD R10, R10, 0x1, -R6.reuse ;  /* 0x000000010a0a8824 */ /* 0x100fe200078e0a06 */
[----:B------:R0:W-:Y:S01]  /*9810*/  STL [R1+0x14c], R0 ;  /* 0x00014c0001007387 */ /* 0x0001e20000100800 */
[----:B------:R-:W-:Y:S02]  /*9820*/  IMAD R13, R6, R12, R13 ;  /* 0x0000000c060d7224 */ /* 0x000fe400078e020d */
[----:B------:R-:W-:Y:S01]  /*9830*/  @!P6 IMAD.MOV R15, RZ, RZ, -R15 ;  /* 0x000000ffff0fe224 */ /* 0x000fe200078e0a0f */
[----:B------:R-:W-:Y:S01]  /*9840*/  ISETP.GE.AND P6, PT, R8, RZ, PT ;  /* 0x000000ff0800720c */ /* 0x000fe20003fc6270 */
[--C-:B------:R-:W-:Y:S01]  /*9850*/  @!P4 IMAD.IADD R4, R4, 0x1, -R6.reuse ;  /* 0x000000010404c824 */ /* 0x100fe200078e0a06 */
[----:B------:R-:W-:Y:S01]  /*9860*/  ISETP.GE.AND P4, PT, R3, RZ, PT ;  /* 0x000000ff0300720c */ /* 0x000fe20003f86270 */
[----:B------:R-:W-:Y:S01]  /*9870*/  VIADD R8, R28, 0x51 ;  /* 0x000000511c087836 */ /* 0x000fe20000000000 */
[----:B------:R-:W-:Y:S01]  /*9880*/  ISETP.GT.U32.AND P0, PT, R6, R10, PT ;  /* 0x0000000a0600720c */ /* 0x000fe20003f04070 */
[----:B------:R-:W-:Y:S01]  /*9890*/  @!P5 IMAD.IADD R2, R2, 0x1, -R6 ;  /* 0x000000010202d824 */ /* 0x000fe200078e0a06 */
[----:B------:R-:W-:Y:S01]  /*98a0*/  ISETP.GT.U32.AND P5, PT, R6, R13, PT ;  /* 0x0000000d0600720c */ /* 0x000fe20003fa4070 */
[----:B0-----:R-:W-:Y:S01]  /*98b0*/  IMAD.MOV.U32 R0, RZ, RZ, R14 ;  /* 0x000000ffff007224 */ /* 0x001fe200078e000e */
[----:B------:R-:W-:Y:S01]  /*98c0*/  STL [R1+0x148], R16 ;  /* 0x0001481001007387 */ /* 0x000fe20000100800 */
[----:B------:R-:W-:-:S02]  /*98d0*/  IMAD.MOV.U32 R14, RZ, RZ, R4 ;  /* 0x000000ffff0e7224 */ /* 0x000fc400078e0004 */
[----:B------:R-:W-:Y:S01]  /*98e0*/  @!P2 IMAD.MOV R0, RZ, RZ, -R0 ;  /* 0x000000ffff00a224 */ /* 0x000fe200078e0a00 */
[----:B------:R-:W-:Y:S01]  /*98f0*/  ISETP.GE.AND P2, PT, R9, RZ, PT ;  /* 0x000000ff0900720c */ /* 0x000fe20003f46270 */
[----:B------:R-:W-:Y:S01]  /*9900*/  IMAD.HI.U32 R9, R7, R5, RZ ;  /* 0x0000000507097227 */ /* 0x000fe200078e00ff */
[----:B------:R-:W-:Y:S03]  /*9910*/  STL [R1+0x144], R15 ;  /* 0x0001440f01007387 */ /* 0x000fe60000100800 */
[----:B------:R-:W-:Y:S01]  /*9920*/  IMAD.MOV R3, RZ, RZ, -R9 ;  /* 0x000000ffff037224 */ /* 0x000fe200078e0a09 */
[----:B------:R0:W-:Y:S01]  /*9930*/  STL [R1+0x140], R0 ;  /* 0x0001400001007387 */ /* 0x0001e20000100800 */
[----:B------:R-:W-:Y:S01]  /*9940*/  IABS R9, R8 ;  /* 0x0000000800097213 */ /* 0x000fe20000000000 */
[----:B------:R-:W-:Y:S01]  /*9950*/  @!P3 IMAD.MOV R14, RZ, RZ, -R14 ;  /* 0x000000ffff0eb224 */ /* 0x000fe200078e0a0e */
[----:B------:R-:W-:Y:S01]  /*9960*/  ISETP.GE.AND P3, PT, R8, RZ, PT ;  /* 0x000000ff0800720c */ /* 0x000fe20003f66270 */
[----:B------:R-:W-:-:S02]  /*9970*/  IMAD R3, R6, R3, R5 ;  /* 0x0000000306037224 */ /* 0x000fc400078e0205 */
[--C-:B------:R-:W-:Y:S01]  /*9980*/  @!P5 IMAD.IADD R13, R13, 0x1, -R6.reuse ;  /* 0x000000010d0dd824 */ /* 0x100fe200078e0a06 */
[----:B------:R3:W-:Y:S01]  /*9990*/  STL [R1+0x13c], R14 ;  /* 0x00013c0e01007387 */ /* 0x0007e20000100800 */
[----:B------:R-:W-:Y:S02]  /*99a0*/  @!P0 IMAD.IADD R10, R10, 0x1, -R6 ;  /* 0x000000010a0a8824 */ /* 0x000fe400078e0a06 */
[----:B0-----:R-:W-:Y:S01]  /*99b0*/  IMAD.MOV.U32 R0, RZ, RZ, R2 ;  /* 0x000000ffff007224 */ /* 0x001fe200078e0002 */
[----:B------:R-:W-:Y:S01]  /*99c0*/  ISETP.GT.U32.AND P5, PT, R6, R13, PT ;  /* 0x0000000d0600720c */ /* 0x000fe20003fa4070 */
[----:B------:R-:W-:-:S04]  /*99d0*/  IMAD.HI.U32 R2, R7, R9, RZ ;  /* 0x0000000907027227 */ /* 0x000fc800078e00ff */
[----:B------:R-:W-:Y:S01]  /*99e0*/  @!P1 IMAD.MOV R0, RZ, RZ, -R0 ;  /* 0x000000ffff009224 */ /* 0x000fe200078e0a00 */
[----:B------:R-:W-:Y:S01]  /*99f0*/  ISETP.GT.U32.AND P1, PT, R6, R3, PT ;  /* 0x000000030600720c */ /* 0x000fe20003f24070 */
[----:B------:R-:W-:Y:S02]  /*9a00*/  IMAD.MOV R2, RZ, RZ, -R2 ;  /* 0x000000ffff027224 */ /* 0x000fe400078e0a02 */
[----:B------:R-:W-:Y:S01]  /*9a10*/  VIADD R4, R28, 0x50 ;  /* 0x000000501c047836 */ /* 0x000fe20000000000 */
[----:B------:R0:W-:Y:S01]  /*9a20*/  STL [R1+0x138], R0 ;  /* 0x0001380001007387 */ /* 0x0001e20000100800 */
[----:B------:R-:W-:Y:S02]  /*9a30*/  IMAD R9, R6, R2, R9 ;  /* 0x0000000206097224 */ /* 0x000fe400078e0209 */
[----:B---3--:R-:W-:Y:S01]  /*9a40*/  VIADD R14, R28, 0x4f ;  /* 0x0000004f1c0e7836 */ /* 0x008fe20000000000 */
[----:B------:R-:W-:Y:S01]  /*9a50*/  IABS R5, R4 ;  /* 0x0000000400057213 */ /* 0x000fe20000000000 */
[--C-:B------:R-:W-:Y:S01]  /*9a60*/  @!P5 IMAD.IADD R13, R13, 0x1, -R6.reuse ;  /* 0x000000010d0dd824 */ /* 0x100fe200078e0a06 */
[----:B------:R-:W-:Y:S01]  /*9a70*/  ISETP.GE.AND P0, PT, R4, RZ, PT ;  /* 0x000000ff0400720c */ /* 0x000fe20003f06270 */
[----:B------:R-:W-:Y:S01]  /*9a80*/  VIADD R4, R28, 0x4e ;  /* 0x0000004e1c047836 */ /* 0x000fe20000000000 */
[----:B------:R-:W-:Y:S01]  /*9a90*/  IABS R8, R14 ;  /* 0x0000000e00087213 */ /* 0x000fe20000000000 */
[----:B------:R-:W-:Y:S01]  /*9aa0*/  @!P1 IMAD.IADD R3, R3, 0x1, -R6 ;  /* 0x0000000103039824 */ /* 0x000fe200078e0a06 */
[----:B------:R-:W-:Y:S01]  /*9ab0*/  ISETP.GE.AND P5, PT, R14, RZ, PT ;  /* 0x000000ff0e00720c */ /* 0x000fe20003fa6270 */
[----:B0-----:R-:W-:Y:S01]  /*9ac0*/  IMAD.MOV.U32 R0, RZ, RZ, R10 ;  /* 0x000000ffff007224 */ /* 0x001fe200078e000a */
[----:B------:R-:W-:Y:S01]  /*9ad0*/  IABS R2, R4 ;  /* 0x0000000400027213 */ /* 0x000fe20000000000 */
[----:B------:R-:W-:Y:S01]  /*9ae0*/  IMAD.HI.U32 R12, R7, R5, RZ ;  /* 0x00000005070c7227 */ /* 0x000fe200078e00ff */
[----:B------:R-:W-:-:S03]  /*9af0*/  ISETP.GT.U32.AND P1, PT, R6, R3, PT ;  /* 0x000000030600720c */ /* 0x000fc60003f24070 */
[----:B------:R-:W-:Y:S01]  /*9b00*/  @!P6 IMAD.MOV R0, RZ, RZ, -R0 ;  /* 0x000000ffff00e224 */ /* 0x000fe200078e0a00 */
[----:B------:R-:W-:Y:S01]  /*9b10*/  ISETP.GT.U32.AND P6, PT, R6, R9, PT ;  /* 0x000000090600720c */ /* 0x000fe20003fc4070 */
[----:B------:R-:W-:-:S03]  /*9b20*/  IMAD.HI.U32 R10, R7, R8, RZ ;  /* 0x00000008070a7227 */ /* 0x000fc600078e00ff */
[----:B------:R0:W-:Y:S01]  /*9b30*/  STL [R1+0x134], R0 ;  /* 0x0001340001007387 */ /* 0x0001e20000100800 */
[----:B------:R-:W-:Y:S02]  /*9b40*/  IMAD.MOV R12, RZ, RZ, -R12 ;  /* 0x000000ffff0c7224 */ /* 0x000fe400078e0a0c */
[----:B------:R-:W-:Y:S02]  /*9b50*/  IMAD.MOV R10, RZ, RZ, -R10 ;  /* 0x000000ffff0a7224 */ /* 0x000fe400078e0a0a */
[C---:B------:R-:W-:Y:S02]  /*9b60*/  IMAD R5, R6.reuse, R12, R5 ;  /* 0x0000000c06057224 */ /* 0x040fe400078e0205 */
[--C-:B------:R-:W-:Y:S02]  /*9b70*/  @!P1 IMAD.IADD R3, R3, 0x1, -R6.reuse ;  /* 0x0000000103039824 */ /* 0x100fe400078e0a06 */
[----:B------:R-:W-:Y:S01]  /*9b80*/  @!P6 IMAD.IADD R9, R9, 0x1, -R6 ;  /* 0x000000010909e824 */ /* 0x000fe200078e0a06 */
[----:B------:R-:W-:Y:S01]  /*9b90*/  ISETP.GT.U32.AND P1, PT, R6, R5, PT ;  /* 0x000000050600720c */ /* 0x000fe20003f24070 */
[----:B0-----:R-:W-:-:S02]  /*9ba0*/  IMAD.MOV.U32 R0, RZ, RZ, R13 ;  /* 0x000000ffff007224 */ /* 0x001fc400078e000d */
[----:B------:R-:W-:Y:S01]  /*9bb0*/  VIADD R14, R28, 0x4d ;  /* 0x0000004d1c0e7836 */ /* 0x000fe20000000000 */
[----:B------:R-:W-:Y:S01]  /*9bc0*/  ISETP.GT.U32.AND P6, PT, R6, R9, PT ;  /* 0x000000090600720c */ /* 0x000fe20003fc4070 */
[----:B------:R-:W-:Y:S01]  /*9bd0*/  @!P2 IMAD.MOV R0, RZ, RZ, -R0 ;  /* 0x000000ffff00a224 */ /* 0x000fe200078e0a00 */
[----:B------:R-:W-:Y:S01]  /*9be0*/  ISETP.GE.AND P2, PT, R4, RZ, PT ;  /* 0x000000ff0400720c */ /* 0x000fe20003f46270 */
[----:B------:R-:W-:Y:S01]  /*9bf0*/  IMAD R4, R6, R10, R8 ;  /* 0x0000000a06047224 */ /* 0x000fe200078e0208 */
[----:B------:R-:W-:Y:S01]  /*9c00*/  IABS R16, R14 ;  /* 0x0000000e00107213 */ /* 0x000fe20000000000 */
[----:B------:R-:W-:Y:S01]  /*9c10*/  IMAD.HI.U32 R8, R7, R2, RZ ;  /* 0x0000000207087227 */ /* 0x000fe200078e00ff */
[----:B------:R0:W-:Y:S03]  /*9c20*/  STL [R1+0x130], R0 ;  /* 0x0001300001007387 */ /* 0x0001e60000100800 */
[----:B------:R-:W-:-:S02]  /*9c30*/  @!P1 IMAD.IADD R5, R5, 0x1, -R6 ;  /* 0x0000000105059824 */ /* 0x000fc400078e0a06 */
[----:B------:R-:W-:-:S03]  /*9c40*/  IMAD.HI.U32 R13, R7, R16, RZ ;  /* 0x00000010070d7227 */ /* 0x000fc600078e00ff */
[C---:B------:R-:W-:Y:S01]  /*9c50*/  ISETP.GT.U32.AND P1, PT, R6.reuse, R5, PT ;  /* 0x000000050600720c */ /* 0x040fe20003f24070 */
[----:B------:R-:W-:Y:S02]  /*9c60*/  @!P6 IMAD.IADD R9, R9, 0x1, -R6 ;  /* 0x000000010909e824 */ /* 0x000fe400078e0a06 */
[----:B0-----:R-:W-:Y:S02]  /*9c70*/  IMAD.MOV.U32 R0, RZ, RZ, R3 ;  /* 0x000000ffff007224 */ /* 0x001fe400078e0003 */
[----:B------:R-:W-:Y:S02]  /*9c80*/  IMAD.MOV R3, RZ, RZ, -R8 ;  /* 0x000000ffff037224 */ /* 0x000fe400078e0a08 */
[----:B------:R-:W-:Y:S01]  /*9c90*/  @!P4 IMAD.MOV R0, RZ, RZ, -R0 ;  /* 0x000000ffff00c224 */ /* 0x000fe200078e0a00 */
[C---:B------:R-:W-:Y:S01]  /*9ca0*/  ISETP.GT.U32.AND P4, PT, R6.reuse, R4, PT ;  /* 0x000000040600720c */ /* 0x040fe20003f84070 */
[----:B------:R-:W-:Y:S02]  /*9cb0*/  IMAD R2, R6, R3, R2 ;  /* 0x0000000306027224 */ /* 0x000fe400078e0202 */
[C---:B------:R-:W-:Y:S01]  /*9cc0*/  VIADD R8, R28.reuse, 0x4c ;  /* 0x0000004c1c087836 */ /* 0x040fe20000000000 */
[----:B------:R0:W-:Y:S01]  /*9cd0*/  STL [R1+0x12c], R0 ;  /* 0x00012c0001007387 */ /* 0x0001e20000100800 */
[----:B------:R-:W-:Y:S01]  /*9ce0*/  VIADD R3, R28, 0x4b ;  /* 0x0000004b1c037836 */ /* 0x000fe20000000000 */
[----:B------:R-:W-:Y:S01]  /*9cf0*/  ISETP.GT.U32.AND P6, PT, R6, R2, PT ;  /* 0x000000020600720c */ /* 0x000fe20003fc4070 */
[--C-:B------:R-:W-:Y:S01]  /*9d00*/  @!P1 IMAD.IADD R5, R5, 0x1, -R6.reuse ;  /* 0x0000000105059824 */ /* 0x100fe200078e0a06 */
[----:B------:R-:W-:Y:S01]  /*9d10*/  IABS R12, R8 ;  /* 0x00000008000c7213 */ /* 0x000fe20000000000 */
[----:B------:R-:W-:Y:S01]  /*9d20*/  IMAD.MOV R13, RZ, RZ, -R13 ;  /* 0x000000ffff0d7224 */ /* 0x000fe200078e0a0d */
[----:B------:R-:W-:Y:S01]  /*9d30*/  IABS R10, R3 ;  /* 0x00000003000a7213 */ /* 0x000fe20000000000 */
[----:B------:R-:W-:Y:S01]  /*9d40*/  IMAD.MOV.U32 R15, RZ, RZ, R5 ;  /* 0x000000ffff0f7224 */ /* 0x000fe200078e0005 */
[----:B------:R-:W-:Y:S01]  /*9d50*/  ISETP.GE.AND P1, PT, R8, RZ, PT ;  /* 0x000000ff0800720c */ /* 0x000fe20003f26270 */
[----:B------:R-:W-:-:S02]  /*9d60*/  @!P4 IMAD.IADD R4, R4, 0x1, -R6 ;  /* 0x000000010404c824 */ /* 0x000fc400078e0a06 */
[----:B0-----:R-:W-:Y:S02]  /*9d70*/  IMAD.MOV.U32 R0, RZ, RZ, R9 ;  /* 0x000000ffff007224 */ /* 0x001fe400078e0009 */
[----:B------:R-:W-:Y:S01]  /*9d80*/  IMAD.HI.U32 R9, R7, R12, RZ ;  /* 0x0000000c07097227 */ /* 0x000fe200078e00ff */
[----:B------:R-:W-:-:S03]  /*9d90*/  ISETP.GT.U32.AND P4, PT, R6, R4, PT ;  /* 0x000000040600720c */ /* 0x000fc60003f84070 */
[----:B------:R-:W-:Y:S02]  /*9da0*/  @!P6 IMAD.IADD R2, R2, 0x1, -R6 ;  /* 0x000000010202e824 */ /* 0x000fe400078e0a06 */
[----:B------:R-:W-:Y:S01]  /*9db0*/  @!P3 IMAD.MOV R0, RZ, RZ, -R0 ;  /* 0x000000ffff00b224 */ /* 0x000fe200078e0a00 */
[----:B------:R-:W-:Y:S01]  /*9dc0*/  ISETP.GE.AND P3, PT, R14, RZ, PT ;  /* 0x000000ff0e00720c */ /* 0x000fe20003f66270 */
[----:B------:R-:W-:Y:S01]  /*9dd0*/  IMAD.HI.U32 R14, R7, R10, RZ ;  /* 0x0000000a070e7227 */ /* 0x000fe200078e00ff */
[----:B------:R-:W-:Y:S02]  /*9de0*/  ISETP.GT.U32.AND P6, PT, R6, R2, PT ;  /* 0x000000020600720c */ /* 0x000fe40003fc4070 */
[----:B------:R0:W-:Y:S01]  /*9df0*/  STL [R1+0x128], R0 ;  /* 0x0001280001007387 */ /* 0x0001e20000100800 */
[----:B------:R-:W-:Y:S02]  /*9e00*/  IMAD.MOV R9, RZ, RZ, -R9 ;  /* 0x000000ffff097224 */ /* 0x000fe400078e0a09 */
[----:B------:R-:W-:-:S02]  /*9e10*/  IMAD.MOV R8, RZ, RZ, -R14 ;  /* 0x000000ffff087224 */ /* 0x000fc400078e0a0e */
[C---:B------:R-:W-:Y:S02]  /*9e20*/  IMAD R12, R6.reuse, R9, R12 ;  /* 0x00000009060c7224 */ /* 0x040fe400078e020c */
[C---:B------:R-:W-:Y:S02]  /*9e30*/  IMAD R10, R6.reuse, R8, R10 ;  /* 0x00000008060a7224 */ /* 0x040fe400078e020a */
[----:B------:R-:W-:Y:S01]  /*9e40*/  @!P0 IMAD.MOV R15, RZ, RZ, -R15 ;  /* 0x000000ffff0f8224 */ /* 0x000fe200078e0a0f */
[----:B------:R-:W-:Y:S01]  /*9e50*/  ISETP.GT.U32.AND P0, PT, R6, R12, PT ;  /* 0x0000000c0600720c */ /* 0x000fe20003f04070 */
[----:B------:R-:W-:Y:S01]  /*9e60*/  @!P6 IMAD.IADD R2, R2, 0x1, -R6 ;  /* 0x000000010202e824 */ /* 0x000fe200078e0a06 */
[C---:B------:R-:W-:Y:S01]  /*9e70*/  ISETP.GT.U32.AND P6, PT, R6.reuse, R10, PT ;  /* 0x0000000a0600720c */ /* 0x040fe20003fc4070 */
[----:B------:R-:W-:Y:S01]  /*9e80*/  IMAD R16, R6, R13, R16 ;  /* 0x0000000d06107224 */ /* 0x000fe200078e0210 */
[----:B------:R3:W-:Y:S01]  /*9e90*/  STL [R1+0x124], R15 ;  /* 0x0001240f01007387 */ /* 0x0007e20000100800 */
[----:B------:R-:W-:-:S02]  /*9ea0*/  @!P4 IMAD.IADD R4, R4, 0x1, -R6 ;  /* 0x000000010404c824 */ /* 0x000fc400078e0a06 */
[----:B------:R-:W-:Y:S01]  /*9eb0*/  VIADD R9, R28, 0x49 ;  /* 0x000000491c097836 */ /* 0x000fe20000000000 */
[----:B------:R-:W-:Y:S01]  /*9ec0*/  ISETP.GT.U32.AND P4, PT, R6, R16, PT ;  /* 0x000000100600720c */ /* 0x000fe20003f84070 */
[----:B0-----:R-:W-:Y:S02]  /*9ed0*/  IMAD.MOV.U32 R0, RZ, RZ, R4 ;  /* 0x000000ffff007224 */ /* 0x001fe400078e0004 */
[----:B------:R-:W-:Y:S01]  /*9ee0*/  VIADD R4, R28, 0x4a ;  /* 0x0000004a1c047836 */ /* 0x000fe20000000000 */
[----:B------:R-:W-:Y:S01]  /*9ef0*/  IABS R14, R9 ;  /* 0x00000009000e7213 */ /* 0x000fe20000000000 */
[----:B------:R-:W-:Y:S01]  /*9f00*/  @!P5 IMAD.MOV R0, RZ, RZ, -R0 ;  /* 0x000000ffff00d224 */ /* 0x000fe200078e0a00 */
[----:B------:R-:W-:Y:S01]  /*9f10*/  ISETP.GE.AND P5, PT, R3, RZ, PT ;  /* 0x000000ff0300720c */ /* 0x000fe20003fa6270 */
[--C-:B------:R-:W-:Y:S01]  /*9f20*/  @!P0 IMAD.IADD R12, R12, 0x1, -R6.reuse ;  /* 0x000000010c0c8824 */ /* 0x100fe200078e0a06 */
[----:B---3--:R-:W-:Y:S01]  /*9f30*/  IABS R15, R4 ;  /* 0x00000004000f7213 */ /* 0x008fe20000000000 */
[--C-:B------:R-:W-:Y:S01]  /*9f40*/  @!P6 IMAD.IADD R10, R10, 0x1, -R6.reuse ;  /* 0x000000010a0ae824 */ /* 0x100fe200078e0a06 */
[----:B------:R0:W-:Y:S01]  /*9f50*/  STL [R1+0x120], R0 ;  /* 0x0001200001007387 */ /* 0x0001e20000100800 */
[----:B------:R-:W-:Y:S01]  /*9f60*/  VIADD R5, R28, 0x48 ;  /* 0x000000481c057836 */ /* 0x000fe20000000000 */
[----:B------:R-:W-:Y:S01]  /*9f70*/  ISETP.GT.U32.AND P6, PT, R6, R12, PT ;  /* 0x0000000c0600720c */ /* 0x000fe20003fc4070 */
[----:B------:R-:W-:Y:S01]  /*9f80*/  @!P4 IMAD.IADD R16, R16, 0x1, -R6 ;  /* 0x000000011010c824 */ /* 0x000fe200078e0a06 */
[----:B------:R-:W-:Y:S01]  /*9f90*/  ISETP.GE.AND P4, PT, R4, RZ, PT ;  /* 0x000000ff0400720c */ /* 0x000fe20003f86270 */
[----:B------:R-:W-:Y:S01]  /*9fa0*/  IMAD.HI.U32 R3, R7, R15, RZ ;  /* 0x0000000f07037227 */ /* 0x000fe200078e00ff */
[----:B------:R-:W-:-:S02]  /*9fb0*/  IABS R13, R5 ;  /* 0x00000005000d7213 */ /* 0x000fc40000000000 */
[----:B------:R-:W-:Y:S01]  /*9fc0*/  ISETP.GT.U32.AND P0, PT, R6, R16, PT ;  /* 0x000000100600720c */ /* 0x000fe20003f04070 */
[----:B------:R-:W-:Y:S02]  /*9fd0*/  IMAD.MOV R3, RZ, RZ, -R3 ;  /* 0x000000ffff037224 */ /* 0x000fe400078e0a03 */
[----:B0-----:R-:W-:Y:S02]  /*9fe0*/  IMAD.MOV.U32 R0, RZ, RZ, R2 ;  /* 0x000000ffff007224 */ /* 0x001fe400078e0002 */
[----:B------:R-:W-:-:S04]  /*9ff0*/  IMAD.HI.U32 R2, R7, R14, RZ ;  /* 0x0000000e07027227 */ /* 0x000fc800078e00ff */
[----:B------:R-:W-:Y:S02]  /*a000*/  IMAD.MOV R2, RZ, RZ, -R2 ;  /* 0x000000ffff027224 */ /* 0x000fe400078e0a02 */
[----:B------:R-:W-:Y:S01]  /*a010*/  @!P2 IMAD.MOV R0, RZ, RZ, -R0 ;  /* 0x000000ffff00a224 */ /* 0x000fe200078e0a00 */
[C---:B------:R-:W-:Y:S01]  /*a020*/  ISETP.GT.U32.AND P2, PT, R6.reuse, R10, PT ;  /* 0x0000000a0600720c */ /* 0x040fe20003f44070 */
[----:B------:R-:W-:Y:S02]  /*a030*/  IMAD R14, R6, R2, R14 ;  /* 0x00000002060e7224 */ /* 0x000fe400078e020e */
[--C-:B------:R-:W-:Y:S01]  /*a040*/  @!P6 IMAD.IADD R12, R12, 0x1, -R6.reuse ;  /* 0x000000010c0ce824 */ /* 0x100fe200078e0a06 */
[----:B------:R0:W-:Y:S01]  /*a050*/  STL [R1+0x11c], R0 ;  /* 0x00011c0001007387 */ /* 0x0001e20000100800 */
[C---:B------:R-:W-:Y:S01]  /*a060*/  IMAD R15, R6.reuse, R3, R15 ;  /* 0x00000003060f7224 */ /* 0x040fe200078e020f */
[----:B------:R-:W-:Y:S01]  /*a070*/  ISETP.GT.U32.AND P6, PT, R6, R14, PT ;  /* 0x0000000e0600720c */ /* 0x000fe20003fc4070 */
[----:B------:R-:W-:-:S02]  /*a080*/  @!P0 IMAD.IADD R16, R16, 0x1, -R6 ;  /* 0x0000000110108824 */ /* 0x000fc400078e0a06 */
[----:B------:R-:W-:Y:S01]  /*a090*/  VIADD R4, R28, 0x46 ;  /* 0x000000461c047836 */ /* 0x000fe20000000000 */
[----:B------:R-:W-:Y:S01]  /*a0a0*/  ISETP.GT.U32.AND P0, PT, R6, R15, PT ;  /* 0x0000000f0600720c */ /* 0x000fe20003f04070 */
[----:B------:R-:W-:Y:S02]  /*a0b0*/  VIADD R3, R28, 0x47 ;  /* 0x000000471c037836 */ /* 0x000fe40000000000 */
[----:B------:R-:W-:-:S03]  /*a0c0*/  IMAD.HI.U32 R2, R7, R13, RZ ;  /* 0x0000000d07027227 */ /* 0x000fc600078e00ff */
[----:B------:R-:W-:Y:S01]  /*a0d0*/  IABS R8, R3 ;  /* 0x0000000300087213 */ /* 0x000fe20000000000 */
[----:B------:R-:W-:Y:S01]  /*a0e0*/  @!P2 IMAD.IADD R10, R10, 0x1, -R6 ;  /* 0x000000010a0aa824 */ /* 0x000fe200078e0a06 */
[----:B------:R-:W-:Y:S01]  /*a0f0*/  ISETP.GE.AND P2, PT, R9, RZ, PT ;  /* 0x000000ff0900720c */ /* 0x000fe20003f46270 */
[----:B0-----:R-:W-:Y:S01]  /*a100*/  IMAD.MOV.U32 R0, RZ, RZ, R16 ;  /* 0x000000ffff007224 */ /* 0x001fe200078e0010 */
[----:B------:R-:W-:Y:S01]  /*a110*/  IABS R9, R4 ;  /* 0x0000000400097213 */ /* 0x000fe20000000000 */
[----:B------:R-:W-:Y:S02]  /*a120*/  IMAD.MOV R2, RZ, RZ, -R2 ;  /* 0x000000ffff027224 */ /* 0x000fe400078e0a02 */
[----:B------:R-:W-:Y:S02]  /*a130*/  @!P6 IMAD.IADD R14, R14, 0x1, -R6 ;  /* 0x000000010e0ee824 */ /* 0x000fe400078e0a06 */
[----:B------:R-:W-:Y:S01]  /*a140*/  @!P3 IMAD.MOV R0, RZ, RZ, -R0 ;  /* 0x000000ffff00b224 */ /* 0x000fe200078e0a00 */
[----:B------:R-:W-:Y:S01]  /*a150*/  ISETP.GE.AND P3, PT, R5, RZ, PT ;  /* 0x000000ff0500720c */ /* 0x000fe20003f66270 */
[C---:B------:R-:W-:Y:S01]  /*a160*/  IMAD R13, R6.reuse, R2, R13 ;  /* 0x00000002060d7224 */ /* 0x040fe200078e020d */
[----:B------:R-:W-:Y:S01]  /*a170*/  ISETP.GT.U32.AND P6, PT, R6, R14, PT ;  /* 0x0000000e0600720c */ /* 0x000fe20003fc4070 */
[----:B------:R-:W-:Y:S01]  /*a180*/  IMAD.MOV.U32 R5, RZ, RZ, R9 ;  /* 0x000000ffff057224 */ /* 0x000fe200078e0009 */
[----:B------:R0:W-:Y:S01]  /*a190*/  STL [R1+0x118], R0 ;  /* 0x0001180001007387 */ /* 0x0001e20000100800 */
[----:B------:R-:W-:-:S04]  /*a1a0*/  IMAD.HI.U32 R9, R7, R8, RZ ;  /* 0x0000000807097227 */ /* 0x000fc800078e00ff */
[----:B------:R-:W-:Y:S01]  /*a1b0*/  @!P1 IMAD.MOV R12, RZ, RZ, -R12 ;  /* 0x000000ffff0c9224 */ /* 0x000fe200078e0a0c */
[C---:B------:R-:W-:Y:S01]  /*a1c0*/  ISETP.GT.U32.AND P1, PT, R6.reuse, R13, PT ;  /* 0x0000000d0600720c */ /* 0x040fe20003f24070 */
[----:B------:R-:W-:Y:S02]  /*a1d0*/  IMAD.MOV R9, RZ, RZ, -R9 ;  /* 0x000000ffff097224 */ /* 0x000fe400078e0a09 */
[----:B------:R-:W-:Y:S01]  /*a1e0*/  @!P0 IMAD.IADD R15, R15, 0x1, -R6 ;  /* 0x000000010f0f8824 */ /* 0x000fe200078e0a06 */
[----:B------:R-:W-:Y:S01]  /*a1f0*/  STL [R1+0x114], R12 ;  /* 0x0001140c01007387 */ /* 0x000fe20000100800 */
[----:B------:R-:W-:Y:S02]  /*a200*/  IMAD R8, R6, R9, R8 ;  /* 0x0000000906087224 */ /* 0x000fe400078e0208 */
[----:B------:R-:W-:Y:S01]  /*a210*/  @!P6 IMAD.IADD R14, R14, 0x1, -R6 ;  /* 0x000000010e0ee824 */ /* 0x000fe200078e0a06 */
[C---:B------:R-:W-:Y:S01]  /*a220*/  ISETP.GT.U32.AND P0, PT, R6.reuse, R15, PT ;  /* 0x0000000f0600720c */ /* 0x040fe20003f04070 */
[----:B0-----:R-:W-:Y:S01]  /*a230*/  IMAD.MOV.U32 R0, RZ, RZ, R10 ;  /* 0x000000ffff007224 */ /* 0x001fe200078e000a */
[----:B------:R-:W-:Y:S01]  /*a240*/  ISETP.GT.U32.AND P6, PT, R6, R8, PT ;  /* 0x000000080600720c */ /* 0x000fe20003fc4070 */
[----:B------:R-:W-:-:S04]  /*a250*/  IMAD.HI.U32 R2, R7, R5, RZ ;  /* 0x0000000507027227 */ /* 0x000fc800078e00ff */
[----:B------:R-:W-:Y:S02]  /*a260*/  @!P1 IMAD.IADD R13, R13, 0x1, -R6 ;  /* 0x000000010d0d9824 */ /* 0x000fe400078e0a06 */
[----:B------:R-:W-:Y:S01]  /*a270*/  @!P5 IMAD.MOV R0, RZ, RZ, -R0 ;  /* 0x000000ffff00d224 */ /* 0x000fe200078e0a00 */
[----:B------:R-:W-:Y:S01]  /*a280*/  ISETP.GE.AND P5, PT, R3, RZ, PT ;  /* 0x000000ff0300720c */ /* 0x000fe20003fa6270 */
[----:B------:R-:W-:Y:S01]  /*a290*/  VIADD R10, R28, 0x45 ;  /* 0x000000451c0a7836 */ /* 0x000fe20000000000 */
[----:B------:R-:W-:Y:S01]  /*a2a0*/  ISETP.GT.U32.AND P1, PT, R6, R13, PT ;  /* 0x0000000d0600720c */ /* 0x000fe20003f24070 */
[----:B------:R-:W-:Y:S01]  /*a2b0*/  @!P0 IMAD.IADD R15, R15, 0x1, -R6 ;  /* 0x000000010f0f8824 */ /* 0x000fe200078e0a06 */
[----:B------:R0:W-:Y:S01]  /*a2c0*/  STL [R1+0x110], R0 ;  /* 0x0001100001007387 */ /* 0x0001e20000100800 */
[----:B------:R-:W-:Y:S01]  /*a2d0*/  IMAD.MOV R2, RZ, RZ, -R2 ;  /* 0x000000ffff027224 */ /* 0x000fe200078e0a02 */
[----:B------:R-:W-:Y:S01]  /*a2e0*/  ISETP.GE.AND P0, PT, R4, RZ, PT ;  /* 0x000000ff0400720c */ /* 0x000fe20003f06270 */
[----:B------:R-:W-:Y:S01]  /*a2f0*/  @!P6 IMAD.IADD R8, R8, 0x1, -R6 ;  /* 0x000000010808e824 */ /* 0x000fe200078e0a06 */
[----:B------:R-:W-:Y:S01]  /*a300*/  IABS R4, R10 ;  /* 0x0000000a00047213 */ /* 0x000fe20000000000 */
[----:B------:R-:W-:Y:S01]  /*a310*/  IMAD.MOV.U32 R16, RZ, RZ, R15 ;  /* 0x000000ffff107224 */ /* 0x000fe200078e000f */
[----:B------:R-:W-:Y:S01]  /*a320*/  ISETP.GE.AND P6, PT, R10, RZ, PT ;  /* 0x000000ff0a00720c */ /* 0x000fe20003fc6270 */
[----:B------:R-:W-:-:S02]  /*a330*/  IMAD R5, R6, R2, R5 ;  /* 0x0000000206057224 */ /* 0x000fc400078e0205 */
[C---:B------:R-:W-:Y:S02]  /*a340*/  VIADD R3, R28.reuse, 0x43 ;  /* 0x000000431c037836 */ /* 0x040fe40000000000 */
[----:B0-----:R-:W-:Y:S02]  /*a350*/  IMAD.MOV.U32 R0, RZ, RZ, R14 ;  /* 0x000000ffff007224 */ /* 0x001fe400078e000e */
[----:B------:R-:W-:Y:S01]  /*a360*/  VIADD R2, R28, 0x44 ;  /* 0x000000441c027836 */ /* 0x000fe20000000000 */
[----:B------:R-:W-:Y:S01]  /*a370*/  IABS R12, R3 ;  /* 0x00000003000c7213 */ /* 0x000fe20000000000 */
[----:B------:R-:W-:Y:S01]  /*a380*/  @!P2 IMAD.MOV R0, RZ, RZ, -R0 ;  /* 0x000000ffff00a224 */ /* 0x000fe200078e0a00 */
[C---:B------:R-:W-:Y:S01]  /*a390*/  ISETP.GT.U32.AND P2, PT, R6.reuse, R8, PT ;  /* 0x000000080600720c */ /* 0x040fe20003f44070 */
[----:B------:R-:W-:Y:S01]  /*a3a0*/  @!P4 IMAD.MOV R16, RZ, RZ, -R16 ;  /* 0x000000ffff10c224 */ /* 0x000fe200078e0a10 */
[----:B------:R-:W-:Y:S01]  /*a3b0*/  ISETP.GT.U32.AND P4, PT, R6, R5, PT ;  /* 0x000000050600720c */ /* 0x000fe20003f84070 */
[----:B------:R-:W-:Y:S01]  /*a3c0*/  IMAD.HI.U32 R14, R7, R4, RZ ;  /* 0x00000004070e7227 */ /* 0x000fe200078e00ff */
[----:B------:R-:W-:-:S02]  /*a3d0*/  IABS R9, R2 ;  /* 0x0000000200097213 */ /* 0x000fc40000000000 */
[----:B------:R-:W-:Y:S01]  /*a3e0*/  STL [R1+0x10c], R16 ;  /* 0x00010c1001007387 */ /* 0x000fe20000100800 */
[----:B------:R-:W-:Y:S01]  /*a3f0*/  @!P1 IMAD.IADD R13, R13, 0x1, -R6 ;  /* 0x000000010d0d9824 */ /* 0x000fe200078e0a06 */
[----:B------:R-:W-:Y:S01]  /*a400*/  ISETP.GE.AND P1, PT, R2, RZ, PT ;  /* 0x000000ff0200720c */ /* 0x000fe20003f26270 */
[----:B------:R-:W-:Y:S01]  /*a410*/  IMAD.MOV R14, RZ, RZ, -R14 ;  /* 0x000000ffff0e7224 */ /* 0x000fe200078e0a0e */
[----:B------:R0:W-:Y:S01]  /*a420*/  STL [R1+0x108], R0 ;  /* 0x0001080001007387 */ /* 0x0001e20000100800 */
[----:B------:R-:W-:Y:S02]  /*a430*/  IMAD.MOV.U32 R10, RZ, RZ, R12 ;  /* 0x000000ffff0a7224 */ /* 0x000fe400078e000c */
[----:B------:R-:W-:-:S04]  /*a440*/  IMAD.HI.U32 R12, R7, R9, RZ ;  /* 0x00000009070c7227 */ /* 0x000fc800078e00ff */
[----:B------:R-:W-:Y:S02]  /*a450*/  IMAD R4, R6, R14, R4 ;  /* 0x0000000e06047224 */ /* 0x000fe400078e0204 */
[----:B------:R-:W-:Y:S02]  /*a460*/  IMAD.MOV R12, RZ, RZ, -R12 ;  /* 0x000000ffff0c7224 */ /* 0x000fe400078e0a0c */
[----:B0-----:R-:W-:Y:S01]  /*a470*/  IMAD.MOV.U32 R0, RZ, RZ, R13 ;  /* 0x000000ffff007224 */ /* 0x001fe200078e000d */
[----:B------:R-:W-:Y:S01]  /*a480*/  IABS R13, R28 ;  /* 0x0000001c000d7213 */ /* 0x000fe20000000000 */
[----:B------:R-:W-:Y:S01]  /*a490*/  @!P2 IMAD.IADD R8, R8, 0x1, -R6 ;  /* 0x000000010808a824 */ /* 0x000fe200078e0a06 */
[----:B------:R-:W-:Y:S01]  /*a4a0*/  ISETP.GT.U32.AND P2, PT, R6, R4, PT ;  /* 0x000000040600720c */ /* 0x000fe20003f44070 */
[----:B------:R-:W-:Y:S01]  /*a4b0*/  @!P3 IMAD.MOV R0, RZ, RZ, -R0 ;  /* 0x000000ffff00b224 */ /* 0x000fe200078e0a00 */
[----:B------:R-:W-:Y:S01]  /*a4c0*/  ISETP.GE.AND P3, PT, R3, RZ, PT ;  /* 0x000000ff0300720c */ /* 0x000fe20003f66270 */
[----:B------:R-:W-:-:S02]  /*a4d0*/  @!P4 IMAD.IADD R5, R5, 0x1, -R6 ;  /* 0x000000010505c824 */ /* 0x000fc400078e0a06 */
[----:B------:R-:W-:Y:S01]  /*a4e0*/  IMAD R3, R6, R12, R9 ;  /* 0x0000000c06037224 */ /* 0x000fe200078e0209 */
[----:B------:R0:W-:Y:S01]  /*a4f0*/  STL [R1+0x104], R0 ;  /* 0x0001040001007387 */ /* 0x0001e20000100800 */
[----:B------:R-:W-:Y:S01]  /*a500*/  VIADD R14, R28, 0x42 ;  /* 0x000000421c0e7836 */ /* 0x000fe20000000000 */
[----:B------:R-:W-:Y:S01]  /*a510*/  ISETP.GT.U32.AND P4, PT, R6, R5, PT ;  /* 0x000000050600720c */ /* 0x000fe20003f84070 */
[----:B------:R-:W-:Y:S02]  /*a520*/  VIADD R9, R28, 0x41 ;  /* 0x000000411c097836 */ /* 0x000fe40000000000 */
[----:B------:R-:W-:-:S03]  /*a530*/  IMAD.HI.U32 R2, R7, R10, RZ ;  /* 0x0000000a07027227 */ /* 0x000fc600078e00ff */
[----:B------:R-:W-:Y:S01]  /*a540*/  IABS R20, R9 ;  /* 0x0000000900147213 */ /* 0x000fe20000000000 */
[----:B------:R-:W-:Y:S02]  /*a550*/  @!P2 IMAD.IADD R4, R4, 0x1, -R6 ;  /* 0x000000010404a824 */ /* 0x000fe400078e0a06 */
[----:B0-----:R-:W-:Y:S02]  /*a560*/  IMAD.MOV.U32 R0, RZ, RZ, R8 ;  /* 0x000000ffff007224 */ /* 0x001fe400078e0008 */
[----:B------:R-:W-:Y:S01]  /*a570*/  IMAD.MOV R2, RZ, RZ, -R2 ;  /* 0x000000ffff027224 */ /* 0x000fe200078e0a02 */
[C---:B------:R-:W-:Y:S01]  /*a580*/  ISETP.GT.U32.AND P2, PT, R6.reuse, R4, PT ;  /* 0x000000040600720c */ /* 0x040fe20003f44070 */
[----:B------:R-:W-:Y:S01]  /*a590*/  @!P5 IMAD.MOV R0, RZ, RZ, -R0 ;  /* 0x000000ffff00d224 */ /* 0x000fe200078e0a00 */
[----:B------:R-:W-:Y:S01]  /*a5a0*/  ISETP.GT.U32.AND P5, PT, R6, R3, PT ;  /* 0x000000030600720c */ /* 0x000fe20003fa4070 */
[----:B------:R-:W-:Y:S01]  /*a5b0*/  @!P4 IMAD.IADD R5, R5, 0x1, -R6 ;  /* 0x000000010505c824 */ /* 0x000fe200078e0a06 */
[----:B------:R-:W-:Y:S01]  /*a5c0*/  ISETP.GE.AND P4, PT, R14, RZ, PT ;  /* 0x000000ff0e00720c */ /* 0x000fe20003f86270 */
[----:B------:R-:W-:Y:S01]  /*a5d0*/  IMAD.HI.U32 R8, R7, R20, RZ ;  /* 0x0000001407087227 */ /* 0x000fe200078e00ff */
[----:B------:R-:W-:Y:S01]  /*a5e0*/  IABS R14, R14 ;  /* 0x0000000e000e7213 */ /* 0x000fe20000000000 */
[----:B------:R0:W-:Y:S02]  /*a5f0*/  STL [R1+0x100], R0 ;  /* 0x0001000001007387 */ /* 0x0001e40000100800 */
[----:B------:R-:W-:-:S02]  /*a600*/  IMAD R10, R6, R2, R10 ;  /* 0x00000002060a7224 */ /* 0x000fc400078e020a */
[----:B------:R-:W-:-:S04]  /*a610*/  IMAD.HI.U32 R15, R7, R14, RZ ;  /* 0x0000000e070f7227 */ /* 0x000fc800078e00ff */
[----:B------:R-:W-:Y:S02]  /*a620*/  @!P5 IMAD.IADD R3, R3, 0x1, -R6 ;  /* 0x000000010303d824 */ /* 0x000fe400078e0a06 */
[----:B0-----:R-:W-:Y:S02]  /*a630*/  IMAD.MOV.U32 R0, RZ, RZ, R5 ;  /* 0x000000ffff007224 */ /* 0x001fe400078e0005 */
[----:B------:R-:W-:Y:S01]  /*a640*/  IMAD.MOV R15, RZ, RZ, -R15 ;  /* 0x000000ffff0f7224 */ /* 0x000fe200078e0a0f */
[----:B------:R-:W-:Y:S01]  /*a650*/  ISETP.GT.U32.AND P5, PT, R6, R3, PT ;  /* 0x000000030600720c */ /* 0x000fe20003fa4070 */
[----:B------:R-:W-:Y:S02]  /*a660*/  IMAD.MOV R8, RZ, RZ, -R8 ;  /* 0x000000ffff087224 */ /* 0x000fe400078e0a08 */
[----:B------:R-:W-:Y:S01]  /*a670*/  @!P2 IMAD.IADD R4, R4, 0x1, -R6 ;  /* 0x000000010404a824 */ /* 0x000fe200078e0a06 */
[----:B------:R-:W-:Y:S01]  /*a680*/  ISETP.GE.AND P2, PT, R9, RZ, PT ;  /* 0x000000ff0900720c */ /* 0x000fe20003f46270 */
[----:B------:R-:W-:Y:S01]  /*a690*/  @!P0 IMAD.MOV R0, RZ, RZ, -R0 ;  /* 0x000000ffff008224 */ /* 0x000fe200078e0a00 */
[C---:B------:R-:W-:Y:S01]  /*a6a0*/  ISETP.GT.U32.AND P0, PT, R6.reuse, R10, PT ;  /* 0x0000000a0600720c */ /* 0x040fe20003f04070 */
[----:B------:R-:W-:-:S02]  /*a6b0*/  IMAD R9, R6, R15, R14 ;  /* 0x0000000f06097224 */ /* 0x000fc400078e020e */
[C---:B------:R-:W-:Y:S01]  /*a6c0*/  IMAD R20, R6.reuse, R8, R20 ;  /* 0x0000000806147224 */ /* 0x040fe200078e0214 */
[----:B------:R-:W-:Y:S01]  /*a6d0*/  STL [R1+0xfc], R0 ;  /* 0x0000fc0001007387 */ /* 0x000fe20000100800 */
[----:B------:R-:W-:Y:S02]  /*a6e0*/  IMAD.MOV.U32 R16, RZ, RZ, R4 ;  /* 0x000000ffff107224 */ /* 0x000fe400078e0004 */
[----:B------:R-:W-:Y:S01]  /*a6f0*/  @!P5 IMAD.IADD R3, R3, 0x1, -R6 ;  /* 0x000000010303d824 */ /* 0x000fe200078e0a06 */
[C---:B------:R-:W-:Y:S01]  /*a700*/  ISETP.GT.U32.AND P5, PT, R6.reuse, R9, PT ;  /* 0x000000090600720c */ /* 0x040fe20003fa4070 */
[----:B------:R-:W-:Y:S01]  /*a710*/  @!P6 IMAD.MOV R16, RZ, RZ, -R16 ;  /* 0x000000ffff10e224 */ /* 0x000fe200078e0a10 */
[----:B------:R-:W-:Y:S01]  /*a720*/  ISETP.GT.U32.AND P6, PT, R6, R20, PT ;  /* 0x000000140600720c */ /* 0x000fe20003fc4070 */
[----:B------:R-:W-:Y:S02]  /*a730*/  VIADD R2, R28, 0x40 ;  /* 0x000000401c027836 */ /* 0x000fe40000000000 */
[----:B------:R-:W-:Y:S01]  /*a740*/  @!P0 IMAD.IADD R10, R10, 0x1, -R6 ;  /* 0x000000010a0a8824 */ /* 0x000fe200078e0a06 */
[----:B------:R0:W-:Y:S01]  /*a750*/  STL [R1+0xf8], R16 ;  /* 0x0000f81001007387 */ /* 0x0001e20000100800 */
[----:B------:R-:W-:Y:S01]  /*a760*/  IMAD.HI.U32 R8, R7, R13, RZ ;  /* 0x0000000d07087227 */ /* 0x000fe200078e00ff */
[----:B------:R-:W-:-:S02]  /*a770*/  IABS R12, R2 ;  /* 0x00000002000c7213 */ /* 0x000fc40000000000 */
[----:B------:R-:W-:Y:S01]  /*a780*/  ISETP.GT.U32.AND P0, PT, R6, R10, PT ;  /* 0x0000000a0600720c */ /* 0x000fe20003f04070 */
[----:B------:R-:W-:Y:S02]  /*a790*/  VIADD R4, R28, 0x3e ;  /* 0x0000003e1c047836 */ /* 0x000fe40000000000 */
[--C-:B------:R-:W-:Y:S02]  /*a7a0*/  @!P5 IMAD.IADD R9, R9, 0x1, -R6.reuse ;  /* 0x000000010909d824 */ /* 0x100fe400078e0a06 */
[----:B------:R-:W-:Y:S02]  /*a7b0*/  @!P6 IMAD.IADD R20, R20, 0x1, -R6 ;  /* 0x000000011414e824 */ /* 0x000fe400078e0a06 */
[----:B------:R-:W-:Y:S01]  /*a7c0*/  IMAD.HI.U32 R5, R7, R12, RZ ;  /* 0x0000000c07057227 */ /* 0x000fe200078e00ff */
[C---:B------:R-:W-:Y:S02]  /*a7d0*/  ISETP.GT.U32.AND P5, PT, R6.reuse, R9, PT ;  /* 0x000000090600720c */ /* 0x040fe40003fa4070 */
[----:B------:R-:W-:Y:S01]  /*a7e0*/  ISETP.GT.U32.AND P6, PT, R6, R20, PT ;  /* 0x000000140600720c */ /* 0x000fe20003fc4070 */
[----:B------:R-:W-:-:S02]  /*a7f0*/  IMAD.MOV R5, RZ, RZ, -R5 ;  /* 0x000000ffff057224 */ /* 0x000fc400078e0a05 */
[----:B------:R-:W-:Y:S02]  /*a800*/  IMAD.MOV R8, RZ, RZ, -R8 ;  /* 0x000000ffff087224 */ /* 0x000fe400078e0a08 */
[----:B------:R-:W-:Y:S02]  /*a810*/  VIADD R17, R28, 0x3d ;  /* 0x0000003d1c117836 */ /* 0x000fe40000000000 */
[----:B------:R-:W-:Y:S01]  /*a820*/  @!P0 IMAD.IADD R10, R10, 0x1, -R6 ;  /* 0x000000010a0a8824 */ /* 0x000fe200078e0a06 */
[----:B------:R-:W-:Y:S01]  /*a830*/  ISETP.GE.AND P0, PT, R4, RZ, PT ;  /* 0x000000ff0400720c */ /* 0x000fe20003f06270 */
[C---:B------:R-:W-:Y:S01]  /*a840*/  IMAD R12, R6.reuse, R5, R12 ;  /* 0x00000005060c7224 */ /* 0x040fe200078e020c */
[----:B------:R-:W-:Y:S01]  /*a850*/  IABS R4, R4 ;  /* 0x0000000400047213 */ /* 0x000fe20000000000 */
[----:B------:R-:W-:Y:S01]  /*a860*/  IMAD R13, R6, R8, R13 ;  /* 0x00000008060d7224 */ /* 0x000fe200078e020d */
[----:B0-----:R-:W-:Y:S01]  /*a870*/  IABS R16, R17 ;  /* 0x0000001100107213 */ /* 0x001fe20000000000 */
[----:B------:R-:W-:Y:S01]  /*a880*/  @!P6 IMAD.IADD R20, R20, 0x1, -R6 ;  /* 0x000000011414e824 */ /* 0x000fe200078e0a06 */
[----:B------:R-:W-:Y:S01]  /*a890*/  @!P5 IADD3 R9, PT, PT, R9, -R6, RZ ;  /* 0x800000060909d210 */ /* 0x000fe20007ffe0ff */
[----:B------:R-:W-:Y:S01]  /*a8a0*/  IMAD.HI.U32 R8, R7, R4, RZ ;  /* 0x0000000407087227 */ /* 0x000fe200078e00ff */
[----:B------:R-:W-:-:S02]  /*a8b0*/  ISETP.GT.U32.AND P5, PT, R6, R12, PT ;  /* 0x0000000c0600720c */ /* 0x000fc40003fa4070 */
[----:B------:R-:W-:Y:S01]  /*a8c0*/  ISETP.GT.U32.AND P6, PT, R6, R13, PT ;  /* 0x0000000d0600720c */ /* 0x000fe20003fc4070 */
[----:B------:R-:W-:-:S04]  /*a8d0*/  IMAD.HI.U32 R22, R7, R16, RZ ;  /* 0x0000001007167227 */ /* 0x000fc800078e00ff */
[----:B------:R-:W-:Y:S02]  /*a8e0*/  IMAD.MOV R8, RZ, RZ, -R8 ;  /* 0x000000ffff087224 */ /* 0x000fe400078e0a08 */
[----:B------:R-:W-:Y:S02]  /*a8f0*/  IMAD.MOV.U32 R0, RZ, RZ, R3 ;  /* 0x000000ffff007224 */ /* 0x000fe400078e0003 */
[----:B------:R-:W-:Y:S02]  /*a900*/  IMAD.MOV R22, RZ, RZ, -R22 ;  /* 0x000000ffff167224 */ /* 0x000fe400078e0a16 */
[----:B------:R-:W-:Y:S02]  /*a910*/  IMAD R4, R6, R8, R4 ;  /* 0x0000000806047224 */ /* 0x000fe400078e0204 */
[----:B------:R-:W-:Y:S01]  /*a920*/  @!P1 IMAD.MOV R0, RZ, RZ, -R0 ;  /* 0x000000ffff009224 */ /* 0x000fe200078e0a00 */
[----:B------:R-:W-:Y:S01]  /*a930*/  ISETP.GE.AND P1, PT, R2, RZ, PT ;  /* 0x000000ff0200720c */ /* 0x000fe20003f26270 */
[----:B------:R-:W-:-:S02]  /*a940*/  IMAD R16, R6, R22, R16 ;  /* 0x0000001606107224 */ /* 0x000fc400078e0210 */
[--C-:B------:R-:W-:Y:S01]  /*a950*/  @!P5 IMAD.IADD R12, R12, 0x1, -R6.reuse ;  /* 0x000000010c0cd824 */ /* 0x100fe200078e0a06 */
[C---:B------:R-:W-:Y:S01]  /*a960*/  ISETP.GT.U32.AND P5, PT, R6.reuse, R4, PT ;  /* 0x000000040600720c */ /* 0x040fe20003fa4070 */
[----:B------:R-:W-:Y:S01]  /*a970*/  @!P6 IMAD.IADD R13, R13, 0x1, -R6 ;  /* 0x000000010d0de824 */ /* 0x000fe200078e0a06 */
[----:B------:R0:W-:Y:S01]  /*a980*/  STL [R1+0xf4], R0 ;  /* 0x0000f40001007387 */ /* 0x0001e20000100800 */
[----:B------:R-:W-:Y:S01]  /*a990*/  ISETP.GT.U32.AND P6, PT, R6, R16, PT ;  /* 0x000000100600720c */ /* 0x000fe20003fc4070 */
[C---:B------:R-:W-:Y:S02]  /*a9a0*/  VIADD R3, R28.reuse, 0x3c ;  /* 0x0000003c1c037836 */ /* 0x040fe40000000000 */
[C---:B------:R-:W-:Y:S02]  /*a9b0*/  VIADD R19, R28.reuse, 0x3b ;  /* 0x0000003b1c137836 */ /* 0x040fe40000000000 */
[----:B------:R-:W-:Y:S01]  /*a9c0*/  VIADD R14, R28, 0x3a ;  /* 0x0000003a1c0e7836 */ /* 0x000fe20000000000 */
[----:B------:R-:W-:-:S02]  /*a9d0*/  IABS R18, R3 ;  /* 0x0000000300127213 */ /* 0x000fc40000000000 */
[----:B------:R-:W-:Y:S01]  /*a9e0*/  IABS R5, R19 ;  /* 0x0000001300057213 */ /* 0x000fe20000000000 */
[----:B0-----:R-:W-:Y:S01]  /*a9f0*/  IMAD.MOV.U32 R0, RZ, RZ, R10 ;  /* 0x000000ffff007224 */ /* 0x001fe200078e000a */
[----:B------:R-:W-:Y:S01]  /*aa00*/  IABS R2, R14 ;  /* 0x0000000e00027213 */ /* 0x000fe20000000000 */
[----:B------:R-:W-:Y:S01]  /*aa10*/  @!P5 IMAD.IADD R4, R4, 0x1, -R6 ;  /* 0x000000010404d824 */ /* 0x000fe200078e0a06 */
[C---:B------:R-:W-:Y:S01]  /*aa20*/  ISETP.GT.U32.AND P5, PT, R6.reuse, R13, PT ;  /* 0x0000000d0600720c */ /* 0x040fe20003fa4070 */
[----:B------:R-:W-:Y:S01]  /*aa30*/  @!P3 IMAD.MOV R0, RZ, RZ, -R0 ;  /* 0x000000ffff00b224 */ /* 0x000fe200078e0a00 */
[----:B------:R-:W-:Y:S01]  /*aa40*/  ISETP.GT.U32.AND P3, PT, R6, R12, PT ;  /* 0x0000000c0600720c */ /* 0x000fe20003f64070 */
[----:B------:R-:W-:-:S03]  /*aa50*/  IMAD.HI.U32 R21, R7, R18, RZ ;  /* 0x0000001207157227 */ /* 0x000fc600078e00ff */
[----:B------:R0:W-:Y:S01]  /*aa60*/  STL [R1+0xf0], R0 ;  /* 0x0000f00001007387 */ /* 0x0001e20000100800 */
[----:B------:R-:W-:Y:S02]  /*aa70*/  @!P6 IMAD.IADD R16, R16, 0x1, -R6 ;  /* 0x000000011010e824 */ /* 0x000fe400078e0a06 */
[----:B------:R-:W-:-:S03]  /*aa80*/  IMAD.HI.U32 R8, R7, R5, RZ ;  /* 0x0000000507087227 */ /* 0x000fc600078e00ff */
        /* <DEDUP_REMOVED lines=14> */
[----:B------:R-:W-:Y:S02]  /*ab70*/  VIADD R10, R28, 0x38 ;  /* 0x000000381c0a7836 */ /* 0x000fe40000000000 */
[----:B------:R-:W-:Y:S01]  /*ab80*/  @!P4 IMAD.IADD R4, R4, 0x1, -R6 ;  /* 0x000000010404c824 */ /* 0x000fe200078e0a06 */
[----:B------:R-:W-:Y:S01]  /*ab90*/  ISETP.GT.U32.AND P4, PT, R6, R2, PT ;  /* 0x000000020600720c */ /* 0x000fe20003f84070 */
[----:B0-----:R-:W-:Y:S01]  /*aba0*/  IMAD.MOV.U32 R0, RZ, RZ, R20 ;  /* 0x000000ffff007224 */ /* 0x001fe200078e0014 */
[----:B------:R-:W-:Y:S01]  /*abb0*/  IABS R9, R10 ;  /* 0x0000000a00097213 */ /* 0x000fe20000000000 */
[----:B------:R-:W-:Y:S01]  /*abc0*/  @!P6 IMAD.IADD R16, R16, 0x1, -R6 ;  /* 0x000000011010e824 */ /* 0x000fe200078e0a06 */
[----:B------:R-:W-:Y:S01]  /*abd0*/  ISETP.GE.AND P6, PT, R28, RZ, PT ;  /* 0x000000ff1c00720c */ /* 0x000fe20003fc6270 */
[----:B------:R-:W-:Y:S01]  /*abe0*/  @!P2 IMAD.MOV R0, RZ, RZ, -R0 ;  /* 0x000000ffff00a224 */ /* 0x000fe200078e0a00 */
[----:B------:R-:W-:Y:S01]  /*abf0*/  ISETP.GT.U32.AND P2, PT, R6, R8, PT ;  /* 0x000000080600720c */ /* 0x000fe20003f44070 */
[----:B------:R-:W-:-:S02]  /*ac00*/  VIADD R15, R28, 0x39 ;  /* 0x000000391c0f7836 */ /* 0x000fc40000000000 */
[--C-:B------:R-:W-:Y:S01]  /*ac10*/  @!P5 IMAD.IADD R13, R13, 0x1, -R6.reuse ;  /* 0x000000010d0dd824 */ /* 0x100fe200078e0a06 */
[----:B------:R0:W-:Y:S01]  /*ac20*/  STL [R1+0xe8], R0 ;  /* 0x0000e80001007387 */ /* 0x0001e20000100800 */
[----:B------:R-:W-:Y:S01]  /*ac30*/  ISETP.GE.AND P5, PT, R17, RZ, PT ;  /* 0x000000ff1100720c */ /* 0x000fe20003fa6270 */
[----:B------:R-:W-:Y:S01]  /*ac40*/  @!P3 IMAD.IADD R5, R5, 0x1, -R6 ;  /* 0x000000010505b824 */ /* 0x000fe200078e0a06 */
[----:B------:R-:W-:Y:S01]  /*ac50*/  IABS R18, R15 ;  /* 0x0000000f00127213 */ /* 0x000fe20000000000 */
[----:B------:R-:W-:Y:S01]  /*ac60*/  IMAD.HI.U32 R17, R7, R9, RZ ;  /* 0x0000000907117227 */ /* 0x000fe200078e00ff */
[----:B------:R-:W-:-:S03]  /*ac70*/  ISETP.GE.AND P3, PT, R19, RZ, PT ;  /* 0x000000ff1300720c */ /* 0x000fc60003f66270 */
[----:B------:R-:W-:-:S04]  /*ac80*/  IMAD.HI.U32 R20, R7, R18, RZ ;  /* 0x0000001207147227 */ /* 0x000fc800078e00ff */
[----:B------:R-:W-:Y:S01]  /*ac90*/  @!P2 IMAD.IADD R8, R8, 0x1, -R6 ;  /* 0x000000010808a824 */ /* 0x000fe200078e0a06 */
[----:B------:R-:W-:Y:S01]  /*aca0*/  ISETP.GE.AND P2, PT, R3, RZ, PT ;  /* 0x000000ff0300720c */ /* 0x000fe20003f46270 */
[----:B0-----:R-:W-:Y:S02]  /*acb0*/  IMAD.MOV.U32 R0, RZ, RZ, R12 ;  /* 0x000000ffff007224 */ /* 0x001fe400078e000c */
[----:B------:R-:W-:Y:S01]  /*acc0*/  @!P4 IMAD.IADD R2, R2, 0x1, -R6 ;  /* 0x000000010202c824 */ /* 0x000fe200078e0a06 */
[C---:B------:R-:W-:Y:S01]  /*acd0*/  ISETP.GT.U32.AND P4, PT, R6.reuse, R5, PT ;  /* 0x000000050600720c */ /* 0x040fe20003f84070 */
[----:B------:R-:W-:Y:S01]  /*ace0*/  @!P1 IMAD.MOV R0, RZ, RZ, -R0 ;  /* 0x000000ffff009224 */ /* 0x000fe200078e0a00 */
[C---:B------:R-:W-:Y:S01]  /*acf0*/  ISETP.GT.U32.AND P1, PT, R6.reuse, R8, PT ;  /* 0x000000080600720c */ /* 0x040fe20003f24070 */
[----:B------:R-:W-:Y:S02]  /*ad00*/  IMAD.MOV R17, RZ, RZ, -R17 ;  /* 0x000000ffff117224 */ /* 0x000fe400078e0a11 */
[----:B------:R-:W-:Y:S01]  /*ad10*/  @!P6 IMAD.MOV R13, RZ, RZ, -R13 ;  /* 0x000000ffff0de224 */ /* 0x000fe200078e0a0d */
[----:B------:R-:W-:Y:S01]  /*ad20*/  ISETP.GT.U32.AND P6, PT, R6, R2, PT ;  /* 0x000000020600720c */ /* 0x000fe20003fc4070 */
[----:B------:R-:W-:-:S02]  /*ad30*/  IMAD.MOV R20, RZ, RZ, -R20 ;  /* 0x000000ffff147224 */ /* 0x000fc400078e0a14 */
[C---:B------:R-:W-:Y:S01]  /*ad40*/  IMAD R9, R6.reuse, R17, R9 ;  /* 0x0000001106097224 */ /* 0x040fe200078e0209 */
[----:B------:R-:W-:Y:S01]  /*ad50*/  STL [R1+0x1c5c], R13 ;  /* 0x001c5c0d01007387 */ /* 0x000fe20000100800 */
[----:B------:R-:W-:Y:S02]  /*ad60*/  IMAD R3, R6, R20, R18 ;  /* 0x0000001406037224 */ /* 0x000fe400078e0212 */
[----:B------:R-:W-:Y:S01]  /*ad70*/  IMAD.MOV.U32 R17, RZ, RZ, R4 ;  /* 0x000000ffff117224 */ /* 0x000fe200078e0004 */
[----:B------:R0:W-:Y:S01]  /*ad80*/  STL [R1+0xe4], R0 ;  /* 0x0000e40001007387 */ /* 0x0001e20000100800 */
[----:B------:R-:W-:Y:S02]  /*ad90*/  VIADD R12, R28, 0x37 ;  /* 0x000000371c0c7836 */ /* 0x000fe40000000000 */
[----:B------:R-:W-:Y:S01]  /*ada0*/  @!P0 IMAD.MOV R17, RZ, RZ, -R17 ;  /* 0x000000ffff118224 */ /* 0x000fe200078e0a11 */
[----:B------:R-:W-:Y:S01]  /*adb0*/  ISETP.GT.U32.AND P0, PT, R6, R3, PT ;  /* 0x000000030600720c */ /* 0x000fe20003f04070 */
[--C-:B------:R-:W-:Y:S01]  /*adc0*/  @!P1 IMAD.IADD R8, R8, 0x1, -R6.reuse ;  /* 0x0000000108089824 */ /* 0x100fe200078e0a06 */
[----:B------:R-:W-:Y:S01]  /*add0*/  ISETP.GT.U32.AND P1, PT, R6, R9, PT ;  /* 0x000000090600720c */ /* 0x000fe20003f24070 */
[----:B------:R-:W-:Y:S01]  /*ade0*/  @!P4 IMAD.IADD R5, R5, 0x1, -R6 ;  /* 0x000000010505c824 */ /* 0x000fe200078e0a06 */
[----:B------:R-:W-:Y:S01]  /*adf0*/  STL [R1+0xe0], R17 ;  /* 0x0000e01101007387 */ /* 0x000fe20000100800 */
[----:B------:R-:W-:Y:S01]  /*ae00*/  ISETP.GE.AND P4, PT, R15, RZ, PT ;  /* 0x000000ff0f00720c */ /* 0x000fe20003f86270 */
[----:B0-----:R-:W-:-:S02]  /*ae10*/  IMAD.MOV.U32 R0, RZ, RZ, R16 ;  /* 0x000000ffff007224 */ /* 0x001fc400078e0010 */
[----:B------:R-:W-:Y:S02]  /*ae20*/  IMAD.MOV.U32 R16, RZ, RZ, R8 ;  /* 0x000000ffff107224 */ /* 0x000fe400078e0008 */
[----:B------:R-:W-:Y:S01]  /*ae30*/  @!P5 IMAD.MOV R0, RZ, RZ, -R0 ;  /* 0x000000ffff00d224 */ /* 0x000fe200078e0a00 */
[----:B------:R-:W-:Y:S01]  /*ae40*/  ISETP.GE.AND P5, PT, R14, RZ, PT ;  /* 0x000000ff0e00720c */ /* 0x000fe20003fa6270 */
[----:B------:R-:W-:Y:S01]  /*ae50*/  @!P2 IMAD.MOV R16, RZ, RZ, -R16 ;  /* 0x000000ffff10a224 */ /* 0x000fe200078e0a10 */
[----:B------:R-:W-:Y:S01]  /*ae60*/  IABS R14, R12 ;  /* 0x0000000c000e7213 */ /* 0x000fe20000000000 */
[----:B------:R-:W-:Y:S01]  /*ae70*/  IMAD.MOV.U32 R13, RZ, RZ, R28 ;  /* 0x000000ffff0d7224 */ /* 0x000fe200078e001c */
[----:B------:R0:W-:Y:S01]  /*ae80*/  STL [R1+0xdc], R0 ;  /* 0x0000dc0001007387 */ /* 0x0001e20000100800 */
[--C-:B------:R-:W-:Y:S01]  /*ae90*/  @!P6 IMAD.IADD R2, R2, 0x1, -R6.reuse ;  /* 0x000000010202e824 */ /* 0x100fe200078e0a06 */
[----:B------:R-:W-:Y:S01]  /*aea0*/  ISETP.GE.AND P6, PT, R10, RZ, PT ;  /* 0x000000ff0a00720c */ /* 0x000fe20003fc6270 */
[----:B------:R-:W-:Y:S01]  /*aeb0*/  IMAD.HI.U32 R15, R7, R14, RZ ;  /* 0x0000000e070f7227 */ /* 0x000fe200078e00ff */
[----:B------:R-:W-:Y:S03]  /*aec0*/  STL [R1+0xd8], R16 ;  /* 0x0000d81001007387 */ /* 0x000fe60000100800 */
[----:B------:R-:W-:Y:S01]  /*aed0*/  @!P0 IMAD.IADD R3, R3, 0x1, -R6 ;  /* 0x0000000103038824 */ /* 0x000fe200078e0a06 */
[----:B------:R-:W-:Y:S01]  /*aee0*/  ISETP.GE.AND P0, PT, R12, RZ, PT ;  /* 0x000000ff0c00720c */ /* 0x000fe20003f06270 */
[----:B------:R-:W-:-:S02]  /*aef0*/  IMAD.MOV R15, RZ, RZ, -R15 ;  /* 0x000000ffff0f7224 */ /* 0x000fc400078e0a0f */
[----:B0-----:R-:W-:Y:S02]  /*af00*/  IMAD.MOV.U32 R0, RZ, RZ, R5 ;  /* 0x000000ffff007224 */ /* 0x001fe400078e0005 */
[----:B------:R-:W-:Y:S02]  /*af10*/  VIADD R4, R13, 0x36 ;  /* 0x000000360d047836 */ /* 0x000fe40000000000 */
[----:B------:R-:W-:Y:S02]  /*af20*/  @!P3 IMAD.MOV R0, RZ, RZ, -R0 ;  /* 0x000000ffff00b224 */ /* 0x000fe400078e0a00 */
[----:B------:R-:W-:Y:S01]  /*af30*/  @!P1 IMAD.IADD R9, R9, 0x1, -R6 ;  /* 0x0000000109099824 */ /* 0x000fe200078e0a06 */
[C---:B------:R-:W-:Y:S01]  /*af40*/  ISETP.GT.U32.AND P1, PT, R6.reuse, R3, PT ;  /* 0x000000030600720c */ /* 0x040fe20003f24070 */
[C---:B------:R-:W-:Y:S01]  /*af50*/  IMAD R14, R6.reuse, R15, R14 ;  /* 0x0000000f060e7224 */ /* 0x040fe200078e020e */
[----:B------:R0:W-:Y:S01]  /*af60*/  STL [R1+0xd4], R0 ;  /* 0x0000d40001007387 */ /* 0x0001e20000100800 */
[----:B------:R-:W-:Y:S01]  /*af70*/  IABS R17, R4 ;  /* 0x0000000400117213 */ /* 0x000fe20000000000 */
[C---:B------:R-:W-:Y:S01]  /*af80*/  VIADD R15, R13.reuse, 0x35 ;  /* 0x000000350d0f7836 */ /* 0x040fe20000000000 */
[----:B------:R-:W-:Y:S01]  /*af90*/  ISETP.GT.U32.AND P2, PT, R6, R9, PT ;  /* 0x000000090600720c */ /* 0x000fe20003f44070 */
[----:B------:R-:W-:Y:S01]  /*afa0*/  VIADD R5, R13, 0x33 ;  /* 0x000000330d057836 */ /* 0x000fe20000000000 */
[----:B------:R-:W-:Y:S01]  /*afb0*/  ISETP.GE.AND P3, PT, R4, RZ, PT ;  /* 0x000000ff0400720c */ /* 0x000fe20003f66270 */
[----:B------:R-:W-:-:S03]  /*afc0*/  IMAD.HI.U32 R10, R7, R17, RZ ;  /* 0x00000011070a7227 */ /* 0x000fc600078e00ff */
[----:B------:R-:W-:Y:S01]  /*afd0*/  IABS R12, R5 ;  /* 0x00000005000c7213 */ /* 0x000fe20000000000 */
[----:B0-----:R-:W-:Y:S02]  /*afe0*/  IMAD.MOV.U32 R0, RZ, RZ, R2 ;  /* 0x000000ffff007224 */ /* 0x001fe400078e0002 */
        /* <DEDUP_REMOVED lines=22> */
[----:B------:R-:W-:Y:S01]  /*b150*/  IMAD.HI.U32 R2, R7, R12, RZ ;  /* 0x0000000c07027227 */ /* 0x000fe200078e00ff */
[----:B------:R-:W-:-:S03]  /*b160*/  ISETP.GT.U32.AND P2, PT, R6, R17, PT ;  /* 0x000000110600720c */ /* 0x000fc60003f44070 */
        /* <DEDUP_REMOVED lines=13> */
[C---:B------:R-:W-:Y:S01]  /*b240*/  ISETP.GT.U32.AND P4, PT, R6.reuse, R12, PT ;  /* 0x0000000c0600720c */ /* 0x040fe20003f84070 */
[C---:B------:R-:W-:Y:S01]  /*b250*/  VIADD R2, R13.reuse, 0x32 ;  /* 0x000000320d027836 */ /* 0x040fe20000000000 */
[C---:B------:R-:W-:Y:S01]  /*b260*/  ISETP.GT.U32.AND P2, PT, R6.reuse, R4, PT ;  /* 0x000000040600720c */ /* 0x040fe20003f44070 */
[----:B0-----:R-:W-:Y:S02]  /*b270*/  IMAD.MOV.U32 R0, RZ, RZ, R14 ;  /* 0x000000ffff007224 */ /* 0x001fe400078e000e */
[C---:B------:R-:W-:Y:S01]  /*b280*/  VIADD R9, R13.reuse, 0x30 ;  /* 0x000000300d097836 */ /* 0x040fe20000000000 */
        /* <DEDUP_REMOVED lines=9> */
[----:B------:R-:W-:Y:S02]  /*b320*/  VIADD R3, R13, 0x2f ;  /* 0x0000002f0d037836 */ /* 0x000fe40000000000 */
[----:B------:R-:W-:Y:S01]  /*b330*/  @!P2 IMAD.IADD R4, R4, 0x1, -R6 ;  /* 0x000000010404a824 */ /* 0x000fe200078e0a06 */
[C---:B------:R-:W-:Y:S01]  /*b340*/  ISETP.GT.U32.AND P4, PT, R6.reuse, R12, PT ;  /* 0x0000000c0600720c */ /* 0x040fe20003f84070 */
[----:B------:R-:W-:Y:S01]  /*b350*/  IMAD.MOV R14, RZ, RZ, -R14 ;  /* 0x000000ffff0e7224 */ /* 0x000fe200078e0a0e */
[----:B------:R-:W-:Y:S01]  /*b360*/  IABS R8, R3 ;  /* 0x0000000300087213 */ /* 0x000fe20000000000 */
[----:B0-----:R-:W-:Y:S01]  /*b370*/  IMAD.MOV.U32 R0, RZ, RZ, R17 ;  /* 0x000000ffff007224 */ /* 0x001fe200078e0011 */
[----:B------:R-:W-:Y:S01]  /*b380*/  ISETP.GT.U32.AND P2, PT, R6, R4, PT ;  /* 0x000000040600720c */ /* 0x000fe20003f44070 */
        /* <DEDUP_REMOVED lines=18> */
[----:B------:R-:W-:Y:S01]  /*b4b0*/  ISETP.GT.U32.AND P4, PT, R6, R10, PT ;  /* 0x0000000a0600720c */ /* 0x000fe20003f84070 */
        /* <DEDUP_REMOVED lines=38> */
[C---:B------:R-:W-:Y:S01]  /*b720*/  VIADD R5, R13.reuse, 0x2c ;  /* 0x0000002c0d057836 */ /* 0x040fe20000000000 */
        /* <DEDUP_REMOVED lines=10> */
[----:B------:R-:W-:Y:S01]  /*b7d0*/  @!P3 IMAD.IADD R8, R8, 0x1, -R6 ;  /* 0x000000010808b824 */ /* 0x000fe200078e0a06 */
[----:B------:R-:W-:Y:S01]  /*b7e0*/  ISETP.GE.AND P3, PT, R9, RZ, PT ;  /* 0x000000ff0900720c */ /* 0x000fe20003f66270 */
[----:B0-----:R-:W-:Y:S02]  /*b7f0*/  IMAD.MOV.U32 R0, RZ, RZ, R18 ;  /* 0x000000ffff007224 */ /* 0x001fe400078e0012 */
[----:B------:R-:W-:Y:S02]  /*b800*/  @!P6 IMAD.IADD R17, R17, 0x1, -R6 ;  /* 0x000000011111e824 */ /* 0x000fe400078e0a06 */
[----:B------:R-:W-:-:S04]  /*b810*/  IMAD.HI.U32 R9, R7, R15, RZ ;  /* 0x0000000f07097227 */ /* 0x000fc800078e00ff */
[----:B------:R-:W-:Y:S02]  /*b820*/  IMAD.MOV R12, RZ, RZ, -R12 ;  /* 0x000000ffff0c7224 */ /* 0x000fe400078e0a0c */
[----:B------:R-:W-:Y:S01]  /*b830*/  @!P4 IMAD.IADD R4, R4, 0x1, -R6 ;  /* 0x000000010404c824 */ /* 0x000fe200078e0a06 */
[----:B------:R-:W-:Y:S01]  /*b840*/  ISETP.GE.AND P4, PT, R5, RZ, PT ;  /* 0x000000ff0500720c */ /* 0x000fe20003f86270 */
[----:B------:R-:W-:Y:S01]  /*b850*/  @!P2 IMAD.MOV R0, RZ, RZ, -R0 ;  /* 0x000000ffff00a224 */ /* 0x000fe200078e0a00 */
[C---:B------:R-:W-:Y:S01]  /*b860*/  ISETP.GT.U32.AND P2, PT, R6.reuse, R17, PT ;  /* 0x000000110600720c */ /* 0x040fe20003f44070 */
        /* <DEDUP_REMOVED lines=9> */
[C---:B------:R-:W-:Y:S02]  /*b900*/  IMAD R14, R6.reuse, R5, R14 ;  /* 0x00000005060e7224 */ /* 0x040fe400078e020e */
        /* <DEDUP_REMOVED lines=9> */
[----:B------:R-:W-:Y:S01]  /*b9a0*/  IABS R5, R12 ;  /* 0x0000000c00057213 */ /* 0x000fe20000000000 */
[----:B------:R-:W-:Y:S01]  /*b9b0*/  @!P6 IMAD.IADD R4, R4, 0x1, -R6 ;  /* 0x000000010404e824 */ /* 0x000fe200078e0a06 */
[----:B---3--:R-:W-:Y:S01]  /*b9c0*/  IABS R10, R8 ;  /* 0x00000008000a7213 */ /* 0x008fe20000000000 */
[----:B------:R-:W-:Y:S01]  /*b9d0*/  @!P3 IMAD.MOV R17, RZ, RZ, -R17 ;  /* 0x000000ffff11b224 */ /* 0x000fe200078e0a11 */
[----:B------:R-:W-:Y:S01]  /*b9e0*/  ISETP.GE.AND P5, PT, R2, RZ, PT ;  /* 0x000000ff0200720c */ /* 0x000fe20003fa6270 */
[----:B------:R-:W-:Y:S01]  /*b9f0*/  IMAD.HI.U32 R2, R7, R5, RZ ;  /* 0x0000000507027227 */ /* 0x000fe200078e00ff */
[----:B------:R-:W-:-:S03]  /*ba00*/  ISETP.GE.AND P6, PT, R3, RZ, PT ;  /* 0x000000ff0300720c */ /* 0x000fc60003fc6270 */
[--C-:B------:R-:W-:Y:S01]  /*ba10*/  @!P0 IMAD.IADD R15, R15, 0x1, -R6.reuse ;  /* 0x000000010f0f8824 */ /* 0x100fe200078e0a06 */
[----:B------:R-:W-:Y:S01]  /*ba20*/  ISETP.GT.U32.AND P0, PT, R6, R16, PT ;  /* 0x000000100600720c */ /* 0x000fe20003f04070 */
[----:B------:R-:W-:Y:S02]  /*ba30*/  @!P2 IMAD.IADD R14, R14, 0x1, -R6 ;  /* 0x000000010e0ea824 */ /* 0x000fe400078e0a06 */
[----:B0-----:R-:W-:Y:S01]  /*ba40*/  IMAD.MOV.U32 R0, RZ, RZ, R4 ;  /* 0x000000ffff007224 */ /* 0x001fe200078e0004 */
[----:B------:R-:W-:Y:S01]  /*ba50*/  ISETP.GT.U32.AND P2, PT, R6, R15, PT ;  /* 0x0000000f0600720c */ /* 0x000fe20003f44070 */
        /* <DEDUP_REMOVED lines=8> */
[----:B------:R-:W-:Y:S01]  /*bae0*/  @!P1 IMAD.MOV R0, RZ, RZ, -R0 ;  /* 0x000000ffff009224 */ /* 0x000fe200078e0a00 */
[C---:B------:R-:W-:Y:S01]  /*baf0*/  ISETP.GT.U32.AND P2, PT, R6.reuse, R10, PT ;  /* 0x0000000a0600720c */ /* 0x040fe20003f44070 */
[C---:B------:R-:W-:Y:S01]  /*bb00*/  VIADD R3, R13.reuse, 0x27 ;  /* 0x000000270d037836 */ /* 0x040fe20000000000 */
[----:B------:R-:W-:Y:S01]  /*bb10*/  ISETP.GT.U32.AND P1, PT, R6, R14, PT ;  /* 0x0000000e0600720c */ /* 0x000fe20003f24070 */
[----:B------:R-:W-:Y:S01]  /*bb20*/  VIADD R2, R13, 0x26 ;  /* 0x000000260d027836 */ /* 0x000fe20000000000 */
[----:B------:R0:W-:Y:S01]  /*bb30*/  STL [R1+0xa0], R0 ;  /* 0x0000a00001007387 */ /* 0x0001e20000100800 */
[----:B------:R-:W-:Y:S01]  /*bb40*/  @!P6 IMAD.MOV R15, RZ, RZ, -R15 ;  /* 0x000000ffff0fe224 */ /* 0x000fe200078e0a0f */
[----:B------:R-:W-:Y:S01]  /*bb50*/  IABS R18, R3 ;  /* 0x0000000300127213 */ /* 0x000fe20000000000 */
[----:B------:R-:W-:Y:S01]  /*bb60*/  @!P0 IMAD.IADD R5, R5, 0x1, -R6 ;  /* 0x0000000105058824 */ /* 0x000fe200078e0a06 */
[----:B------:R-:W-:Y:S01]  /*bb70*/  IABS R9, R2 ;  /* 0x0000000200097213 */ /* 0x000fe20000000000 */
[----:B------:R-:W-:Y:S01]  /*bb80*/  STL [R1+0x98], R17 ;  /* 0x0000981101007387 */ /* 0x000fe20000100800 */
[----:B------:R-:W-:Y:S01]  /*bb90*/  ISETP.GE.AND P0, PT, R8, RZ, PT ;  /* 0x000000ff0800720c */ /* 0x000fe20003f06270 */
[----:B------:R-:W-:Y:S01]  /*bba0*/  IMAD.HI.U32 R19, R7, R18, RZ ;  /* 0x0000001207137227 */ /* 0x000fe200078e00ff */
[----:B------:R-:W-:-:S03]  /*bbb0*/  ISETP.GE.AND P6, PT, R3, RZ, PT ;  /* 0x000000ff0300720c */ /* 0x000fc60003fc6270 */
[----:B0-----:R-:W-:Y:S02]  /*bbc0*/  IMAD.MOV.U32 R0, RZ, RZ, R16 ;  /* 0x000000ffff007224 */ /* 0x001fe400078e0010 */
[--C-:B------:R-:W-:Y:S01]  /*bbd0*/  @!P2 IMAD.IADD R10, R10, 0x1, -R6.reuse ;  /* 0x000000010a0aa824 */ /* 0x100fe200078e0a06 */
[----:B------:R-:W-:Y:S01]  /*bbe0*/  ISETP.GT.U32.AND P2, PT, R6, R5, PT ;  /* 0x000000050600720c */ /* 0x000fe20003f44070 */
[----:B------:R-:W-:Y:S01]  /*bbf0*/  @!P1 IMAD.IADD R14, R14, 0x1, -R6 ;  /* 0x000000010e0e9824 */ /* 0x000fe200078e0a06 */
[----:B------:R-:W-:Y:S01]  /*bc00*/  ISETP.GE.AND P1, PT, R12, RZ, PT ;  /* 0x000000ff0c00720c */ /* 0x000fe20003f26270 */
[----:B------:R-:W-:Y:S01]  /*bc10*/  IMAD.MOV R19, RZ, RZ, -R19 ;  /* 0x000000ffff137224 */ /* 0x000fe200078e0a13 */
[----:B------:R-:W-:Y:S01]  /*bc20*/  ISETP.GT.U32.AND P3, PT, R6, R10, PT ;  /* 0x0000000a0600720c */ /* 0x000fe20003f64070 */
[----:B------:R-:W-:-:S04]  /*bc30*/  IMAD.HI.U32 R12, R7, R9, RZ ;  /* 0x00000009070c7227 */ /* 0x000fc800078e00ff */
[----:B------:R-:W-:Y:S02]  /*bc40*/  @!P4 IMAD.MOV R0, RZ, RZ, -R0 ;  /* 0x000000ffff00c224 */ /* 0x000fe400078e0a00 */
[C---:B------:R-:W-:Y:S02]  /*bc50*/  IMAD R8, R6.reuse, R19, R18 ;  /* 0x0000001306087224 */ /* 0x040fe400078e0212 */
[----:B------:R-:W-:Y:S01]  /*bc60*/  IMAD.MOV R12, RZ, RZ, -R12 ;  /* 0x000000ffff0c7224 */ /* 0x000fe200078e0a0c */
[----:B------:R0:W-:Y:S01]  /*bc70*/  STL [R1+0x94], R0 ;  /* 0x0000940001007387 */ /* 0x0001e20000100800 */
[----:B------:R-:W-:Y:S01]  /*bc80*/  VIADD R4, R13, 0x25 ;  /* 0x000000250d047836 */ /* 0x000fe20000000000 */
[C---:B------:R-:W-:Y:S01]  /*bc90*/  ISETP.GT.U32.AND P4, PT, R6.reuse, R8, PT ;  /* 0x000000080600720c */ /* 0x040fe20003f84070 */
[----:B------:R-:W-:Y:S01]  /*bca0*/  IMAD R3, R6, R12, R9 ;  /* 0x0000000c06037224 */ /* 0x000fe200078e0209 */
[----:B------:R-:W-:Y:S01]  /*bcb0*/  @!P2 IADD3 R5, PT, PT, R5, -R6, RZ ;  /* 0x800000060505a210 */ /* 0x000fe20007ffe0ff */
[----:B------:R3:W-:Y:S01]  /*bcc0*/  STL [R1+0x90], R15 ;  /* 0x0000900f01007387 */ /* 0x0007e20000100800 */
[----:B------:R-:W-:Y:S01]  /*bcd0*/  IABS R20, R4 ;  /* 0x0000000400147213 */ /* 0x000fe20000000000 */
[----:B------:R-:W-:Y:S01]  /*bce0*/  @!P3 IMAD.IADD R10, R10, 0x1, -R6 ;  /* 0x000000010a0ab824 */ /* 0x000fe200078e0a06 */
[----:B------:R-:W-:Y:S01]  /*bcf0*/  ISETP.GT.U32.AND P2, PT, R6, R3, PT ;  /* 0x000000030600720c */ /* 0x000fe20003f44070 */
[----:B------:R-:W-:Y:S01]  /*bd00*/  VIADD R9, R13, 0x22 ;  /* 0x000000220d097836 */ /* 0x000fe20000000000 */
[----:B------:R-:W-:Y:S01]  /*bd10*/  ISETP.GE.AND P3, PT, R4, RZ, PT ;  /* 0x000000ff0400720c */ /* 0x000fe20003f66270 */
[----:B0-----:R-:W-:-:S02]  /*bd20*/  IMAD.MOV.U32 R0, RZ, RZ, R14 ;  /* 0x000000ffff007224 */ /* 0x001fc400078e000e */
[----:B------:R-:W-:Y:S01]  /*bd30*/  IMAD.HI.U32 R14, R7, R20, RZ ;  /* 0x00000014070e7227 */ /* 0x000fe200078e00ff */
[----:B---3--:R-:W-:-:S03]  /*bd40*/  IABS R15, R9 ;  /* 0x00000009000f7213 */ /* 0x008fc60000000000 */
[----:B------:R-:W-:Y:S01]  /*bd50*/  @!P5 IMAD.MOV R0, RZ, RZ, -R0 ;  /* 0x000000ffff00d224 */ /* 0x000fe200078e0a00 */
[----:B------:R-:W-:Y:S01]  /*bd60*/  ISETP.GE.AND P5, PT, R2, RZ, PT ;  /* 0x000000ff0200720c */ /* 0x000fe20003fa6270 */
[----:B------:R-:W-:Y:S02]  /*bd70*/  VIADD R2, R13, 0x24 ;  /* 0x000000240d027836 */ /* 0x000fe40000000000 */
[----:B------:R-:W-:Y:S01]  /*bd80*/  IMAD.MOV R14, RZ, RZ, -R14 ;  /* 0x000000ffff0e7224 */ /* 0x000fe200078e0a0e */
[----:B------:R0:W-:Y:S01]  /*bd90*/  STL [R1+0x88], R0 ;  /* 0x0000880001007387 */ /* 0x0001e20000100800 */
[----:B------:R-:W-:Y:S01]  /*bda0*/  @!P4 IMAD.IADD R8, R8, 0x1, -R6 ;  /* 0x000000010808c824 */ /* 0x000fe200078e0a06 */
[----:B------:R-:W-:Y:S01]  /*bdb0*/  IABS R19, R2 ;  /* 0x0000000200137213 */ /* 0x000fe20000000000 */
[----:B------:R-:W-:Y:S01]  /*bdc0*/  IMAD R20, R6, R14, R20 ;  /* 0x0000000e06147224 */ /* 0x000fe200078e0214 */
[----:B------:R-:W-:Y:S01]  /*bdd0*/  ISETP.GE.AND P4, PT, R2, RZ, PT ;  /* 0x000000ff0200720c */ /* 0x000fe20003f86270 */
[----:B------:R-:W-:Y:S01]  /*bde0*/  @!P2 IMAD.IADD R3, R3, 0x1, -R6 ;  /* 0x000000010303a824 */ /* 0x000fe200078e0a06 */
[----:B------:R-:W-:Y:S01]  /*bdf0*/  ISETP.GT.U32.AND P2, PT, R6, R8, PT ;  /* 0x000000080600720c */ /* 0x000fe20003f44070 */
[----:B------:R-:W-:-:S02]  /*be00*/  VIADD R4, R13, 0x23 ;  /* 0x000000230d047836 */ /* 0x000fc40000000000 */
[----:B------:R-:W-:Y:S02]  /*be10*/  VIADD R2, R13, 0x21 ;  /* 0x000000210d027836 */ /* 0x000fe40000000000 */
[----:B0-----:R-:W-:Y:S01]  /*be20*/  IMAD.MOV.U32 R0, RZ, RZ, R5 ;  /* 0x000000ffff007224 */ /* 0x001fe200078e0005 */
[----:B------:R-:W-:Y:S01]  /*be30*/  IABS R18, R4 ;  /* 0x0000000400127213 */ /* 0x000fe20000000000 */
[----:B------:R-:W-:Y:S01]  /*be40*/  IMAD.HI.U32 R5, R7, R19, RZ ;  /* 0x0000001307057227 */ /* 0x000fe200078e00ff */
[----:B------:R-:W-:-:S03]  /*be50*/  IABS R17, R2 ;  /* 0x0000000200117213 */ /* 0x000fc60000000000 */
[----:B------:R-:W-:Y:S01]  /*be60*/  @!P1 IMAD.MOV R0, RZ, RZ, -R0 ;  /* 0x000000ffff009224 */ /* 0x000fe200078e0a00 */
[----:B------:R-:W-:Y:S01]  /*be70*/  ISETP.GT.U32.AND P1, PT, R6, R3, PT ;  /* 0x000000030600720c */ /* 0x000fe20003f24070 */
[----:B------:R-:W-:Y:S02]  /*be80*/  IMAD.MOV R5, RZ, RZ, -R5 ;  /* 0x000000ffff057224 */ /* 0x000fe400078e0a05 */
[----:B------:R-:W-:Y:S01]  /*be90*/  @!P2 IMAD.IADD R8, R8, 0x1, -R6 ;  /* 0x000000010808a824 */ /* 0x000fe200078e0a06 */
[----:B------:R0:W-:Y:S01]  /*bea0*/  STL [R1+0x84], R0 ;  /* 0x0000840001007387 */ /* 0x0001e20000100800 */
[----:B------:R-:W-:Y:S02]  /*beb0*/  IMAD R19, R6, R5, R19 ;  /* 0x0000000506137224 */ /* 0x000fe400078e0213 */
[----:B------:R-:W-:-:S03]  /*bec0*/  IMAD.HI.U32 R5, R7, R15, RZ ;  /* 0x0000000f07057227 */ /* 0x000fc600078e00ff */
[----:B------:R-:W-:Y:S01]  /*bed0*/  ISETP.GT.U32.AND P2, PT, R6, R19, PT ;  /* 0x000000130600720c */ /* 0x000fe20003f44070 */
[----:B------:R-:W-:Y:S02]  /*bee0*/  IMAD.MOV R5, RZ, RZ, -R5 ;  /* 0x000000ffff057224 */ /* 0x000fe400078e0a05 */
[----:B------:R-:W-:Y:S01]  /*bef0*/  @!P1 IMAD.IADD R3, R3, 0x1, -R6 ;  /* 0x0000000103039824 */ /* 0x000fe200078e0a06 */
[----:B------:R-:W-:Y:S01]  /*bf00*/  ISETP.GE.AND P1, PT, R4, RZ, PT ;  /* 0x000000ff0400720c */ /* 0x000fe20003f26270 */
[----:B0-----:R-:W-:Y:S02]  /*bf10*/  IMAD.MOV.U32 R0, RZ, RZ, R10 ;  /* 0x000000ffff007224 */ /* 0x001fe400078e000a */
[----:B------:R-:W-:-:S04]  /*bf20*/  IMAD.HI.U32 R10, R7, R18, RZ ;  /* 0x00000012070a7227 */ /* 0x000fc800078e00ff */
[----:B------:R-:W-:Y:S01]  /*bf30*/  @!P0 IMAD.MOV R0, RZ, RZ, -R0 ;  /* 0x000000ffff008224 */ /* 0x000fe200078e0a00 */
[C---:B------:R-:W-:Y:S01]  /*bf40*/  ISETP.GT.U32.AND P0, PT, R6.reuse, R20, PT ;  /* 0x000000140600720c */ /* 0x040fe20003f04070 */
[----:B------:R-:W-:Y:S02]  /*bf50*/  IMAD.MOV R10, RZ, RZ, -R10 ;  /* 0x000000ffff0a7224 */ /* 0x000fe400078e0a0a */
[C---:B------:R-:W-:Y:S01]  /*bf60*/  IMAD R15, R6.reuse, R5, R15 ;  /* 0x00000005060f7224 */ /* 0x040fe200078e020f */
[----:B------:R0:W-:Y:S01]  /*bf70*/  STL [R1+0x80], R0 ;  /* 0x0000800001007387 */ /* 0x0001e20000100800 */
[----:B------:R-:W-:Y:S02]  /*bf80*/  IMAD R18, R6, R10, R18 ;  /* 0x0000000a06127224 */ /* 0x000fe400078e0212 */
[----:B------:R-:W-:Y:S02]  /*bf90*/  @!P2 IMAD.IADD R19, R19, 0x1, -R6 ;  /* 0x000000011313a824 */ /* 0x000fe400078e0a06 */
[----:B------:R-:W-:-:S03]  /*bfa0*/  IMAD.HI.U32 R4, R7, R17, RZ ;  /* 0x0000001107047227 */ /* 0x000fc600078e00ff */
[----:B------:R-:W-:Y:S01]  /*bfb0*/  ISETP.GT.U32.AND P2, PT, R6, R19, PT ;  /* 0x000000130600720c */ /* 0x000fe20003f44070 */
[----:B------:R-:W-:Y:S01]  /*bfc0*/  @!P0 IMAD.IADD R20, R20, 0x1, -R6 ;  /* 0x0000000114148824 */ /* 0x000fe200078e0a06 */
[----:B------:R-:W-:Y:S01]  /*bfd0*/  ISETP.GE.AND P0, PT, R9, RZ, PT ;  /* 0x000000ff0900720c */ /* 0x000fe20003f06270 */
[----:B0-----:R-:W-:Y:S02]  /*bfe0*/  IMAD.MOV.U32 R0, RZ, RZ, R8 ;  /* 0x000000ffff007224 */ /* 0x001fe400078e0008 */
[----:B------:R-:W-:Y:S02]  /*bff0*/  IMAD.MOV R4, RZ, RZ, -R4 ;  /* 0x000000ffff047224 */ /* 0x000fe400078e0a04 */
[----:B------:R-:W-:Y:S01]  /*c000*/  @!P6 IMAD.MOV R0, RZ, RZ, -R0 ;  /* 0x000000ffff00e224 */ /* 0x000fe200078e0a00 */
[C---:B------:R-:W-:Y:S01]  /*c010*/  ISETP.GT.U32.AND P6, PT, R6.reuse, R20, PT ;  /* 0x000000140600720c */ /* 0x040fe20003fc4070 */
[C---:B------:R-:W-:Y:S02]  /*c020*/  VIADD R5, R13.reuse, 0x20 ;  /* 0x000000200d057836 */ /* 0x040fe40000000000 */
[C---:B------:R-:W-:Y:S01]  /*c030*/  IMAD R17, R6.reuse, R4, R17 ;  /* 0x0000000406117224 */ /* 0x040fe200078e0211 */
[----:B------:R0:W-:Y:S01]  /*c040*/  STL [R1+0x7c], R0 ;  /* 0x00007c0001007387 */ /* 0x0001e20000100800 */
[----:B------:R-:W-:Y:S01]  /*c050*/  VIADD R16, R13, 0x1e ;  /* 0x0000001e0d107836 */ /* 0x000fe20000000000 */
[----:B------:R-:W-:Y:S01]  /*c060*/  IABS R9, R5 ;  /* 0x0000000500097213 */ /* 0x000fe20000000000 */
[----:B------:R-:W-:Y:S01]  /*c070*/  @!P2 IMAD.IADD R19, R19, 0x1, -R6 ;  /* 0x000000011313a824 */ /* 0x000fe200078e0a06 */
[----:B------:R-:W-:Y:S01]  /*c080*/  ISETP.GT.U32.AND P2, PT, R6, R17, PT ;  /* 0x000000110600720c */ /* 0x000fe20003f44070 */
[----:B------:R-:W-:Y:S01]  /*c090*/  VIADD R8, R13, 0x1d ;  /* 0x0000001d0d087836 */ /* 0x000fe20000000000 */
[----:B------:R-:W-:Y:S01]  /*c0a0*/  IABS R12, R16 ;  /* 0x00000010000c7213 */ /* 0x000fe20000000000 */
[----:B------:R-:W-:-:S03]  /*c0b0*/  IMAD.HI.U32 R14, R7, R9, RZ ;  /* 0x00000009070e7227 */ /* 0x000fc600078e00ff */
[----:B------:R-:W-:Y:S01]  /*c0c0*/  IABS R10, R8 ;  /* 0x00000008000a7213 */ /* 0x000fe20000000000 */
[----:B0-----:R-:W-:Y:S02]  /*c0d0*/  IMAD.MOV.U32 R0, RZ, RZ, R3 ;  /* 0x000000ffff007224 */ /* 0x001fe400078e0003 */
[----:B------:R-:W-:Y:S01]  /*c0e0*/  @!P6 IMAD.IADD R20, R20, 0x1, -R6 ;  /* 0x000000011414e824 */ /* 0x000fe200078e0a06 */
[C---:B------:R-:W-:Y:S01]  /*c0f0*/  ISETP.GT.U32.AND P6, PT, R6.reuse, R15, PT ;  /* 0x0000000f0600720c */ /* 0x040fe20003fc4070 */
[----:B------:R-:W-:Y:S01]  /*c100*/  @!P5 IMAD.MOV R0, RZ, RZ, -R0 ;  /* 0x000000ffff00d224 */ /* 0x000fe200078e0a00 */
[----:B------:R-:W-:Y:S01]  /*c110*/  ISETP.GT.U32.AND P5, PT, R6, R18, PT ;  /* 0x000000120600720c */ /* 0x000fe20003fa4070 */
[----:B------:R-:W-:Y:S02]  /*c120*/  VIADD R3, R13, 0x1f ;  /* 0x0000001f0d037836 */ /* 0x000fe40000000000 */
[----:B------:R-:W-:Y:S01]  /*c130*/  IMAD.MOV.U32 R21, RZ, RZ, R20 ;  /* 0x000000ffff157224 */ /* 0x000fe200078e0014 */
[----:B------:R0:W-:Y:S01]  /*c140*/  STL [R1+0x78], R0 ;  /* 0x0000780001007387 */ /* 0x0001e20000100800 */
[----:B------:R-:W-:Y:S01]  /*c150*/  IMAD.MOV R14, RZ, RZ, -R14 ;  /* 0x000000ffff0e7224 */ /* 0x000fe200078e0a0e */
[----:B------:R-:W-:Y:S01]  /*c160*/  IABS R4, R3 ;  /* 0x0000000300047213 */ /* 0x000fe20000000000 */
[----:B------:R-:W-:-:S02]  /*c170*/  @!P3 IMAD.MOV R21, RZ, RZ, -R21 ;  /* 0x000000ffff15b224 */ /* 0x000fc400078e0a15 */
[--C-:B------:R-:W-:Y:S02]  /*c180*/  @!P2 IMAD.IADD R17, R17, 0x1, -R6.reuse ;  /* 0x000000011111a824 */ /* 0x100fe400078e0a06 */
[--C-:B------:R-:W-:Y:S01]  /*c190*/  @!P6 IMAD.IADD R15, R15, 0x1, -R6.reuse ;  /* 0x000000010f0fe824 */ /* 0x100fe200078e0a06 */
[----:B------:R-:W-:Y:S01]  /*c1a0*/  STL [R1+0x74], R21 ;  /* 0x0000741501007387 */ /* 0x000fe20000100800 */
[----:B------:R-:W-:Y:S01]  /*c1b0*/  @!P5 IMAD.IADD R18, R18, 0x1, -R6 ;  /* 0x000000011212d824 */ /* 0x000fe200078e0a06 */
[----:B------:R-:W-:Y:S01]  /*c1c0*/  ISETP.GE.AND P5, PT, R2, RZ, PT ;  /* 0x000000ff0200720c */ /* 0x000fe20003fa6270 */
[----:B0-----:R-:W-:Y:S01]  /*c1d0*/  IMAD.MOV.U32 R0, RZ, RZ, R19 ;  /* 0x000000ffff007224 */ /* 0x001fe200078e0013 */
[C---:B------:R-:W-:Y:S01]  /*c1e0*/  ISETP.GT.U32.AND P3, PT, R6.reuse, R15, PT ;  /* 0x0000000f0600720c */ /* 0x040fe20003f64070 */
[----:B------:R-:W-:Y:S01]  /*c1f0*/  IMAD.MOV.U32 R2, RZ, RZ, R12 ;  /* 0x000000ffff027224 */ /* 0x000fe200078e000c */
[C---:B------:R-:W-:Y:S01]  /*c200*/  ISETP.GT.U32.AND P6, PT, R6.reuse, R18, PT ;  /* 0x000000120600720c */ /* 0x040fe20003fc4070 */
[----:B------:R-:W-:Y:S01]  /*c210*/  IMAD.HI.U32 R12, R7, R4, RZ ;  /* 0x00000004070c7227 */ /* 0x000fe200078e00ff */
[----:B------:R-:W-:-:S03]  /*c220*/  ISETP.GT.U32.AND P2, PT, R6, R17, PT ;  /* 0x000000110600720c */ /* 0x000fc60003f44070 */
[----:B------:R-:W-:Y:S01]  /*c230*/  @!P4 IMAD.MOV R0, RZ, RZ, -R0 ;  /* 0x000000ffff00c224 */ /* 0x000fe200078e0a00 */
[----:B------:R-:W-:Y:S01]  /*c240*/  ISETP.GE.AND P4, PT, R5, RZ, PT ;  /* 0x000000ff0500720c */ /* 0x000fe20003f86270 */
[----:B------:R-:W-:Y:S02]  /*c250*/  IMAD R5, R6, R14, R9 ;  /* 0x0000000e06057224 */ /* 0x000fe400078e0209 */
[----:B------:R-:W-:Y:S01]  /*c260*/  IMAD.MOV R12, RZ, RZ, -R12 ;  /* 0x000000ffff0c7224 */ /* 0x000fe200078e0a0c */
[----:B------:R0:W-:Y:S01]  /*c270*/  STL [R1+0x70], R0 ;  /* 0x0000700001007387 */ /* 0x0001e20000100800 */
[----:B------:R-:W-:-:S04]  /*c280*/  IMAD.HI.U32 R14, R7, R2, RZ ;  /* 0x00000002070e7227 */ /* 0x000fc800078e00ff */
[----:B------:R-:W-:Y:S01]  /*c290*/  @!P6 IMAD.IADD R18, R18, 0x1, -R6 ;  /* 0x000000011212e824 */ /* 0x000fe200078e0a06 */
[C---:B------:R-:W-:Y:S01]  /*c2a0*/  ISETP.GT.U32.AND P6, PT, R6.reuse, R5, PT ;  /* 0x000000050600720c */ /* 0x040fe20003fc4070 */
[C---:B------:R-:W-:Y:S02]  /*c2b0*/  IMAD R4, R6.reuse, R12, R4 ;  /* 0x0000000c06047224 */ /* 0x040fe400078e0204 */
[----:B------:R-:W-:Y:S02]  /*c2c0*/  IMAD.MOV R14, RZ, RZ, -R14 ;  /* 0x000000ffff0e7224 */ /* 0x000fe400078e0a0e */
[----:B------:R-:W-:Y:S01]  /*c2d0*/  @!P3 IMAD.IADD R15, R15, 0x1, -R6 ;  /* 0x000000010f0fb824 */ /* 0x000fe200078e0a06 */
[C---:B------:R-:W-:Y:S01]  /*c2e0*/  ISETP.GT.U32.AND P3, PT, R6.reuse, R4, PT ;  /* 0x000000040600720c */ /* 0x040fe20003f64070 */
[----:B------:R-:W-:Y:S02]  /*c2f0*/  IMAD R2, R6, R14, R2 ;  /* 0x0000000e06027224 */ /* 0x000fe400078e0202 */
[----:B------:R-:W-:-:S04]  /*c300*/  IMAD.HI.U32 R9, R7, R10, RZ ;  /* 0x0000000a07097227 */ /* 0x000fc800078e00ff */
[----:B------:R-:W-:Y:S01]  /*c310*/  @!P6 IMAD.IADD R5, R5, 0x1, -R6 ;  /* 0x000000010505e824 */ /* 0x000fe200078e0a06 */
[----:B------:R-:W-:Y:S01]  /*c320*/  ISETP.GT.U32.AND P6, PT, R6, R2, PT ;  /* 0x000000020600720c */ /* 0x000fe20003fc4070 */
[----:B0-----:R-:W-:Y:S02]  /*c330*/  IMAD.MOV.U32 R0, RZ, RZ, R18 ;  /* 0x000000ffff007224 */ /* 0x001fe400078e0012 */
[----:B------:R-:W-:Y:S01]  /*c340*/  @!P2 IMAD.IADD R17, R17, 0x1, -R6 ;  /* 0x000000011111a824 */ /* 0x000fe200078e0a06 */
[----:B------:R-:W-:Y:S01]  /*c350*/  ISETP.GE.AND P2, PT, R3, RZ, PT ;  /* 0x000000ff0300720c */ /* 0x000fe20003f46270 */
[----:B------:R-:W-:Y:S02]  /*c360*/  IMAD.MOV R9, RZ, RZ, -R9 ;  /* 0x000000ffff097224 */ /* 0x000fe400078e0a09 */
[C---:B------:R-:W-:Y:S02]  /*c370*/  VIADD R12, R13.reuse, 0x1c ;  /* 0x0000001c0d0c7836 */ /* 0x040fe40000000000 */
[----:B------:R-:W-:-:S02]  /*c380*/  VIADD R3, R13, 0x1b ;  /* 0x0000001b0d037836 */ /* 0x000fc40000000000 */
[----:B------:R-:W-:Y:S01]  /*c390*/  @!P3 IMAD.IADD R4, R4, 0x1, -R6 ;  /* 0x000000010404b824 */ /* 0x000fe200078e0a06 */
[----:B------:R-:W-:Y:S01]  /*c3a0*/  IABS R14, R12 ;  /* 0x0000000c000e7213 */ /* 0x000fe20000000000 */
[----:B------:R-:W-:Y:S01]  /*c3b0*/  @!P1 IMAD.MOV R0, RZ, RZ, -R0 ;  /* 0x000000ffff009224 */ /* 0x000fe200078e0a00 */
[C---:B------:R-:W-:Y:S01]  /*c3c0*/  ISETP.GT.U32.AND P1, PT, R6.reuse, R5, PT ;  /* 0x000000050600720c */ /* 0x040fe20003f24070 */
[C---:B------:R-:W-:Y:S01]  /*c3d0*/  IMAD R10, R6.reuse, R9, R10 ;  /* 0x00000009060a7224 */ /* 0x040fe200078e020a */
[----:B------:R-:W-:Y:S01]  /*c3e0*/  IABS R9, R3 ;  /* 0x0000000300097213 */ /* 0x000fe20000000000 */
[----:B------:R-:W-:Y:S01]  /*c3f0*/  IMAD.MOV.U32 R18, RZ, RZ, R15 ;  /* 0x000000ffff127224 */ /* 0x000fe200078e000f */
[----:B------:R-:W-:Y:S01]  /*c400*/  ISETP.GT.U32.AND P3, PT, R6, R4, PT ;  /* 0x000000040600720c */ /* 0x000fe20003f64070 */
[----:B------:R0:W-:Y:S01]  /*c410*/  STL [R1+0x6c], R0 ;  /* 0x00006c0001007387 */ /* 0x0001e20000100800 */
[----:B------:R-:W-:Y:S01]  /*c420*/  @!P6 IMAD.IADD R2, R2, 0x1, -R6 ;  /* 0x000000010202e824 */ /* 0x000fe200078e0a06 */
[----:B------:R-:W-:Y:S01]  /*c430*/  ISETP.GE.AND P6, PT, R16, RZ, PT ;  /* 0x000000ff1000720c */ /* 0x000fe20003fc6270 */
[----:B------:R-:W-:Y:S01]  /*c440*/  @!P0 IMAD.MOV R18, RZ, RZ, -R18 ;  /* 0x000000ffff128224 */ /* 0x000fe200078e0a12 */
[----:B------:R-:W-:Y:S01]  /*c450*/  ISETP.GT.U32.AND P0, PT, R6, R10, PT ;  /* 0x0000000a0600720c */ /* 0x000fe20003f04070 */
[----:B------:R-:W-:-:S03]  /*c460*/  IMAD.HI.U32 R15, R7, R14, RZ ;  /* 0x0000000e070f7227 */ /* 0x000fc600078e00ff */
[----:B------:R-:W-:Y:S01]  /*c470*/  STL [R1+0x64], R18 ;  /* 0x0000641201007387 */ /* 0x000fe20000100800 */
[----:B------:R-:W-:-:S04]  /*c480*/  IMAD.HI.U32 R16, R7, R9, RZ ;  /* 0x0000000907107227 */ /* 0x000fc800078e00ff */
[----:B0-----:R-:W-:Y:S02]  /*c490*/  IMAD.MOV.U32 R0, RZ, RZ, R17 ;  /* 0x000000ffff007224 */ /* 0x001fe400078e0011 */
[----:B------:R-:W-:Y:S02]  /*c4a0*/  IMAD.MOV R15, RZ, RZ, -R15 ;  /* 0x000000ffff0f7224 */ /* 0x000fe400078e0a0f */
[----:B------:R-:W-:Y:S01]  /*c4b0*/  @!P5 IMAD.MOV R0, RZ, RZ, -R0 ;  /* 0x000000ffff00d224 */ /* 0x000fe200078e0a00 */
[----:B------:R-:W-:Y:S01]  /*c4c0*/  ISETP.GT.U32.AND P5, PT, R6, R2, PT ;  /* 0x000000020600720c */ /* 0x000fe20003fa4070 */
[----:B------:R-:W-:Y:S01]  /*c4d0*/  @!P1 IMAD.IADD R5, R5, 0x1, -R6 ;  /* 0x0000000105059824 */ /* 0x000fe200078e0a06 */
[----:B------:R-:W-:Y:S01]  /*c4e0*/  ISETP.GE.AND P1, PT, R8, RZ, PT ;  /* 0x000000ff0800720c */ /* 0x000fe20003f26270 */
[----:B------:R-:W-:Y:S01]  /*c4f0*/  IMAD.MOV R16, RZ, RZ, -R16 ;  /* 0x000000ffff107224 */ /* 0x000fe200078e0a10 */
[----:B------:R0:W-:Y:S01]  /*c500*/  STL [R1+0x60], R0 ;  /* 0x0000600001007387 */ /* 0x0001e20000100800 */
[----:B------:R-:W-:Y:S01]  /*c510*/  @!P3 IMAD.IADD R4, R4, 0x1, -R6 ;  /* 0x000000010404b824 */ /* 0x000fe200078e0a06 */
[----:B------:R-:W-:Y:S01]  /*c520*/  ISETP.GE.AND P3, PT, R12, RZ, PT ;  /* 0x000000ff0c00720c */ /* 0x000fe20003f66270 */
[----:B------:R-:W-:-:S02]  /*c530*/  IMAD R8, R6, R15, R14 ;  /* 0x0000000f06087224 */ /* 0x000fc400078e020e */
[----:B------:R-:W-:Y:S02]  /*c540*/  IMAD R9, R6, R16, R9 ;  /* 0x0000001006097224 */ /* 0x000fe400078e0209 */
[----:B------:R-:W-:Y:S02]  /*c550*/  @!P0 IMAD.IADD R10, R10, 0x1, -R6 ;  /* 0x000000010a0a8824 */ /* 0x000fe400078e0a06 */
[----:B------:R-:W-:Y:S01]  /*c560*/  @!P2 IMAD.MOV R4, RZ, RZ, -R4 ;  /* 0x000000ffff04a224 */ /* 0x000fe200078e0a04 */
[C---:B------:R-:W-:Y:S01]  /*c570*/  ISETP.GT.U32.AND P2, PT, R6.reuse, R9, PT ;  /* 0x000000090600720c */ /* 0x040fe20003f44070 */
[----:B0-----:R-:W-:Y:S01]  /*c580*/  IMAD.MOV.U32 R0, RZ, RZ, R5 ;  /* 0x000000ffff007224 */ /* 0x001fe200078e0005 */
[----:B------:R-:W-:Y:S01]  /*c590*/  ISETP.GT.U32.AND P0, PT, R6, R10, PT ;  /* 0x0000000a0600720c */ /* 0x000fe20003f04070 */
[----:B------:R-:W-:Y:S01]  /*c5a0*/  @!P5 IMAD.IADD R2, R2, 0x1, -R6 ;  /* 0x000000010202d824 */ /* 0x000fe200078e0a06 */
[----:B------:R-:W-:Y:S01]  /*c5b0*/  ISETP.GE.AND P5, PT, R3, RZ, PT ;  /* 0x000000ff0300720c */ /* 0x000fe20003fa6270 */
[----:B------:R-:W-:Y:S01]  /*c5c0*/  @!P4 IMAD.MOV R0, RZ, RZ, -R0 ;  /* 0x000000ffff00c224 */ /* 0x000fe200078e0a00 */
[----:B------:R-:W-:Y:S01]  /*c5d0*/  ISETP.GT.U32.AND P4, PT, R6, R8, PT ;  /* 0x000000080600720c */ /* 0x000fe20003f84070 */
[----:B------:R-:W-:-:S02]  /*c5e0*/  VIADD R5, R13, 0x1a ;  /* 0x0000001a0d057836 */ /* 0x000fc40000000000 */
[C---:B------:R-:W-:Y:S01]  /*c5f0*/  VIADD R12, R13.reuse, 0x19 ;  /* 0x000000190d0c7836 */ /* 0x040fe20000000000 */
[----:B------:R0:W-:Y:S01]  /*c600*/  STL [R1+0x5c], R0 ;  /* 0x00005c0001007387 */ /* 0x0001e20000100800 */
[----:B------:R-:W-:Y:S01]  /*c610*/  VIADD R18, R13, 0x16 ;  /* 0x000000160d127836 */ /* 0x000fe20000000000 */
[----:B------:R-:W-:Y:S01]  /*c620*/  IABS R3, R5 ;  /* 0x0000000500037213 */ /* 0x000fe20000000000 */
[--C-:B------:R-:W-:Y:S01]  /*c630*/  @!P2 IMAD.IADD R9, R9, 0x1, -R6.reuse ;  /* 0x000000010909a824 */ /* 0x100fe200078e0a06 */
[----:B------:R3:W-:Y:S01]  /*c640*/  STL [R1+0x58], R4 ;  /* 0x0000580401007387 */ /* 0x0007e20000100800 */
[--C-:B------:R-:W-:Y:S01]  /*c650*/  @!P0 IMAD.IADD R10, R10, 0x1, -R6.reuse ;  /* 0x000000010a0a8824 */ /* 0x100fe200078e0a06 */
[----:B------:R-:W-:Y:S01]  /*c660*/  ISETP.GE.AND P0, PT, R12, RZ, PT ;  /* 0x000000ff0c00720c */ /* 0x000fe20003f06270 */
[----:B------:R-:W-:Y:S01]  /*c670*/  VIADD R19, R13, 0x12 ;  /* 0x000000120d137836 */ /* 0x000fe20000000000 */
[----:B------:R-:W-:Y:S01]  /*c680*/  ISETP.GT.U32.AND P2, PT, R6, R9, PT ;  /* 0x000000090600720c */ /* 0x000fe20003f44070 */
[----:B------:R-:W-:Y:S01]  /*c690*/  @!P4 IMAD.IADD R8, R8, 0x1, -R6 ;  /* 0x000000010808c824 */ /* 0x000fe200078e0a06 */
[----:B------:R-:W-:Y:S01]  /*c6a0*/  IABS R12, R12 ;  /* 0x0000000c000c7213 */ /* 0x000fe20000000000 */
[----:B0-----:R-:W-:-:S02]  /*c6b0*/  IMAD.MOV.U32 R0, RZ, RZ, R2 ;  /* 0x000000ffff007224 */ /* 0x001fc400078e0002 */
[----:B------:R-:W-:Y:S01]  /*c6c0*/  VIADD R2, R13, 0x18 ;  /* 0x000000180d027836 */ /* 0x000fe20000000000 */
[----:B------:R-:W-:Y:S01]  /*c6d0*/  ISETP.GT.U32.AND P4, PT, R6, R8, PT ;  /* 0x000000080600720c */ /* 0x000fe20003f84070 */
[----:B------:R-:W-:Y:S01]  /*c6e0*/  @!P6 IMAD.MOV R0, RZ, RZ, -R0 ;  /* 0x000000ffff00e224 */ /* 0x000fe200078e0a00 */
[----:B------:R-:W-:Y:S01]  /*c6f0*/  ISETP.GE.AND P6, PT, R5, RZ, PT ;  /* 0x000000ff0500720c */ /* 0x000fe20003fc6270 */
[C---:B------:R-:W-:Y:S01]  /*c700*/  IMAD.HI.U32 R5, R7.reuse, R3, RZ ;  /* 0x0000000307057227 */ /* 0x040fe200078e00ff */
[----:B---3--:R-:W-:Y:S02]  /*c710*/  IABS R4, R2 ;  /* 0x0000000200047213 */ /* 0x008fe40000000000 */
[----:B------:R0:W-:Y:S01]  /*c720*/  STL [R1+0x54], R0 ;  /* 0x0000540001007387 */ /* 0x0001e20000100800 */
[----:B------:R-:W-:Y:S02]  /*c730*/  IMAD.MOV R5, RZ, RZ, -R5 ;  /* 0x000000ffff057224 */ /* 0x000fe400078e0a05 */
[----:B------:R-:W-:-:S04]  /*c740*/  IMAD.HI.U32 R14, R7, R12, RZ ;  /* 0x0000000c070e7227 */ /* 0x000fc800078e00ff */
[----:B------:R-:W-:Y:S02]  /*c750*/  @!P4 IMAD.IADD R8, R8, 0x1, -R6 ;  /* 0x000000010808c824 */ /* 0x000fe400078e0a06 */
[----:B------:R-:W-:Y:S02]  /*c760*/  IMAD.MOV R14, RZ, RZ, -R14 ;  /* 0x000000ffff0e7224 */ /* 0x000fe400078e0a0e */
[----:B0-----:R-:W-:Y:S02]  /*c770*/  IMAD.MOV.U32 R0, RZ, RZ, R10 ;  /* 0x000000ffff007224 */ /* 0x001fe400078e000a */
[----:B------:R-:W-:Y:S02]  /*c780*/  VIADD R10, R13, 0x17 ;  /* 0x000000170d0a7836 */ /* 0x000fe40000000000 */
[----:B------:R-:W-:Y:S01]  /*c790*/  @!P1 IMAD.MOV R0, RZ, RZ, -R0 ;  /* 0x000000ffff009224 */ /* 0x000fe200078e0a00 */
[----:B------:R-:W-:Y:S01]  /*c7a0*/  ISETP.GE.AND P1, PT, R2, RZ, PT ;  /* 0x000000ff0200720c */ /* 0x000fe20003f26270 */
[----:B------:R-:W-:Y:S01]  /*c7b0*/  IMAD R2, R6, R5, R3 ;  /* 0x0000000506027224 */ /* 0x000fe200078e0203 */
[----:B------:R-:W-:Y:S01]  /*c7c0*/  IABS R3, R10 ;  /* 0x0000000a00037213 */ /* 0x000fe20000000000 */
[----:B------:R-:W-:Y:S01]  /*c7d0*/  @!P2 IMAD.IADD R9, R9, 0x1, -R6 ;  /* 0x000000010909a824 */ /* 0x000fe200078e0a06 */
[----:B------:R0:W-:Y:S01]  /*c7e0*/  STL [R1+0x50], R0 ;  /* 0x0000500001007387 */ /* 0x0001e20000100800 */
[----:B------:R-:W-:Y:S01]  /*c7f0*/  ISETP.GE.AND P2, PT, R10, RZ, PT ;  /* 0x000000ff0a00720c */ /* 0x000fe20003f46270 */
[C---:B------:R-:W-:Y:S01]  /*c800*/  IMAD R10, R6.reuse, R14, R12 ;  /* 0x0000000e060a7224 */ /* 0x040fe200078e020c */
[----:B------:R-:W-:Y:S01]  /*c810*/  ISETP.GT.U32.AND P4, PT, R6, R2, PT ;  /* 0x000000020600720c */ /* 0x000fe20003f84070 */
[----:B------:R-:W-:-:S04]  /*c820*/  IMAD.HI.U32 R5, R7, R4, RZ ;  /* 0x0000000407057227 */ /* 0x000fc800078e00ff */
[----:B------:R-:W-:Y:S02]  /*c830*/  IMAD.MOV R5, RZ, RZ, -R5 ;  /* 0x000000ffff057224 */ /* 0x000fe400078e0a05 */
[----:B0-----:R-:W-:Y:S01]  /*c840*/  IMAD.MOV.U32 R0, RZ, RZ, R9 ;  /* 0x000000ffff007224 */ /* 0x001fe200078e0009 */
[----:B------:R-:W-:Y:S01]  /*c850*/  IABS R9, R19 ;  /* 0x0000001300097213 */ /* 0x000fe20000000000 */
[----:B------:R-:W-:Y:S02]  /*c860*/  IMAD.MOV.U32 R15, RZ, RZ, R8 ;  /* 0x000000ffff0f7224 */ /* 0x000fe400078e0008 */
[----:B------:R-:W-:Y:S01]  /*c870*/  @!P5 IMAD.MOV R0, RZ, RZ, -R0 ;  /* 0x000000ffff00d224 */ /* 0x000fe200078e0a00 */
[----:B------:R-:W-:Y:S01]  /*c880*/  ISETP.GT.U32.AND P5, PT, R6, R10, PT ;  /* 0x0000000a0600720c */ /* 0x000fe20003fa4070 */
[----:B------:R-:W-:Y:S02]  /*c890*/  @!P4 IMAD.IADD R2, R2, 0x1, -R6 ;  /* 0x000000010202c824 */ /* 0x000fe400078e0a06 */
[----:B------:R-:W-:-:S03]  /*c8a0*/  IMAD.HI.U32 R8, R7, R3, RZ ;  /* 0x0000000307087227 */ /* 0x000fc600078e00ff */
[C---:B------:R-:W-:Y:S01]  /*c8b0*/  ISETP.GT.U32.AND P4, PT, R6.reuse, R2, PT ;  /* 0x000000020600720c */ /* 0x040fe20003f84070 */
[----:B------:R-:W-:Y:S02]  /*c8c0*/  IMAD R4, R6, R5, R4 ;  /* 0x0000000506047224 */ /* 0x000fe400078e0204 */
[----:B------:R-:W-:Y:S01]  /*c8d0*/  @!P3 IMAD.MOV R15, RZ, RZ, -R15 ;  /* 0x000000ffff0fb224 */ /* 0x000fe200078e0a0f */
[----:B------:R-:W-:Y:S01]  /*c8e0*/  ISETP.GE.AND P3, PT, R18, RZ, PT ;  /* 0x000000ff1200720c */ /* 0x000fe20003f66270 */
[C---:B------:R-:W-:Y:S01]  /*c8f0*/  VIADD R5, R13.reuse, 0x15 ;  /* 0x000000150d057836 */ /* 0x040fe20000000000 */
[----:B------:R-:W-:Y:S01]  /*c900*/  IABS R18, R18 ;  /* 0x0000001200127213 */ /* 0x000fe20000000000 */
[----:B------:R-:W-:Y:S01]  /*c910*/  @!P5 IMAD.IADD R10, R10, 0x1, -R6 ;  /* 0x000000010a0ad824 */ /* 0x000fe200078e0a06 */
[----:B------:R0:W-:Y:S01]  /*c920*/  STL [R1+0x48], R15 ;  /* 0x0000480f01007387 */ /* 0x0001e20000100800 */
[----:B------:R-:W-:Y:S01]  /*c930*/  IMAD.MOV R8, RZ, RZ, -R8 ;  /* 0x000000ffff087224 */ /* 0x000fe200078e0a08 */
[----:B------:R-:W-:Y:S01]  /*c940*/  IABS R17, R5 ;  /* 0x0000000500117213 */ /* 0x000fe20000000000 */
[----:B------:R-:W-:Y:S01]  /*c950*/  VIADD R12, R13, 0x14 ;  /* 0x000000140d0c7836 */ /* 0x000fe20000000000 */
[C---:B------:R-:W-:Y:S01]  /*c960*/  ISETP.GT.U32.AND P5, PT, R6.reuse, R10, PT ;  /* 0x0000000a0600720c */ /* 0x040fe20003fa4070 */
[----:B------:R-:W-:Y:S01]  /*c970*/  IMAD R3, R6, R8, R3 ;  /* 0x0000000806037224 */ /* 0x000fe200078e0203 */
[----:B------:R3:W-:Y:S01]  /*c980*/  STL [R1+0x44], R0 ;  /* 0x0000440001007387 */ /* 0x0007e20000100800 */
[----:B------:R-:W-:Y:S01]  /*c990*/  @!P4 IMAD.IADD R2, R2, 0x1, -R6 ;  /* 0x000000010202c824 */ /* 0x000fe200078e0a06 */
[----:B------:R-:W-:Y:S01]  /*c9a0*/  ISETP.GT.U32.AND P4, PT, R6, R4, PT ;  /* 0x000000040600720c */ /* 0x000fe20003f84070 */
[----:B------:R-:W-:Y:S01]  /*c9b0*/  IMAD.HI.U32 R8, R7, R18, RZ ;  /* 0x0000001207087227 */ /* 0x000fe200078e00ff */
[----:B------:R-:W-:-:S03]  /*c9c0*/  IABS R16, R12 ;  /* 0x0000000c00107213 */ /* 0x000fc60000000000 */
[----:B0-----:R-:W-:-:S04]  /*c9d0*/  IMAD.HI.U32 R15, R7, R17, RZ ;  /* 0x00000011070f7227 */ /* 0x001fc800078e00ff */
[----:B------:R-:W-:Y:S02]  /*c9e0*/  IMAD.MOV R8, RZ, RZ, -R8 ;  /* 0x000000ffff087224 */ /* 0x000fe400078e0a08 */
[----:B------:R-:W-:Y:S01]  /*c9f0*/  @!P5 IMAD.IADD R10, R10, 0x1, -R6 ;  /* 0x000000010a0ad824 */ /* 0x000fe200078e0a06 */
[C---:B------:R-:W-:Y:S01]  /*ca00*/  ISETP.GT.U32.AND P5, PT, R6.reuse, R3, PT ;  /* 0x000000030600720c */ /* 0x040fe20003fa4070 */
[----:B------:R-:W-:Y:S02]  /*ca10*/  IMAD.MOV R15, RZ, RZ, -R15 ;  /* 0x000000ffff0f7224 */ /* 0x000fe400078e0a0f */
[----:B------:R-:W-:Y:S02]  /*ca20*/  IMAD R18, R6, R8, R18 ;  /* 0x0000000806127224 */ /* 0x000fe400078e0212 */
[----:B------:R-:W-:-:S04]  /*ca30*/  IMAD.HI.U32 R8, R7, R16, RZ ;  /* 0x0000001007087227 */ /* 0x000fc800078e00ff */
[----:B------:R-:W-:Y:S02]  /*ca40*/  IMAD R17, R6, R15, R17 ;  /* 0x0000000f06117224 */ /* 0x000fe400078e0211 */
[----:B------:R-:W-:Y:S02]  /*ca50*/  @!P4 IMAD.IADD R4, R4, 0x1, -R6 ;  /* 0x000000010404c824 */ /* 0x000fe400078e0a06 */
[----:B------:R-:W-:Y:S02]  /*ca60*/  IMAD.MOV R15, RZ, RZ, -R8 ;  /* 0x000000ffff0f7224 */ /* 0x000fe400078e0a08 */
[----:B------:R-:W-:Y:S01]  /*ca70*/  VIADD R20, R13, 0x13 ;  /* 0x000000130d147836 */ /* 0x000fe20000000000 */
[C---:B------:R-:W-:Y:S01]  /*ca80*/  ISETP.GT.U32.AND P4, PT, R6.reuse, R4, PT ;  /* 0x000000040600720c */ /* 0x040fe20003f84070 */
[C---:B------:R-:W-:Y:S02]  /*ca90*/  IMAD R16, R6.reuse, R15, R16 ;  /* 0x0000000f06107224 */ /* 0x040fe400078e0210 */
[----:B------:R-:W-:Y:S01]  /*caa0*/  IMAD.MOV.U32 R21, RZ, RZ, R2 ;  /* 0x000000ffff157224 */ /* 0x000fe200078e0002 */
[----:B------:R-:W-:Y:S01]  /*cab0*/  IABS R14, R20 ;  /* 0x00000014000e7213 */ /* 0x000fe20000000000 */
[----:B------:R-:W-:Y:S01]  /*cac0*/  @!P5 IMAD.IADD R3, R3, 0x1, -R6 ;  /* 0x000000010303d824 */ /* 0x000fe200078e0a06 */
[C---:B------:R-:W-:Y:S01]  /*cad0*/  ISETP.GT.U32.AND P5, PT, R6.reuse, R16, PT ;  /* 0x000000100600720c */ /* 0x040fe20003fa4070 */
[----:B------:R-:W-:Y:S01]  /*cae0*/  @!P6 IMAD.MOV R21, RZ, RZ, -R21 ;  /* 0x000000ffff15e224 */ /* 0x000fe200078e0a15 */
[----:B------:R-:W-:Y:S01]  /*caf0*/  ISETP.GT.U32.AND P6, PT, R6, R18, PT ;  /* 0x000000120600720c */ /* 0x000fe20003fc4070 */
[----:B------:R-:W-:-:S03]  /*cb00*/  IMAD.HI.U32 R2, R7, R9, RZ ;  /* 0x0000000907027227 */ /* 0x000fc600078e00ff */
[----:B------:R-:W-:Y:S01]  /*cb10*/  STL [R1+0x40], R21 ;  /* 0x0000401501007387 */ /* 0x000fe20000100800 */
[----:B---3--:R-:W-:Y:S02]  /*cb20*/  IMAD.MOV.U32 R0, RZ, RZ, R10 ;  /* 0x000000ffff007224 */ /* 0x008fe400078e000a */
[----:B------:R-:W-:Y:S02]  /*cb30*/  IMAD.MOV R2, RZ, RZ, -R2 ;  /* 0x000000ffff027224 */ /* 0x000fe400078e0a02 */
[----:B------:R-:W-:-:S04]  /*cb40*/  IMAD.HI.U32 R8, R7, R14, RZ ;  /* 0x0000000e07087227 */ /* 0x000fc800078e00ff */
[----:B------:R-:W-:Y:S01]  /*cb50*/  @!P0 IMAD.MOV R0, RZ, RZ, -R0 ;  /* 0x000000ffff008224 */ /* 0x000fe200078e0a00 */
[C---:B------:R-:W-:Y:S01]  /*cb60*/  ISETP.GT.U32.AND P0, PT, R6.reuse, R17, PT ;  /* 0x000000110600720c */ /* 0x040fe20003f04070 */
[----:B------:R-:W-:Y:S02]  /*cb70*/  IMAD R9, R6, R2, R9 ;  /* 0x0000000206097224 */ /* 0x000fe400078e0209 */
[----:B------:R-:W-:Y:S01]  /*cb80*/  IMAD.MOV R8, RZ, RZ, -R8 ;  /* 0x000000ffff087224 */ /* 0x000fe200078e0a08 */
[----:B------:R0:W-:Y:S01]  /*cb90*/  STL [R1+0x3c], R0 ;  /* 0x00003c0001007387 */ /* 0x0001e20000100800 */
[----:B------:R-:W-:Y:S01]  /*cba0*/  @!P4 IMAD.IADD R4, R4, 0x1, -R6 ;  /* 0x000000010404c824 */ /* 0x000fe200078e0a06 */
[----:B------:R-:W-:Y:S01]  /*cbb0*/  ISETP.GE.AND P4, PT, R5, RZ, PT ;  /* 0x000000ff0500720c */ /* 0x000fe20003f86270 */
[----:B------:R-:W-:Y:S02]  /*cbc0*/  VIADD R2, R13, 0x11 ;  /* 0x000000110d027836 */ /* 0x000fe40000000000 */
[----:B------:R-:W-:-:S02]  /*cbd0*/  IMAD R14, R6, R8, R14 ;  /* 0x00000008060e7224 */ /* 0x000fc400078e020e */
[--C-:B------:R-:W-:Y:S01]  /*cbe0*/  @!P6 IMAD.IADD R18, R18, 0x1, -R6.reuse ;  /* 0x000000011212e824 */ /* 0x100fe200078e0a06 */
[----:B------:R-:W-:Y:S01]  /*cbf0*/  ISETP.GT.U32.AND P6, PT, R6, R3, PT ;  /* 0x000000030600720c */ /* 0x000fe20003fc4070 */
[----:B------:R-:W-:Y:S01]  /*cc00*/  @!P5 IMAD.IADD R16, R16, 0x1, -R6 ;  /* 0x000000011010d824 */ /* 0x000fe200078e0a06 */
[----:B------:R-:W-:Y:S01]  /*cc10*/  IABS R8, R2 ;  /* 0x0000000200087213 */ /* 0x000fe20000000000 */
[----:B0-----:R-:W-:Y:S02]  /*cc20*/  IMAD.MOV.U32 R0, RZ, RZ, R4 ;  /* 0x000000ffff007224 */ /* 0x001fe400078e0004 */
[----:B------:R-:W-:Y:S01]  /*cc30*/  @!P0 IMAD.IADD R17, R17, 0x1, -R6 ;  /* 0x0000000111118824 */ /* 0x000fe200078e0a06 */
[C---:B------:R-:W-:Y:S01]  /*cc40*/  ISETP.GT.U32.AND P0, PT, R6.reuse, R18, PT ;  /* 0x000000120600720c */ /* 0x040fe20003f04070 */
[----:B------:R-:W-:Y:S01]  /*cc50*/  @!P1 IMAD.MOV R0, RZ, RZ, -R0 ;  /* 0x000000ffff009224 */ /* 0x000fe200078e0a00 */
[C---:B------:R-:W-:Y:S01]  /*cc60*/  ISETP.GT.U32.AND P1, PT, R6.reuse, R16, PT ;  /* 0x000000100600720c */ /* 0x040fe20003f24070 */
[----:B------:R-:W-:Y:S01]  /*cc70*/  IMAD.HI.U32 R21, R7, R8, RZ ;  /* 0x0000000807157227 */ /* 0x000fe200078e00ff */
[----:B------:R-:W-:-:S02]  /*cc80*/  ISETP.GT.U32.AND P5, PT, R6, R17, PT ;  /* 0x000000110600720c */ /* 0x000fc40003fa4070 */
[----:B------:R0:W-:Y:S01]  /*cc90*/  STL [R1+0x38], R0 ;  /* 0x0000380001007387 */ /* 0x0001e20000100800 */
[----:B------:R-:W-:Y:S02]  /*cca0*/  IMAD.MOV R21, RZ, RZ, -R21 ;  /* 0x000000ffff157224 */ /* 0x000fe400078e0a15 */
[----:B------:R-:W-:Y:S01]  /*ccb0*/  @!P6 IMAD.IADD R3, R3, 0x1, -R6 ;  /* 0x000000010303e824 */ /* 0x000fe200078e0a06 */
[C---:B------:R-:W-:Y:S01]  /*ccc0*/  ISETP.GT.U32.AND P6, PT, R6.reuse, R14, PT ;  /* 0x0000000e0600720c */ /* 0x040fe20003fc4070 */
[----:B------:R-:W-:Y:S02]  /*ccd0*/  IMAD R8, R6, R21, R8 ;  /* 0x0000001506087224 */ /* 0x000fe400078e0208 */
[C---:B------:R-:W-:Y:S02]  /*cce0*/  VIADD R5, R13.reuse, 0x10 ;  /* 0x000000100d057836 */ /* 0x040fe40000000000 */
[--C-:B------:R-:W-:Y:S01]  /*ccf0*/  @!P1 IMAD.IADD R16, R16, 0x1, -R6.reuse ;  /* 0x0000000110109824 */ /* 0x100fe200078e0a06 */
[----:B------:R-:W-:Y:S01]  /*cd00*/  ISETP.GT.U32.AND P1, PT, R6, R8, PT ;  /* 0x000000080600720c */ /* 0x000fe20003f24070 */
[----:B------:R-:W-:Y:S01]  /*cd10*/  VIADD R15, R13, 0xf ;  /* 0x0000000f0d0f7836 */ /* 0x000fe20000000000 */
[----:B------:R-:W-:Y:S01]  /*cd20*/  IABS R4, R5 ;  /* 0x0000000500047213 */ /* 0x000fe20000000000 */
[--C-:B------:R-:W-:Y:S01]  /*cd30*/  @!P0 IMAD.IADD R18, R18, 0x1, -R6.reuse ;  /* 0x0000000112128824 */ /* 0x100fe200078e0a06 */
[----:B------:R-:W-:Y:S01]  /*cd40*/  ISETP.GT.U32.AND P0, PT, R6, R9, PT ;  /* 0x000000090600720c */ /* 0x000fe20003f04070 */
[----:B------:R-:W-:Y:S01]  /*cd50*/  IMAD.MOV.U32 R22, RZ, RZ, R3 ;  /* 0x000000ffff167224 */ /* 0x000fe200078e0003 */
[----:B------:R-:W-:Y:S01]  /*cd60*/  IABS R10, R15 ;  /* 0x0000000f000a7213 */ /* 0x000fe20000000000 */
[----:B------:R-:W-:Y:S01]  /*cd70*/  @!P6 IMAD.IADD R14, R14, 0x1, -R6 ;  /* 0x000000010e0ee824 */ /* 0x000fe200078e0a06 */
[----:B------:R-:W-:Y:S01]  /*cd80*/  ISETP.GE.AND P6, PT, R20, RZ, PT ;  /* 0x000000ff1400720c */ /* 0x000fe20003fc6270 */
[----:B------:R-:W-:-:S04]  /*cd90*/  IMAD.HI.U32 R21, R7, R4, RZ ;  /* 0x0000000407157227 */ /* 0x000fc800078e00ff */
[----:B------:R-:W-:Y:S01]  /*cda0*/  @!P5 IMAD.IADD R17, R17, 0x1, -R6 ;  /* 0x000000011111d824 */ /* 0x000fe200078e0a06 */
[----:B------:R-:W-:Y:S01]  /*cdb0*/  ISETP.GE.AND P5, PT, R12, RZ, PT ;  /* 0x000000ff0c00720c */ /* 0x000fe20003fa6270 */
[----:B0-----:R-:W-:Y:S02]  /*cdc0*/  IMAD.MOV.U32 R0, RZ, RZ, R18 ;  /* 0x000000ffff007224 */ /* 0x001fe400078e0012 */
[----:B------:R-:W-:Y:S01]  /*cdd0*/  @!P1 IMAD.IADD R8, R8, 0x1, -R6 ;  /* 0x0000000108089824 */ /* 0x000fe200078e0a06 */
[----:B------:R-:W-:Y:S01]  /*cde0*/  ISETP.GT.U32.AND P1, PT, R6, R14, PT ;  /* 0x0000000e0600720c */ /* 0x000fe20003f24070 */
[----:B------:R-:W-:-:S04]  /*cdf0*/  IMAD.HI.U32 R12, R7, R10, RZ ;  /* 0x0000000a070c7227 */ /* 0x000fc800078e00ff */
[----:B------:R-:W-:Y:S02]  /*ce00*/  IMAD.MOV R21, RZ, RZ, -R21 ;  /* 0x000000ffff157224 */ /* 0x000fe400078e0a15 */
[----:B------:R-:W-:Y:S01]  /*ce10*/  @!P2 IMAD.MOV R22, RZ, RZ, -R22 ;  /* 0x000000ffff16a224 */ /* 0x000fe200078e0a16 */
[C---:B------:R-:W-:Y:S01]  /*ce20*/  ISETP.GT.U32.AND P2, PT, R6.reuse, R8, PT ;  /* 0x000000080600720c */ /* 0x040fe20003f44070 */
[----:B------:R-:W-:Y:S02]  /*ce30*/  @!P3 IMAD.MOV R0, RZ, RZ, -R0 ;  /* 0x000000ffff00b224 */ /* 0x000fe400078e0a00 */
[----:B------:R-:W-:Y:S01]  /*ce40*/  IMAD.MOV R20, RZ, RZ, -R12 ;  /* 0x000000ffff147224 */ /* 0x000fe200078e0a0c */
[----:B------:R-:W-:Y:S01]  /*ce50*/  STL [R1+0x34], R22 ;  /* 0x0000341601007387 */ /* 0x000fe20000100800 */
[C---:B------:R-:W-:Y:S02]  /*ce60*/  IMAD R4, R6.reuse, R21, R4 ;  /* 0x0000001506047224 */ /* 0x040fe400078e0204 */
[C---:B------:R-:W-:Y:S01]  /*ce70*/  IMAD R10, R6.reuse, R20, R10 ;  /* 0x00000014060a7224 */ /* 0x040fe200078e020a */
[----:B------:R0:W-:Y:S01]  /*ce80*/  STL [R1+0x30], R0 ;  /* 0x0000300001007387 */ /* 0x0001e20000100800 */
[----:B------:R-:W-:Y:S01]  /*ce90*/  @!P4 IMAD.MOV R17, RZ, RZ, -R17 ;  /* 0x000000ffff11c224 */ /* 0x000fe200078e0a11 */
[----:B------:R-:W-:Y:S01]  /*cea0*/  ISETP.GT.U32.AND P4, PT, R6, R4, PT ;  /* 0x000000040600720c */ /* 0x000fe20003f84070 */
[--C-:B------:R-:W-:Y:S01]  /*ceb0*/  @!P0 IMAD.IADD R9, R9, 0x1, -R6.reuse ;  /* 0x0000000109098824 */ /* 0x100fe200078e0a06 */
[----:B------:R-:W-:Y:S01]  /*cec0*/  ISETP.GE.AND P0, PT, R19, RZ, PT ;  /* 0x000000ff1300720c */ /* 0x000fe20003f06270 */
[----:B------:R-:W-:Y:S01]  /*ced0*/  VIADD R12, R13, 0xe ;  /* 0x0000000e0d0c7836 */ /* 0x000fe20000000000 */
[----:B------:R-:W-:Y:S01]  /*cee0*/  STL [R1+0x2c], R17 ;  /* 0x00002c1101007387 */ /* 0x000fe20000100800 */
[--C-:B------:R-:W-:Y:S01]  /*cef0*/  @!P1 IMAD.IADD R14, R14, 0x1, -R6.reuse ;  /* 0x000000010e0e9824 */ /* 0x100fe200078e0a06 */
[----:B------:R-:W-:Y:S01]  /*cf00*/  ISETP.GT.U32.AND P1, PT, R6, R10, PT ;  /* 0x0000000a0600720c */ /* 0x000fe20003f24070 */
[----:B------:R-:W-:Y:S01]  /*cf10*/  @!P2 IMAD.IADD R8, R8, 0x1, -R6 ;  /* 0x000000010808a824 */ /* 0x000fe200078e0a06 */
[----:B------:R-:W-:Y:S01]  /*cf20*/  IABS R3, R12 ;  /* 0x0000000c00037213 */ /* 0x000fe20000000000 */
[----:B0-----:R-:W-:Y:S01]  /*cf30*/  IMAD.MOV.U32 R0, RZ, RZ, R16 ;  /* 0x000000ffff007224 */ /* 0x001fe200078e0010 */
[----:B------:R-:W-:-:S02]  /*cf40*/  ISETP.GT.U32.AND P3, PT, R6, R9, PT ;  /* 0x000000090600720c */ /* 0x000fc40003f64070 */
[----:B------:R-:W-:Y:S01]  /*cf50*/  ISETP.GE.AND P2, PT, R15, RZ, PT ;  /* 0x000000ff0f00720c */ /* 0x000fe20003f46270 */
[----:B------:R-:W-:Y:S01]  /*cf60*/  @!P5 IMAD.MOV R0, RZ, RZ, -R0 ;  /* 0x000000ffff00d224 */ /* 0x000fe200078e0a00 */
[----:B------:R-:W-:Y:S01]  /*cf70*/  ISETP.GE.AND P5, PT, R2, RZ, PT ;  /* 0x000000ff0200720c */ /* 0x000fe20003fa6270 */
[----:B------:R-:W-:-:S03]  /*cf80*/  IMAD.HI.U32 R16, R7, R3, RZ ;  /* 0x0000000307107227 */ /* 0x000fc600078e00ff */
[----:B------:R0:W-:Y:S01]  /*cf90*/  STL [R1+0x28], R0 ;  /* 0x0000280001007387 */ /* 0x0001e20000100800 */
[----:B------:R-:W-:Y:S01]  /*cfa0*/  @!P4 IMAD.IADD R4, R4, 0x1, -R6 ;  /* 0x000000010404c824 */ /* 0x000fe200078e0a06 */
[----:B------:R-:W-:Y:S01]  /*cfb0*/  ISETP.GE.AND P4, PT, R12, RZ, PT ;  /* 0x000000ff0c00720c */ /* 0x000fe20003f86270 */
[----:B------:R-:W-:Y:S02]  /*cfc0*/  IMAD.MOV R16, RZ, RZ, -R16 ;  /* 0x000000ffff107224 */ /* 0x000fe400078e0a10 */
[----:B------:R-:W-:Y:S02]  /*cfd0*/  VIADD R2, R13, 0xd ;  /* 0x0000000d0d027836 */ /* 0x000fe40000000000 */
[--C-:B------:R-:W-:Y:S01]  /*cfe0*/  @!P1 IMAD.IADD R10, R10, 0x1, -R6.reuse ;  /* 0x000000010a0a9824 */ /* 0x100fe200078e0a06 */
[C---:B------:R-:W-:Y:S01]  /*cff0*/  ISETP.GT.U32.AND P1, PT, R6.reuse, R4, PT ;  /* 0x000000040600720c */ /* 0x040fe20003f24070 */
[----:B------:R-:W-:Y:S01]  /*d000*/  @!P3 IMAD.IADD R9, R9, 0x1, -R6 ;  /* 0x000000010909b824 */ /* 0x000fe200078e0a06 */
[----:B------:R-:W-:Y:S01]  /*d010*/  ISETP.GE.AND P3, PT, R5, RZ, PT ;  /* 0x000000ff0500720c */ /* 0x000fe20003f66270 */
[----:B0-----:R-:W-:Y:S01]  /*d020*/  IMAD.MOV.U32 R0, RZ, RZ, R14 ;  /* 0x000000ffff007224 */ /* 0x001fe200078e000e */
[----:B------:R-:W-:Y:S01]  /*d030*/  IABS R5, R2 ;  /* 0x0000000200057213 */ /* 0x000fe20000000000 */
[----:B------:R-:W-:-:S02]  /*d040*/  IMAD R3, R6, R16, R3 ;  /* 0x0000001006037224 */ /* 0x000fc400078e0203 */
[----:B------:R-:W-:Y:S01]  /*d050*/  @!P6 IMAD.MOV R0, RZ, RZ, -R0 ;  /* 0x000000ffff00e224 */ /* 0x000fe200078e0a00 */
[----:B------:R-:W-:Y:S01]  /*d060*/  ISETP.GT.U32.AND P6, PT, R6, R10, PT ;  /* 0x0000000a0600720c */ /* 0x000fe20003fc4070 */
[----:B------:R-:W-:-:S03]  /*d070*/  IMAD.HI.U32 R12, R7, R5, RZ ;  /* 0x00000005070c7227 */ /* 0x000fc600078e00ff */
[----:B------:R0:W-:Y:S01]  /*d080*/  STL [R1+0x24], R0 ;  /* 0x0000240001007387 */ /* 0x0001e20000100800 */
[----:B------:R-:W-:Y:S01]  /*d090*/  @!P0 IMAD.MOV R9, RZ, RZ, -R9 ;  /* 0x000000ffff098224 */ /* 0x000fe200078e0a09 */
[----:B------:R-:W-:Y:S01]  /*d0a0*/  @!P1 IADD3 R4, PT, PT, R4, -R6, RZ ;  /* 0x8000000604049210 */ /* 0x000fe20007ffe0ff */
[----:B------:R-:W-:Y:S01]  /*d0b0*/  IMAD.MOV R12, RZ, RZ, -R12 ;  /* 0x000000ffff0c7224 */ /* 0x000fe200078e0a0c */
[----:B------:R-:W-:Y:S02]  /*d0c0*/  ISETP.GE.AND P0, PT, R2, RZ, PT ;  /* 0x000000ff0200720c */ /* 0x000fe40003f06270 */
[----:B------:R3:W-:Y:S01]  /*d0d0*/  STL [R1+0x20], R9 ;  /* 0x0000200901007387 */ /* 0x0007e20000100800 */
[----:B------:R-:W-:Y:S02]  /*d0e0*/  IMAD R2, R6, R12, R5 ;  /* 0x0000000c06027224 */ /* 0x000fe400078e0205 */
[----:B------:R-:W-:Y:S02]  /*d0f0*/  @!P6 IMAD.IADD R10, R10, 0x1, -R6 ;  /* 0x000000010a0ae824 */ /* 0x000fe400078e0a06 */
[----:B0-----:R-:W-:Y:S01]  /*d100*/  IMAD.MOV.U32 R0, RZ, RZ, R8 ;  /* 0x000000ffff007224 */ /* 0x001fe200078e0008 */
[----:B------:R-:W-:Y:S01]  /*d110*/  ISETP.GT.U32.AND P1, PT, R6, R2, PT ;  /* 0x000000020600720c */ /* 0x000fe20003f24070 */
[----:B------:R-:W-:-:S02]  /*d120*/  VIADD R8, R13, 0xa ;  /* 0x0000000a0d087836 */ /* 0x000fc40000000000 */
[----:B------:R-:W-:Y:S01]  /*d130*/  @!P5 IMAD.MOV R0, RZ, RZ, -R0 ;  /* 0x000000ffff00d224 */ /* 0x000fe200078e0a00 */
[----:B------:R-:W-:Y:S01]  /*d140*/  ISETP.GT.U32.AND P5, PT, R6, R3, PT ;  /* 0x000000030600720c */ /* 0x000fe20003fa4070 */
[C---:B---3--:R-:W-:Y:S01]  /*d150*/  VIADD R9, R13.reuse, 0xc ;  /* 0x0000000c0d097836 */ /* 0x048fe20000000000 */
[----:B------:R-:W-:Y:S01]  /*d160*/  IABS R19, R8 ;  /* 0x0000000800137213 */ /* 0x000fe20000000000 */
[----:B------:R-:W-:Y:S01]  /*d170*/  VIADD R5, R13, 0xb ;  /* 0x0000000b0d057836 */ /* 0x000fe20000000000 */
[----:B------:R0:W-:Y:S02]  /*d180*/  STL [R1+0x1c], R0 ;  /* 0x00001c0001007387 */ /* 0x0001e40000100800 */
[----:B------:R-:W-:Y:S02]  /*d190*/  IABS R15, R9 ;  /* 0x00000009000f7213 */ /* 0x000fe40000000000 */
[----:B------:R-:W-:Y:S01]  /*d1a0*/  ISETP.GE.AND P6, PT, R9, RZ, PT ;  /* 0x000000ff0900720c */ /* 0x000fe20003fc6270 */
[----:B------:R-:W-:Y:S01]  /*d1b0*/  @!P1 IMAD.IADD R2, R2, 0x1, -R6 ;  /* 0x0000000102029824 */ /* 0x000fe200078e0a06 */
[----:B------:R-:W-:Y:S01]  /*d1c0*/  IABS R17, R5 ;  /* 0x0000000500117213 */ /* 0x000fe20000000000 */
[----:B------:R-:W-:-:S03]  /*d1d0*/  IMAD.HI.U32 R9, R7, R15, RZ ;  /* 0x0000000f07097227 */ /* 0x000fc600078e00ff */
[C---:B------:R-:W-:Y:S01]  /*d1e0*/  ISETP.GT.U32.AND P1, PT, R6.reuse, R2, PT ;  /* 0x000000020600720c */ /* 0x040fe20003f24070 */
[----:B------:R-:W-:Y:S01]  /*d1f0*/  @!P5 IMAD.IADD R3, R3, 0x1, -R6 ;  /* 0x000000010303d824 */ /* 0x000fe200078e0a06 */
[----:B------:R-:W-:Y:S01]  /*d200*/  ISETP.GE.AND P5, PT, R5, RZ, PT ;  /* 0x000000ff0500720c */ /* 0x000fe20003fa6270 */
[----:B0-----:R-:W-:Y:S02]  /*d210*/  IMAD.MOV.U32 R0, RZ, RZ, R4 ;  /* 0x000000ffff007224 */ /* 0x001fe400078e0004 */
[----:B------:R-:W-:Y:S02]  /*d220*/  IMAD.MOV R9, RZ, RZ, -R9 ;  /* 0x000000ffff097224 */ /* 0x000fe400078e0a09 */
[----:B------:R-:W-:Y:S01]  /*d230*/  @!P3 IMAD.MOV R0, RZ, RZ, -R0 ;  /* 0x000000ffff00b224 */ /* 0x000fe200078e0a00 */
[C---:B------:R-:W-:Y:S01]  /*d240*/  ISETP.GT.U32.AND P3, PT, R6.reuse, R3, PT ;  /* 0x000000030600720c */ /* 0x040fe20003f64070 */
[----:B------:R-:W-:Y:S02]  /*d250*/  IMAD R15, R6, R9, R15 ;  /* 0x00000009060f7224 */ /* 0x000fe400078e020f */
[----:B------:R-:W-:Y:S01]  /*d260*/  IMAD.HI.U32 R4, R7, R19, RZ ;  /* 0x0000001307047227 */ /* 0x000fe200078e00ff */
[----:B------:R0:W-:Y:S03]  /*d270*/  STL [R1+0x18], R0 ;  /* 0x0000180001007387 */ /* 0x0001e60000100800 */
[----:B------:R-:W-:-:S02]  /*d280*/  IMAD.MOV R4, RZ, RZ, -R4 ;  /* 0x000000ffff047224 */ /* 0x000fc400078e0a04 */
[--C-:B------:R-:W-:Y:S02]  /*d290*/  @!P1 IMAD.IADD R2, R2, 0x1, -R6.reuse ;  /* 0x0000000102029824 */ /* 0x100fe400078e0a06 */
[C---:B------:R-:W-:Y:S02]  /*d2a0*/  IMAD R19, R6.reuse, R4, R19 ;  /* 0x0000000406137224 */ /* 0x040fe400078e0213 */
[----:B------:R-:W-:Y:S01]  /*d2b0*/  @!P3 IMAD.IADD R3, R3, 0x1, -R6 ;  /* 0x000000010303b824 */ /* 0x000fe200078e0a06 */
[----:B------:R-:W-:Y:S01]  /*d2c0*/  ISETP.GT.U32.AND P3, PT, R6, R15, PT ;  /* 0x0000000f0600720c */ /* 0x000fe20003f64070 */
[----:B0-----:R-:W-:Y:S02]  /*d2d0*/  IMAD.MOV.U32 R0, RZ, RZ, R10 ;  /* 0x000000ffff007224 */ /* 0x001fe400078e000a */
[----:B------:R-:W-:Y:S02]  /*d2e0*/  VIADD R4, R13, 0x9 ;  /* 0x000000090d047836 */ /* 0x000fe40000000000 */
[----:B------:R-:W-:Y:S01]  /*d2f0*/  @!P2 IMAD.MOV R0, RZ, RZ, -R0 ;  /* 0x000000ffff00a224 */ /* 0x000fe200078e0a00 */
[----:B------:R-:W-:Y:S01]  /*d300*/  ISETP.GE.AND P2, PT, R8, RZ, PT ;  /* 0x000000ff0800720c */ /* 0x000fe20003f46270 */
[----:B------:R-:W-:Y:S01]  /*d310*/  IMAD.MOV.U32 R10, RZ, RZ, R3 ;  /* 0x000000ffff0a7224 */ /* 0x000fe200078e0003 */
[----:B------:R-:W-:Y:S01]  /*d320*/  IABS R12, R4 ;  /* 0x00000004000c7213 */ /* 0x000fe20000000000 */
[----:B------:R-:W-:Y:S01]  /*d330*/  IMAD.HI.U32 R5, R7, R17, RZ ;  /* 0x0000001107057227 */ /* 0x000fe200078e00ff */
[----:B------:R0:W-:Y:S03]  /*d340*/  STL [R1+0x14], R0 ;  /* 0x0000140001007387 */ /* 0x0001e60000100800 */
[----:B------:R-:W-:-:S02]  /*d350*/  @!P3 IMAD.IADD R15, R15, 0x1, -R6 ;  /* 0x000000010f0fb824 */ /* 0x000fc400078e0a06 */
[----:B------:R-:W-:Y:S01]  /*d360*/  @!P4 IMAD.MOV R10, RZ, RZ, -R10 ;  /* 0x000000ffff0ac224 */ /* 0x000fe200078e0a0a */
[----:B------:R-:W-:Y:S01]  /*d370*/  ISETP.GE.AND P4, PT, R4, RZ, PT ;  /* 0x000000ff0400720c */ /* 0x000fe20003f86270 */
[----:B------:R-:W-:Y:S01]  /*d380*/  IMAD.MOV R5, RZ, RZ, -R5 ;  /* 0x000000ffff057224 */ /* 0x000fe200078e0a05 */
[----:B------:R-:W-:Y:S01]  /*d390*/  ISETP.GT.U32.AND P3, PT, R6, R15, PT ;  /* 0x0000000f0600720c */ /* 0x000fe20003f64070 */
[----:B------:R-:W-:Y:S01]  /*d3a0*/  VIADD R4, R13, 0x8 ;  /* 0x000000080d047836 */ /* 0x000fe20000000000 */
[----:B------:R3:W-:Y:S01]  /*d3b0*/  STL [R1+0x10], R10 ;  /* 0x0000100a01007387 */ /* 0x0007e20000100800 */
[----:B0-----:R-:W-:Y:S02]  /*d3c0*/  IMAD.MOV.U32 R0, RZ, RZ, R2 ;  /* 0x000000ffff007224 */ /* 0x001fe400078e0002 */
[----:B------:R-:W-:Y:S01]  /*d3d0*/  IMAD.HI.U32 R2, R7, R12, RZ ;  /* 0x0000000c07027227 */ /* 0x000fe200078e00ff */
[----:B------:R-:W-:-:S03]  /*d3e0*/  IABS R16, R4 ;  /* 0x0000000400107213 */ /* 0x000fc60000000000 */
[----:B------:R-:W-:Y:S02]  /*d3f0*/  IMAD.MOV R2, RZ, RZ, -R2 ;  /* 0x000000ffff027224 */ /* 0x000fe400078e0a02 */
[C---:B------:R-:W-:Y:S02]  /*d400*/  IMAD R17, R6.reuse, R5, R17 ;  /* 0x0000000506117224 */ /* 0x040fe400078e0211 */
[C---:B------:R-:W-:Y:S02]  /*d410*/  IMAD R12, R6.reuse, R2, R12 ;  /* 0x00000002060c7224 */ /* 0x040fe400078e020c */
[----:B------:R-:W-:Y:S01]  /*d420*/  @!P3 IMAD.IADD R15, R15, 0x1, -R6 ;  /* 0x000000010f0fb824 */ /* 0x000fe200078e0a06 */
[C---:B------:R-:W-:Y:S01]  /*d430*/  ISETP.GT.U32.AND P1, PT, R6.reuse, R17, PT ;  /* 0x000000110600720c */ /* 0x040fe20003f24070 */
[----:B------:R-:W-:Y:S01]  /*d440*/  IMAD.HI.U32 R5, R7, R16, RZ ;  /* 0x0000001007057227 */ /* 0x000fe200078e00ff */
[----:B------:R-:W-:-:S03]  /*d450*/  ISETP.GT.U32.AND P3, PT, R6, R12, PT ;  /* 0x0000000c0600720c */ /* 0x000fc60003f64070 */
[----:B------:R-:W-:Y:S02]  /*d460*/  IMAD.MOV R5, RZ, RZ, -R5 ;  /* 0x000000ffff057224 */ /* 0x000fe400078e0a05 */
[----:B------:R-:W-:Y:S01]  /*d470*/  @!P0 IMAD.MOV R0, RZ, RZ, -R0 ;  /* 0x000000ffff008224 */ /* 0x000fe200078e0a00 */
[C---:B------:R-:W-:Y:S01]  /*d480*/  ISETP.GT.U32.AND P0, PT, R6.reuse, R19, PT ;  /* 0x000000130600720c */ /* 0x040fe20003f04070 */
[----:B------:R-:W-:Y:S02]  /*d490*/  IMAD R16, R6, R5, R16 ;  /* 0x0000000506107224 */ /* 0x000fe400078e0210 */
[----:B------:R-:W-:Y:S01]  /*d4a0*/  VIADD R3, R13, 0x7 ;  /* 0x000000070d037836 */ /* 0x000fe20000000000 */
[----:B------:R1:W-:Y:S01]  /*d4b0*/  STL [R1+0x1be4], R0 ;  /* 0x001be40001007387 */ /* 0x0003e20000100800 */
[--C-:B------:R-:W-:Y:S02]  /*d4c0*/  @!P1 IMAD.IADD R17, R17, 0x1, -R6.reuse ;  /* 0x0000000111119824 */ /* 0x100fe400078e0a06 */
[--C-:B------:R-:W-:Y:S01]  /*d4d0*/  @!P3 IMAD.IADD R12, R12, 0x1, -R6.reuse ;  /* 0x000000010c0cb824 */ /* 0x100fe200078e0a06 */
[C---:B------:R-:W-:Y:S01]  /*d4e0*/  ISETP.GT.U32.AND P3, PT, R6.reuse, R16, PT ;  /* 0x000000100600720c */ /* 0x040fe20003f64070 */
[----:B------:R-:W-:Y:S01]  /*d4f0*/  VIADD R8, R13, 0x6 ;  /* 0x000000060d087836 */ /* 0x000fe20000000000 */
[C---:B------:R-:W-:Y:S01]  /*d500*/  ISETP.GT.U32.AND P1, PT, R6.reuse, R17, PT ;  /* 0x000000110600720c */ /* 0x040fe20003f24070 */
[----:B------:R-:W-:Y:S01]  /*d510*/  @!P6 IMAD.MOV R15, RZ, RZ, -R15 ;  /* 0x000000ffff0fe224 */ /* 0x000fe200078e0a0f */
[----:B------:R-:W-:Y:S01]  /*d520*/  IABS R14, R3 ;  /* 0x00000003000e7213 */ /* 0x000fe20000000000 */
[----:B------:R-:W-:Y:S01]  /*d530*/  @!P0 IMAD.IADD R19, R19, 0x1, -R6 ;  /* 0x0000000113138824 */ /* 0x000fe200078e0a06 */
[----:B------:R-:W-:Y:S01]  /*d540*/  IABS R18, R8 ;  /* 0x0000000800127213 */ /* 0x000fe20000000000 */
[----:B---3--:R-:W-:Y:S01]  /*d550*/  VIADD R10, R13, 0x5 ;  /* 0x000000050d0a7836 */ /* 0x008fe20000000000 */
[----:B------:R-:W-:Y:S01]  /*d560*/  STL [R1+0x1be8], R15 ;  /* 0x001be80f01007387 */ /* 0x000fe20000100800 */
[----:B------:R-:W-:Y:S01]  /*d570*/  IMAD.HI.U32 R9, R7, R14, RZ ;  /* 0x0000000e07097227 */ /* 0x000fe200078e00ff */
[----:B------:R-:W-:-:S02]  /*d580*/  ISETP.GT.U32.AND P0, PT, R6, R19, PT ;  /* 0x000000130600720c */ /* 0x000fc40003f04070 */
[----:B------:R-:W-:Y:S01]  /*d590*/  IABS R23, R10 ;  /* 0x0000000a00177213 */ /* 0x000fe20000000000 */
[--C-:B------:R-:W-:Y:S01]  /*d5a0*/  @!P3 IMAD.IADD R16, R16, 0x1, -R6.reuse ;  /* 0x000000011010b824 */ /* 0x100fe200078e0a06 */
[----:B------:R-:W-:Y:S01]  /*d5b0*/  ISETP.GT.U32.AND P3, PT, R6, R12, PT ;  /* 0x0000000c0600720c */ /* 0x000fe20003f64070 */
[----:B------:R-:W-:Y:S01]  /*d5c0*/  @!P1 IMAD.IADD R17, R17, 0x1, -R6 ;  /* 0x0000000111119824 */ /* 0x000fe200078e0a06 */
[----:B------:R-:W-:Y:S01]  /*d5d0*/  ISETP.GE.AND P1, PT, R4, RZ, PT ;  /* 0x000000ff0400720c */ /* 0x000fe20003f26270 */
[----:B------:R-:W-:Y:S01]  /*d5e0*/  IMAD.HI.U32 R2, R7, R18, RZ ;  /* 0x0000001207027227 */ /* 0x000fe200078e00ff */
[----:B------:R-:W-:-:S03]  /*d5f0*/  ISETP.GT.U32.AND P6, PT, R6, R16, PT ;  /* 0x000000100600720c */ /* 0x000fc60003fc4070 */
[----:B------:R-:W-:Y:S02]  /*d600*/  IMAD.MOV R4, RZ, RZ, -R9 ;  /* 0x000000ffff047224 */ /* 0x000fe400078e0a09 */
[----:B------:R-:W-:Y:S02]  /*d610*/  IMAD.MOV R2, RZ, RZ, -R2 ;  /* 0x000000ffff027224 */ /* 0x000fe400078e0a02 */
[C---:B------:R-:W-:Y:S02]  /*d620*/  IMAD R14, R6.reuse, R4, R14 ;  /* 0x00000004060e7224 */ /* 0x040fe400078e020e */
[----:B------:R-:W-:Y:S02]  /*d630*/  IMAD R18, R6, R2, R18 ;  /* 0x0000000206127224 */ /* 0x000fe400078e0212 */
[--C-:B------:R-:W-:Y:S01]  /*d640*/  @!P3 IMAD.IADD R12, R12, 0x1, -R6.reuse ;  /* 0x000000010c0cb824 */ /* 0x100fe200078e0a06 */
[----:B------:R-:W-:Y:S01]  /*d650*/  ISETP.GT.U32.AND P3, PT, R6, R14, PT ;  /* 0x0000000e0600720c */ /* 0x000fe20003f64070 */
[--C-:B------:R-:W-:Y:S01]  /*d660*/  @!P0 IMAD.IADD R19, R19, 0x1, -R6.reuse ;  /* 0x0000000113138824 */ /* 0x100fe200078e0a06 */
[----:B------:R-:W-:Y:S01]  /*d670*/  ISETP.GE.AND P0, PT, R3, RZ, PT ;  /* 0x000000ff0300720c */ /* 0x000fe20003f06270 */
[----:B------:R-:W-:Y:S01]  /*d680*/  @!P6 IMAD.IADD R16, R16, 0x1, -R6 ;  /* 0x000000011010e824 */ /* 0x000fe200078e0a06 */
[----:B------:R-:W-:Y:S01]  /*d690*/  ISETP.GT.U32.AND P6, PT, R6, R18, PT ;  /* 0x000000120600720c */ /* 0x000fe20003fc4070 */
[----:B------:R-:W-:-:S02]  /*d6a0*/  VIADD R2, R13, 0x4 ;  /* 0x000000040d027836 */ /* 0x000fc40000000000 */
[C---:B------:R-:W-:Y:S02]  /*d6b0*/  VIADD R3, R13.reuse, 0x3 ;  /* 0x000000030d037836 */ /* 0x040fe40000000000 */
[----:B------:R-:W-:Y:S01]  /*d6c0*/  VIADD R5, R13, 0x2 ;  /* 0x000000020d057836 */ /* 0x000fe20000000000 */
[----:B------:R-:W-:Y:S01]  /*d6d0*/  IABS R24, R2 ;  /* 0x0000000200187213 */ /* 0x000fe20000000000 */
[----:B------:R-:W-:Y:S01]  /*d6e0*/  IMAD.HI.U32 R28, R7, R23, RZ ;  /* 0x00000017071c7227 */ /* 0x000fe200078e00ff */
[----:B------:R-:W-:Y:S02]  /*d6f0*/  IABS R25, R3 ;  /* 0x0000000300197213 */ /* 0x000fe40000000000 */
[----:B------:R-:W-:Y:S01]  /*d700*/  IABS R26, R5 ;  /* 0x00000005001a7213 */ /* 0x000fe20000000000 */
[----:B------:R-:W-:Y:S02]  /*d710*/  VIADD R4, R13, 0x1 ;  /* 0x000000010d047836 */ /* 0x000fe40000000000 */
[----:B------:R-:W-:-:S02]  /*d720*/  @!P3 IMAD.IADD R14, R14, 0x1, -R6 ;  /* 0x000000010e0eb824 */ /* 0x000fc400078e0a06 */
[----:B------:R-:W-:Y:S01]  /*d730*/  IMAD.HI.U32 R27, R7, R24, RZ ;  /* 0x00000018071b7227 */ /* 0x000fe200078e00ff */
[----:B------:R-:W-:-:S03]  /*d740*/  IABS R22, R4 ;  /* 0x0000000400167213 */ /* 0x000fc60000000000 */
[----:B------:R-:W-:-:S04]  /*d750*/  IMAD.HI.U32 R21, R7, R25, RZ ;  /* 0x0000001907157227 */ /* 0x000fc800078e00ff */
[----:B------:R-:W-:Y:S02]  /*d760*/  IMAD.MOV R28, RZ, RZ, -R28 ;  /* 0x000000ffff1c7224 */ /* 0x000fe400078e0a1c */
[----:B------:R-:W-:Y:S02]  /*d770*/  @!P6 IMAD.IADD R18, R18, 0x1, -R6 ;  /* 0x000000011212e824 */ /* 0x000fe400078e0a06 */
[----:B------:R-:W-:Y:S01]  /*d780*/  @!P5 IMAD.MOV R17, RZ, RZ, -R17 ;  /* 0x000000ffff11d224 */ /* 0x000fe200078e0a11 */
[C---:B------:R-:W-:Y:S01]  /*d790*/  ISETP.GT.U32.AND P5, PT, R6.reuse, R14, PT ;  /* 0x0000000e0600720c */ /* 0x040fe20003fa4070 */
[----:B------:R-:W-:Y:S01]  /*d7a0*/  IMAD.HI.U32 R9, R7, R26, RZ ;  /* 0x0000001a07097227 */ /* 0x000fe200078e00ff */
[----:B------:R-:W-:Y:S02]  /*d7b0*/  ISETP.GT.U32.AND P6, PT, R6, R18, PT ;  /* 0x000000120600720c */ /* 0x000fe40003fc4070 */
[----:B------:R-:W-:Y:S01]  /*d7c0*/  STL [R1+0x1bec], R17 ;  /* 0x001bec1101007387 */ /* 0x000fe20000100800 */
[----:B------:R-:W-:-:S02]  /*d7d0*/  IMAD.MOV R27, RZ, RZ, -R27 ;  /* 0x000000ffff1b7224 */ /* 0x000fc400078e0a1b */
[----:B------:R-:W-:Y:S02]  /*d7e0*/  IMAD.MOV R21, RZ, RZ, -R21 ;  /* 0x000000ffff157224 */ /* 0x000fe400078e0a15 */
[----:B------:R-:W-:Y:S01]  /*d7f0*/  IMAD R23, R6, R28, R23 ;  /* 0x0000001c06177224 */ /* 0x000fe200078e0217 */
[----:B------:R-:W-:Y:S01]  /*d800*/  SHF.R.S32.HI R28, RZ, 0x6, R29 ;  /* 0x00000006ff1c7819 */ /* 0x000fe2000001141d */
[----:B------:R-:W-:Y:S02]  /*d810*/  IMAD.MOV R9, RZ, RZ, -R9 ;  /* 0x000000ffff097224 */ /* 0x000fe400078e0a09 */
[----:B------:R-:W-:Y:S01]  /*d820*/  IMAD.HI.U32 R20, R7, R22, RZ ;  /* 0x0000001607147227 */ /* 0x000fe200078e00ff */
[----:B------:R-:W-:-:S03]  /*d830*/  SGXT R28, R28, 0x1 ;  /* 0x000000011c1c781a */ /* 0x000fc60000000200 */
[C---:B------:R-:W-:Y:S01]  /*d840*/  IMAD R24, R6.reuse, R27, R24 ;  /* 0x0000001b06187224 */ /* 0x040fe200078e0218 */
[----:B------:R-:W-:Y:S01]  /*d850*/  LOP3.LUT R27, R29, 0x7, RZ, 0xc0, !PT ;  /* 0x000000071d1b7812 */ /* 0x000fe200078ec0ff */
[----:B------:R-:W-:Y:S01]  /*d860*/  IMAD R25, R6, R21, R25 ;  /* 0x0000001506197224 */ /* 0x000fe200078e0219 */
[----:B------:R-:W-:Y:S01]  /*d870*/  LOP3.LUT R28, R28, 0x90, RZ, 0xc0, !PT ;  /* 0x000000901c1c7812 */ /* 0x000fe200078ec0ff */
[----:B------:R-:W-:Y:S01]  /*d880*/  @!P2 IMAD.MOV R19, RZ, RZ, -R19 ;  /* 0x000000ffff13a224 */ /* 0x000fe200078e0a13 */
[C---:B------:R-:W-:Y:S01]  /*d890*/  ISETP.GT.U32.AND P2, PT, R6.reuse, R23, PT ;  /* 0x000000170600720c */ /* 0x040fe20003f44070 */
[C---:B------:R-:W-:Y:S02]  /*d8a0*/  IMAD R26, R6.reuse, R9, R26 ;  /* 0x00000009061a7224 */ /* 0x040fe400078e021a */
[----:B------:R-:W-:Y:S01]  /*d8b0*/  IMAD.MOV R20, RZ, RZ, -R20 ;  /* 0x000000ffff147224 */ /* 0x000fe200078e0a14 */
[----:B------:R-:W-:Y:S01]  /*d8c0*/  STL [R1+0x1bf0], R19 ;  /* 0x001bf01301007387 */ /* 0x000fe20000100800 */
[----:B------:R-:W-:Y:S01]  /*d8d0*/  VIADD R9, R13, 0x3f ;  /* 0x0000003f0d097836 */ /* 0x000fe20000000000 */
[----:B------:R-:W-:Y:S01]  /*d8e0*/  SHF.R.U32.HI R13, RZ, 0x5, R29 ;  /* 0x00000005ff0d7819 */ /* 0x000fe2000001161d */
[----:B------:R-:W-:Y:S01]  /*d8f0*/  @!P4 IMAD.MOV R12, RZ, RZ, -R12 ;  /* 0x000000ffff0cc224 */ /* 0x000fe200078e0a0c */
[C---:B------:R-:W-:Y:S01]  /*d900*/  ISETP.GT.U32.AND P4, PT, R6.reuse, R24, PT ;  /* 0x000000180600720c */ /* 0x040fe20003f84070 */
[----:B------:R-:W-:Y:S01]  /*d910*/  @!P1 IMAD.MOV R16, RZ, RZ, -R16 ;  /* 0x000000ffff109224 */ /* 0x000fe200078e0a10 */
[C---:B------:R-:W-:Y:S01]  /*d920*/  ISETP.GT.U32.AND P1, PT, R6.reuse, R25, PT ;  /* 0x000000190600720c */ /* 0x040fe20003f24070 */
[----:B------:R-:W-:Y:S01]  /*d930*/  IMAD R22, R6, R20, R22 ;  /* 0x0000001406167224 */ /* 0x000fe200078e0216 */
[----:B------:R-:W-:Y:S01]  /*d940*/  SGXT.U32 R13, R13, 0x2 ;  /* 0x000000020d0d781a */ /* 0x000fe20000000000 */
[--C-:B------:R-:W-:Y:S01]  /*d950*/  @!P5 IMAD.IADD R14, R14, 0x1, -R6.reuse ;  /* 0x000000010e0ed824 */ /* 0x100fe200078e0a06 */
[----:B------:R-:W-:Y:S01]  /*d960*/  ISETP.GT.U32.AND P5, PT, R6, R26, PT ;  /* 0x0000001a0600720c */ /* 0x000fe20003fa4070 */
[--C-:B------:R-:W-:Y:S01]  /*d970*/  @!P6 IMAD.IADD R18, R18, 0x1, -R6.reuse ;  /* 0x000000011212e824 */ /* 0x100fe200078e0a06 */
[----:B------:R-:W-:Y:S01]  /*d980*/  LOP3.LUT R13, R13, 0xfc, RZ, 0xfc, !PT ;  /* 0x000000fc0d0d7812 */ /* 0x000fe200078efcff */
[----:B------:R-:W-:Y:S01]  /*d990*/  @!P2 IMAD.IADD R23, R23, 0x1, -R6 ;  /* 0x000000011717a824 */ /* 0x000fe200078e0a06 */
[----:B------:R-:W-:Y:S01]  /*d9a0*/  ISETP.GT.U32.AND P6, PT, R6, R22, PT ;  /* 0x000000160600720c */ /* 0x000fe20003fc4070 */
[----:B------:R-:W-:Y:S01]  /*d9b0*/  @!P0 IMAD.MOV R14, RZ, RZ, -R14 ;  /* 0x000000ffff0e8224 */ /* 0x000fe200078e0a0e */
[----:B------:R-:W-:Y:S01]  /*d9c0*/  ISETP.GE.AND P3, PT, R9, RZ, PT ;  /* 0x000000ff0900720c */ /* 0x000fe20003f66270 */
[----:B-1----:R-:W-:Y:S01]  /*d9d0*/  IMAD R0, R13, UR6, RZ ;  /* 0x000000060d007c24 */ /* 0x002fe2000f8e02ff */
[----:B------:R-:W-:Y:S01]  /*d9e0*/  IABS R20, R9 ;  /* 0x0000000900147213 */ /* 0x000fe20000000000 */
[----:B------:R-:W-:Y:S01]  /*d9f0*/  IMAD R9, RZ, RZ, -UR6 ;  /* 0x80000006ff097e24 */ /* 0x000fe2000f8e02ff */
[----:B------:R-:W-:Y:S01]  /*da00*/  ISETP.GE.AND P2, PT, R8, RZ, PT ;  /* 0x000000ff0800720c */ /* 0x000fe20003f46270 */
[--C-:B------:R-:W-:Y:S01]  /*da10*/  @!P4 IMAD.IADD R24, R24, 0x1, -R6.reuse ;  /* 0x000000011818c824 */ /* 0x100fe200078e0a06 */
[----:B------:R-:W-:Y:S01]  /*da20*/  STL [R1+0x1bf4], R12 ;  /* 0x001bf40c01007387 */ /* 0x000fe20000100800 */
[----:B------:R-:W-:Y:S01]  /*da30*/  @!P1 IMAD.IADD R25, R25, 0x1, -R6 ;  /* 0x0000000119199824 */ /* 0x000fe200078e0a06 */
[----:B------:R-:W-:Y:S01]  /*da40*/  ISETP.GT.U32.AND P1, PT, R6, R23, PT ;  /* 0x000000170600720c */ /* 0x000fe20003f24070 */
[----:B------:R-:W-:Y:S01]  /*da50*/  IMAD R0, R9, 0x4, R0 ;  /* 0x0000000409007824 */ /* 0x000fe200078e0200 */
[----:B------:R-:W-:Y:S01]  /*da60*/  STL [R1+0x1bf8], R16 ;  /* 0x001bf81001007387 */ /* 0x000fe20000100800 */
[----:B------:R-:W-:Y:S01]  /*da70*/  @!P5 IMAD.IADD R26, R26, 0x1, -R6 ;  /* 0x000000011a1ad824 */ /* 0x000fe200078e0a06 */
[C---:B------:R-:W-:Y:S01]  /*da80*/  ISETP.GT.U32.AND P5, PT, R6.reuse, R24, PT ;  /* 0x000000180600720c */ /* 0x040fe20003fa4070 */
[----:B------:R-:W-:Y:S01]  /*da90*/  IMAD.HI.U32 R7, R7, R20, RZ ;  /* 0x0000001407077227 */ /* 0x000fe200078e00ff */
[----:B------:R-:W-:-:S02]  /*daa0*/  ISETP.GT.U32.AND P0, PT, R6, R25, PT ;  /* 0x000000190600720c */ /* 0x000fc40003f04070 */
[----:B------:R-:W-:Y:S01]  /*dab0*/  ISETP.GE.AND P4, PT, R10, RZ, PT ;  /* 0x000000ff0a00720c */ /* 0x000fe20003f86270 */
[----:B------:R-:W-:Y:S01]  /*dac0*/  IMAD R0, R9, 0x4, R0 ;  /* 0x0000000409007824 */ /* 0x000fe200078e0200 */
[----:B------:R-:W-:Y:S01]  /*dad0*/  LOP3.LUT R10, R29, 0x60, RZ, 0xc0, !PT ;  /* 0x000000601d0a7812 */ /* 0x000fe200078ec0ff */
[----:B------:R-:W-:Y:S02]  /*dae0*/  @!P6 IMAD.IADD R22, R22, 0x1, -R6 ;  /* 0x000000011616e824 */ /* 0x000fe400078e0a06 */
[----:B------:R-:W-:Y:S01]  /*daf0*/  IMAD.MOV R7, RZ, RZ, -R7 ;  /* 0x000000ffff077224 */ /* 0x000fe200078e0a07 */
[----:B------:R0:W-:Y:S01]  /*db00*/  STL [R1+0x68], R0 ;  /* 0x0000680001007387 */ /* 0x0001e20000100800 */
[----:B------:R-:W-:Y:S01]  /*db10*/  IMAD R8, R9, 0x4, R0 ;  /* 0x0000000409087824 */ /* 0x000fe200078e0200 */
[----:B------:R-:W-:Y:S01]  /*db20*/  ISETP.GT.U32.AND P6, PT, R6, R22, PT ;  /* 0x000000160600720c */ /* 0x000fe20003fc4070 */
[----:B------:R-:W-:Y:S01]  /*db30*/  @!P1 IMAD.IADD R23, R23, 0x1, -R6 ;  /* 0x0000000117179824 */ /* 0x000fe200078e0a06 */
[----:B------:R-:W-:Y:S01]  /*db40*/  ISETP.GE.AND P1, PT, R2, RZ, PT ;  /* 0x000000ff0200720c */ /* 0x000fe20003f26270 */
[C---:B------:R-:W-:Y:S01]  /*db50*/  IMAD R20, R6.reuse, R7, R20 ;  /* 0x0000000706147224 */ /* 0x040fe200078e0214 */
[----:B------:R-:W-:Y:S01]  /*db60*/  STL [R1+0x1bfc], R14 ;  /* 0x001bfc0e01007387 */ /* 0x000fe20000100800 */
[----:B------:R-:W-:Y:S01]  /*db70*/  @!P2 IMAD.MOV R18, RZ, RZ, -R18 ;  /* 0x000000ffff12a224 */ /* 0x000fe200078e0a12 */
[----:B------:R-:W-:Y:S01]  /*db80*/  ISETP.GT.U32.AND P2, PT, R6, R26, PT ;  /* 0x0000001a0600720c */ /* 0x000fe20003f44070 */
[----:B------:R-:W-:-:S02]  /*db90*/  IMAD R2, R9, 0x4, R8 ;  /* 0x0000000409027824 */ /* 0x000fc400078e0208 */
[--C-:B------:R-:W-:Y:S01]  /*dba0*/  @!P5 IMAD.IADD R24, R24, 0x1, -R6.reuse ;  /* 0x000000011818d824 */ /* 0x100fe200078e0a06 */
[----:B------:R-:W-:Y:S01]  /*dbb0*/  ISETP.GE.AND P5, PT, R3, RZ, PT ;  /* 0x000000ff0300720c */ /* 0x000fe20003fa6270 */
[----:B------:R-:W-:Y:S01]  /*dbc0*/  @!P0 IMAD.IADD R25, R25, 0x1, -R6 ;  /* 0x0000000119198824 */ /* 0x000fe200078e0a06 */
[----:B------:R-:W-:Y:S01]  /*dbd0*/  ISETP.GT.U32.AND P0, PT, R6, R20, PT ;  /* 0x000000140600720c */ /* 0x000fe20003f04070 */
[C---:B------:R-:W-:Y:S01]  /*dbe0*/  IMAD R3, R9.reuse, 0x4, R2 ;  /* 0x0000000409037824 */ /* 0x040fe200078e0202 */
[----:B------:R-:W-:Y:S01]  /*dbf0*/  STL [R1+0x1c00], R18 ;  /* 0x001c001201007387 */ /* 0x000fe20000100800 */
[--C-:B------:R-:W-:Y:S01]  /*dc00*/  @!P6 IMAD.IADD R22, R22, 0x1, -R6.reuse ;  /* 0x000000011616e824 */ /* 0x100fe200078e0a06 */
[----:B------:R-:W-:Y:S01]  /*dc10*/  ISETP.GE.AND P6, PT, R4, RZ, PT ;  /* 0x000000ff0400720c */ /* 0x000fe20003fc6270 */
[----:B------:R-:W-:Y:S01]  /*dc20*/  IMAD R7, R9, 0x4, R3 ;  /* 0x0000000409077824 */ /* 0x000fe200078e0203 */
[----:B------:R-:W-:Y:S01]  /*dc30*/  STL [R1+0x1c04], R8 ;  /* 0x001c040801007387 */ /* 0x000fe20000100800 */
[----:B------:R-:W-:Y:S01]  /*dc40*/  @!P2 IMAD.IADD R26, R26, 0x1, -R6 ;  /* 0x000000011a1aa824 */ /* 0x000fe200078e0a06 */
[----:B------:R-:W-:Y:S01]  /*dc50*/  ISETP.GE.AND P2, PT, R5, RZ, PT ;  /* 0x000000ff0500720c */ /* 0x000fe20003f46270 */
[----:B------:R-:W-:Y:S01]  /*dc60*/  IMAD R4, R9, 0x4, R7 ;  /* 0x0000000409047824 */ /* 0x000fe200078e0207 */
[----:B------:R1:W-:Y:S01]  /*dc70*/  STL [R1+0x1c08], R2 ;  /* 0x001c080201007387 */ /* 0x0003e20000100800 */
[----:B------:R-:W-:-:S02]  /*dc80*/  IMAD.SHL.U32 R21, R29, 0x8, RZ ;  /* 0x000000081d157824 */ /* 0x000fc400078e00ff */
[----:B------:R-:W-:Y:S01]  /*dc90*/  IMAD R5, R9, 0x4, R4 ;  /* 0x0000000409057824 */ /* 0x000fe200078e0204 */
[----:B------:R3:W-:Y:S01]  /*dca0*/  STL [R1+0x1c0c], R3 ;  /* 0x001c0c0301007387 */ /* 0x0007e20000100800 */
[----:B------:R-:W-:Y:S01]  /*dcb0*/  @!P0 IMAD.IADD R20, R20, 0x1, -R6 ;  /* 0x0000000114148824 */ /* 0x000fe200078e0a06 */
[----:B------:R-:W-:Y:S01]  /*dcc0*/  LOP3.LUT R21, R21, 0x30, RZ, 0xc0, !PT ;  /* 0x0000003015157812 */ /* 0x000fe200078ec0ff */
[----:B0-----:R-:W-:Y:S01]  /*dcd0*/  IMAD R0, R9, 0x4, R5 ;  /* 0x0000000409007824 */ /* 0x001fe200078e0205 */
[----:B------:R-:W-:Y:S01]  /*dce0*/  STL [R1+0x1c10], R7 ;  /* 0x001c100701007387 */ /* 0x000fe20000100800 */
[----:B------:R-:W-:Y:S01]  /*dcf0*/  IMAD R10, R27, 0x4, R10 ;  /* 0x000000041b0a7824 */ /* 0x000fe200078e020a */
[----:B------:R-:W-:Y:S01]  /*dd00*/  ISETP.GT.U32.AND P0, PT, R6, R20, PT ;  /* 0x000000140600720c */ /* 0x000fe20003f04070 */
[----:B-1----:R-:W-:Y:S01]  /*dd10*/  IMAD.SHL.U32 R2, R29, 0x2, RZ ;  /* 0x000000021d027824 */ /* 0x002fe200078e00ff */
[----:B------:R0:W-:Y:S01]  /*dd20*/  STL [R1+0x1c14], R4 ;  /* 0x001c140401007387 */ /* 0x0001e20000100800 */
[----:B------:R-:W-:-:S02]  /*dd30*/  IMAD R29, R9, 0x4, R0 ;  /* 0x00000004091d7824 */ /* 0x000fc400078e0200 */
[----:B---3--:R-:W-:Y:S01]  /*dd40*/  IMAD.SHL.U32 R3, R27, 0x10, RZ ;  /* 0x000000101b037824 */ /* 0x008fe200078e00ff */
[----:B------:R-:W-:Y:S01]  /*dd50*/  STL [R1+0x1c18], R5 ;  /* 0x001c180501007387 */ /* 0x000fe20000100800 */
[----:B------:R-:W-:Y:S02]  /*dd60*/  IMAD R0, R9, 0x4, R29 ;  /* 0x0000000409007824 */ /* 0x000fe400078e021d */
[----:B------:R-:W-:Y:S01]  /*dd70*/  IMAD R27, R27, 0x40, R21 ;  /* 0x000000401b1b7824 */ /* 0x000fe200078e0215 */
[----:B------:R-:W-:Y:S01]  /*dd80*/  LOP3.LUT R21, R3, 0x30, R2, 0x78, !PT ;  /* 0x0000003003157812 */ /* 0x000fe200078e7802 */
[----:B------:R-:W-:Y:S01]  /*dd90*/  IMAD R0, R9, 0x4, R0 ;  /* 0x0000000409007824 */ /* 0x000fe200078e0200 */
[----:B------:R-:W-:Y:S01]  /*dda0*/  LOP3.LUT R3, R28, 0x7e, R2, 0x78, !PT ;  /* 0x0000007e1c037812 */ /* 0x000fe200078e7802 */
[----:B------:R-:W-:Y:S01]  /*ddb0*/  @!P0 IMAD.IADD R20, R20, 0x1, -R6 ;  /* 0x0000000114148824 */ /* 0x000fe200078e0a06 */
[----:B0-----:R-:W-:Y:S01]  /*ddc0*/  LOP3.LUT R4, R27, 0x10, R2, 0x78, !PT ;  /* 0x000000101b047812 */ /* 0x001fe200078e7802 */
[----:B------:R-:W-:Y:S01]  /*ddd0*/  IMAD.U32 R2, R10, 0x80, R21 ;  /* 0x000000800a027824 */ /* 0x000fe200078e0015 */
[----:B------:R-:W-:Y:S01]  /*dde0*/  STL [R1+0x1c1c], R29 ;  /* 0x001c1c1d01007387 */ /* 0x000fe20000100800 */
[----:B------:R-:W-:Y:S01]  /*ddf0*/  IMAD R6, R9, 0x4, R0 ;  /* 0x0000000409067824 */ /* 0x000fe200078e0200 */
[----:B------:R-:W-:-:S02]  /*de00*/  ISETP.NE.AND P0, PT, R11, RZ, PT ;  /* 0x000000ff0b00720c */ /* 0x000fc40003f05270 */
[----:B------:R-:W-:Y:S01]  /*de10*/  STL [R1+0x1898], R4 ;  /* 0x0018980401007387 */ /* 0x000fe20000100800 */
[C---:B------:R-:W-:Y:S01]  /*de20*/  IMAD R28, R9.reuse, 0x4, R6 ;  /* 0x00000004091c7824 */ /* 0x040fe200078e0206 */
[----:B------:R-:W-:Y:S02]  /*de30*/  LOP3.LUT R21, RZ, R11, RZ, 0x33, !PT ;  /* 0x0000000bff157212 */ /* 0x000fe400078e33ff */
[----:B------:R-:W-:Y:S04]  /*de40*/  STL [R1+0x2a8], R2 ;  /* 0x0002a80201007387 */ /* 0x000fe80000100800 */
[----:B------:R0:W-:Y:S04]  /*de50*/  STL [R1+0x1c20], R6 ;  /* 0x001c200601007387 */ /* 0x0001e80000100800 */
[----:B0-----:R-:W3:Y:S04]  /*de60*/  LDL.LU R6, [R1+0x3c8] ;  /* 0x0003c80001067983 */ /* 0x001ee80000300800 */
[----:B------:R-:W5:Y:S04]  /*de70*/  LDL.LU R29, [R1+0x3c4] ;  /* 0x0003c400011d7983 */ /* 0x000f680000300800 */
[----:B------:R-:W2:Y:S04]  /*de80*/  LDL.LU R5, [R1+0x3c0] ;  /* 0x0003c00001057983 */ /* 0x000ea80000300800 */
[----:B------:R-:W2:Y:S04]  /*de90*/  LDL.LU R4, [R1+0x3bc] ;  /* 0x0003bc0001047983 */ /* 0x000ea80000300800 */
[----:B------:R-:W2:Y:S04]  /*dea0*/  LDL.LU R7, [R1+0x3b8] ;  /* 0x0003b80001077983 */ /* 0x000ea80000300800 */
[----:B------:R-:W2:Y:S04]  /*deb0*/  LDL.LU R3, [R1+0x3b4] ;  /* 0x0003b40001037983 */ /* 0x000ea80000300800 */
[----:B------:R-:W2:Y:S04]  /*dec0*/  LDL.LU R2, [R1+0x3b0] ;  /* 0x0003b00001027983 */ /* 0x000ea80000300800 */
[----:B------:R-:W2:Y:S04]  /*ded0*/  LDL.LU R8, [R1+0x3ac] ;  /* 0x0003ac0001087983 */ /* 0x000ea80000300800 */
[----:B------:R-:W2:Y:S04]  /*dee0*/  LDL.LU R18, [R1+0x3a8] ;  /* 0x0003a80001127983 */ /* 0x000ea80000300800 */
[----:B------:R-:W2:Y:S04]  /*def0*/  LDL.LU R14, [R1+0x3a4] ;  /* 0x0003a400010e7983 */ /* 0x000ea80000300800 */
[----:B------:R-:W2:Y:S01]  /*df00*/  LDL.LU R13, [R1+0x3a0] ;  /* 0x0003a000010d7983 */ /* 0x000ea20000300800 */
[----:B------:R-:W-:-:S03]  /*df10*/  IMAD R27, R9, 0x4, R28 ;  /* 0x00000004091b7824 */ /* 0x000fc600078e021c */
[----:B------:R-:W2:Y:S04]  /*df20*/  LDL.LU R16, [R1+0x39c] ;  /* 0x00039c0001107983 */ /* 0x000ea80000300800 */
[----:B------:R-:W2:Y:S01]  /*df30*/  LDL.LU R12, [R1+0x398] ;  /* 0x00039800010c7983 */ /* 0x000ea20000300800 */
[----:B------:R-:W-:-:S03]  /*df40*/  @!P4 IMAD.MOV R23, RZ, RZ, -R23 ;  /* 0x000000ffff17c224 */ /* 0x000fc600078e0a17 */
[----:B------:R-:W2:Y:S04]  /*df50*/  LDL.LU R19, [R1+0x394] ;  /* 0x0003940001137983 */ /* 0x000ea80000300800 */
[----:B------:R-:W2:Y:S01]  /*df60*/  LDL.LU R17, [R1+0x390] ;  /* 0x0003900001117983 */ /* 0x000ea20000300800 */
[----:B------:R-:W-:-:S03]  /*df70*/  @!P1 IMAD.MOV R24, RZ, RZ, -R24 ;  /* 0x000000ffff189224 */ /* 0x000fc600078e0a18 */
[----:B------:R-:W2:Y:S01]  /*df80*/  LDL.LU R15, [R1+0x38c] ;  /* 0x00038c00010f7983 */ /* 0x000ea20000300800 */
[----:B------:R-:W-:-:S03]  /*df90*/  IMAD R10, R9, 0x4, R27 ;  /* 0x00000004090a7824 */ /* 0x000fc600078e021b */
[----:B------:R-:W2:Y:S01]  /*dfa0*/  LDL.LU R0, [R1+0x388] ;  /* 0x0003880001007983 */ /* 0x000ea20000300800 */
[----:B------:R-:W-:-:S03]  /*dfb0*/  @!P5 IMAD.MOV R25, RZ, RZ, -R25 ;  /* 0x000000ffff19d224 */ /* 0x000fc600078e0a19 */
[----:B------:R0:W-:Y:S01]  /*dfc0*/  STL [R1+0x1c24], R28 ;  /* 0x001c241c01007387 */ /* 0x0001e20000100800 */
[----:B------:R-:W-:Y:S02]  /*dfd0*/  @!P2 IMAD.MOV R26, RZ, RZ, -R26 ;  /* 0x000000ffff1aa224 */ /* 0x000fe400078e0a1a */
[----:B------:R-:W-:Y:S01]  /*dfe0*/  @!P6 IMAD.MOV R22, RZ, RZ, -R22 ;  /* 0x000000ffff16e224 */ /* 0x000fe200078e0a16 */
[----:B0-----:R-:W2:Y:S04]  /*dff0*/  LDL.LU R28, [R1+0x3cc] ;  /* 0x0003cc00011c7983 */ /* 0x001ea80000300800 */
[----:B------:R0:W-:Y:S04]  /*e000*/  STL [R1+0x1c28], R27 ;  /* 0x001c281b01007387 */ /* 0x0001e80000100800 */
        /* <DEDUP_REMOVED lines=8> */
[----:B0-----:R-:W4:Y:S04]  /*e090*/  LDL.LU R26, [R1+0x3e0] ;  /* 0x0003e000011a7983 */ /* 0x001f280000300800 */
[----:B------:R0:W-:Y:S04]  /*e0a0*/  STL [R1+0x1c3c], R22 ;  /* 0x001c3c1601007387 */ /* 0x0001e80000100800 */
[----:B0-----:R-:W5:Y:S01]  /*e0b0*/  LDL.LU R22, [R1+0x3e4] ;  /* 0x0003e40001167983 */ /* 0x001f620000300800 */
[----:B------:R-:W-:-:S02]  /*e0c0*/  @!P3 IMAD.MOV R20, RZ, RZ, -R20 ;  /* 0x000000ffff14b224 */ /* 0x000fc400078e0a14 */
[----:B------:R-:W-:-:S03]  /*e0d0*/  IMAD R11, R9, 0x4, R10 ;  /* 0x00000004090b7824 */ /* 0x000fc600078e020a */
[----:B------:R-:W-:Y:S04]  /*e0e0*/  STL [R1+0x1c40], R20 ;  /* 0x001c401401007387 */ /* 0x000fe80000100800 */
[----:B------:R-:W-:Y:S04]  /*e0f0*/  STL [R1+0x1c4c], R11 ;  /* 0x001c4c0b01007387 */ /* 0x000fe80000100800 */
[----:B------:R-:W-:Y:S04]  /*e100*/  STL [R1+0x1c48], R9 ;  /* 0x001c480901007387 */ /* 0x000fe80000100800 */
[----:B------:R2:W-:Y:S01]  /*e110*/  STL [R1+0x1c44], R10 ;  /* 0x001c440a01007387 */ /* 0x0005e20000100800 */
[----:B---3--:R-:W-:-:S02]  /*e120*/  SEL R6, R21, R6, !P0 ;  /* 0x0000000615067207 */ /* 0x008fc40004000000 */
[C---:B--2---:R-:W-:Y:S02]  /*e130*/  SEL R10, R21.reuse, R25, !P0 ;  /* 0x00000019150a7207 */ /* 0x044fe40004000000 */
[C---:B----4-:R-:W-:Y:S02]  /*e140*/  SEL R11, R21.reuse, R26, !P0 ;  /* 0x0000001a150b7207 */ /* 0x050fe40004000000 */
[----:B-----5:R-:W-:-:S05]  /*e150*/  SEL R9, R21, R22, !P0 ;  /* 0x0000001615097207 */ /* 0x020fca0004000000 */
[----:B------:R0:W-:Y:S04]  /*e160*/  STL [R1+0x424], R9 ;  /* 0x0004240901007387 */ /* 0x0001e80000100800 */
[----:B------:R1:W-:Y:S04]  /*e170*/  STL [R1+0x420], R11 ;  /* 0x0004200b01007387 */ /* 0x0003e80000100800 */
[----:B------:R2:W-:Y:S01]  /*e180*/  STL [R1+0x41c], R10 ;  /* 0x00041c0a01007387 */ /* 0x0005e20000100800 */
[C---:B0-----:R-:W-:Y:S02]  /*e190*/  SEL R9, R21.reuse, R24, !P0 ;  /* 0x0000001815097207 */ /* 0x041fe40004000000 */
[----:B-1----:R-:W-:-:S03]  /*e1a0*/  SEL R11, R21, R23, !P0 ;  /* 0x00000017150b7207 */ /* 0x002fc60004000000 */
[----:B------:R0:W-:Y:S01]  /*e1b0*/  STL [R1+0x418], R9 ;  /* 0x0004180901007387 */ /* 0x0001e20000100800 */
[----:B--2---:R-:W-:-:S03]  /*e1c0*/  SEL R10, R21, R27, !P0 ;  /* 0x0000001b150a7207 */ /* 0x004fc60004000000 */
[----:B------:R-:W-:Y:S04]  /*e1d0*/  STL [R1+0x414], R11 ;  /* 0x0004140b01007387 */ /* 0x000fe80000100800 */
[----:B------:R1:W-:Y:S01]  /*e1e0*/  STL [R1+0x410], R10 ;  /* 0x0004100a01007387 */ /* 0x0003e20000100800 */
[----:B0-----:R-:W-:-:S05]  /*e1f0*/  SEL R9, R21, R28, !P0 ;  /* 0x0000001c15097207 */ /* 0x001fca0004000000 */
[----:B------:R0:W-:Y:S01]  /*e200*/  STL [R1+0x40c], R9 ;  /* 0x00040c0901007387 */ /* 0x0001e20000100800 */
[----:B-1----:R-:W-:-:S03]  /*e210*/  SEL R10, R21, R29, !P0 ;  /* 0x0000001d150a7207 */ /* 0x002fc60004000000 */
[----:B------:R1:W-:Y:S04]  /*e220*/  STL [R1+0x408], R6 ;  /* 0x0004080601007387 */ /* 0x0003e80000100800 */
[----:B------:R-:W-:Y:S01]  /*e230*/  STL [R1+0x404], R10 ;  /* 0x0004040a01007387 */ /* 0x000fe20000100800 */
[C---:B0-----:R-:W-:Y:S02]  /*e240*/  SEL R9, R21.reuse, R5, !P0 ;  /* 0x0000000515097207 */ /* 0x041fe40004000000 */
[C---:B------:R-:W-:Y:S02]  /*e250*/  SEL R5, R21.reuse, R7, !P0 ;  /* 0x0000000715057207 */ /* 0x040fe40004000000 */
[C---:B-1----:R-:W-:Y:S01]  /*e260*/  SEL R6, R21.reuse, R4, !P0 ;  /* 0x0000000415067207 */ /* 0x042fe20004000000 */
[----:B------:R-:W-:Y:S01]  /*e270*/  STL [R1+0x400], R9 ;  /* 0x0004000901007387 */ /* 0x000fe20000100800 */
[----:B------:R-:W-:-:S02]  /*e280*/  SEL R4, R21, R3, !P0 ;  /* 0x0000000315047207 */ /* 0x000fc40004000000 */
[C---:B------:R-:W-:Y:S01]  /*e290*/  SEL R3, R21.reuse, R2, !P0 ;  /* 0x0000000215037207 */ /* 0x040fe20004000000 */
[----:B------:R-:W-:Y:S01]  /*e2a0*/  STL [R1+0x3fc], R6 ;  /* 0x0003fc0601007387 */ /* 0x000fe20000100800 */
[----:B------:R-:W-:-:S03]  /*e2b0*/  SEL R2, R21, R8, !P0 ;  /* 0x0000000815027207 */ /* 0x000fc60004000000 */
[----:B------:R-:W-:Y:S04]  /*e2c0*/  STL [R1+0x3f8], R5 ;  /* 0x0003f80501007387 */ /* 0x000fe80000100800 */
[----:B------:R0:W-:Y:S04]  /*e2d0*/  STL [R1+0x3f4], R4 ;  /* 0x0003f40401007387 */ /* 0x0001e80000100800 */
[----:B------:R1:W-:Y:S04]  /*e2e0*/  STL [R1+0x3f0], R3 ;  /* 0x0003f00301007387 */ /* 0x0003e80000100800 */
[----:B------:R2:W-:Y:S01]  /*e2f0*/  STL [R1+0x3ec], R2 ;  /* 0x0003ec0201007387 */ /* 0x0005e20000100800 */
[----:B0-----:R-:W-:-:S02]  /*e300*/  SEL R4, R21, R18, !P0 ;  /* 0x0000001215047207 */ /* 0x001fc40004000000 */
[----:B-1----:R-:W-:-:S03]  /*e310*/  SEL R3, R21, R14, !P0 ;  /* 0x0000000e15037207 */ /* 0x002fc60004000000 */
[----:B------:R0:W-:Y:S01]  /*e320*/  STL [R1+0x3e8], R4 ;  /* 0x0003e80401007387 */ /* 0x0001e20000100800 */
[----:B--2---:R-:W-:-:S03]  /*e330*/  SEL R2, R21, R13, !P0 ;  /* 0x0000000d15027207 */ /* 0x004fc60004000000 */
[----:B------:R-:W2:Y:S01]  /*e340*/  LDL.LU R13, [R1+0x384] ;  /* 0x00038400010d7983 */ /* 0x000ea20000300800 */
[----:B------:R-:W-:-:S03]  /*e350*/  SEL R0, R21, R0, !P0 ;  /* 0x0000000015007207 */ /* 0x000fc60004000000 */
[----:B------:R1:W-:Y:S01]  /*e360*/  STL [R1+0x3e4], R3 ;  /* 0x0003e40301007387 */ /* 0x0003e20000100800 */
[----:B0-----:R-:W-:-:S03]  /*e370*/  SEL R4, R21, R19, !P0 ;  /* 0x0000001315047207 */ /* 0x001fc60004000000 */
[----:B------:R0:W-:Y:S01]  /*e380*/  STL [R1+0x3e0], R2 ;  /* 0x0003e00201007387 */ /* 0x0001e20000100800 */
[C---:B-1----:R-:W-:Y:S02]  /*e390*/  SEL R3, R21.reuse, R16, !P0 ;  /* 0x0000001015037207 */ /* 0x042fe40004000000 */
[----:B0-----:R-:W-:-:S03]  /*e3a0*/  SEL R2, R21, R12, !P0 ;  /* 0x0000000c15027207 */ /* 0x001fc60004000000 */
[----:B------:R0:W-:Y:S04]  /*e3b0*/  STL [R1+0x3dc], R3 ;  /* 0x0003dc0301007387 */ /* 0x0001e80000100800 */
[----:B------:R1:W-:Y:S04]  /*e3c0*/  STL [R1+0x3d8], R2 ;  /* 0x0003d80201007387 */ /* 0x0003e80000100800 */
[----:B------:R-:W-:Y:S01]  /*e3d0*/  STL [R1+0x3d4], R4 ;  /* 0x0003d40401007387 */ /* 0x000fe20000100800 */
[C---:B0-----:R-:W-:Y:S02]  /*e3e0*/  SEL R3, R21.reuse, R17, !P0 ;  /* 0x0000001115037207 */ /* 0x041fe40004000000 */
[----:B-1----:R-:W-:-:S03]  /*e3f0*/  SEL R2, R21, R15, !P0 ;  /* 0x0000000f15027207 */ /* 0x002fc60004000000 */
[----:B------:R-:W-:Y:S04]  /*e400*/  STL [R1+0x3d0], R3 ;  /* 0x0003d00301007387 */ /* 0x000fe80000100800 */
[----:B------:R-:W3:Y:S04]  /*e410*/  LDL.LU R10, [R1+0x378] ;  /* 0x00037800010a7983 */ /* 0x000ee80000300800 */
[----:B------:R-:W-:Y:S04]  /*e420*/  STL [R1+0x3cc], R2 ;  /* 0x0003cc0201007387 */ /* 0x000fe80000100800 */
[----:B---3--:R0:W-:Y:S04]  /*e430*/  STL [R1+0x1c88], R10 ;  /* 0x001c880a01007387 */ /* 0x0081e80000100800 */
[----:B------:R-:W-:Y:S04]  /*e440*/  STL [R1+0x3c8], R0 ;  /* 0x0003c80001007387 */ /* 0x000fe80000100800 */
[----:B0-----:R-:W3:Y:S01]  /*e450*/  LDL.LU R10, [R1+0x37c] ;  /* 0x00037c00010a7983 */ /* 0x001ee20000300800 */
[----:B--2---:R-:W-:-:S03]  /*e460*/  SEL R12, R21, R13, !P0 ;  /* 0x0000000d150c7207 */ /* 0x004fc60004000000 */
[----:B---3--:R0:W-:Y:S04]  /*e470*/  STL [R1+0x1c8c], R10 ;  /* 0x001c8c0a01007387 */ /* 0x0081e80000100800 */
[----:B0-----:R-:W2:Y:S04]  /*e480*/  LDL.LU R10, [R1+0x380] ;  /* 0x00038000010a7983 */ /* 0x001ea80000300800 */
[----:B------:R-:W3:Y:S04]  /*e490*/  LDL.LU R9, [R1+0x374] ;  /* 0x0003740001097983 */ /* 0x000ee80000300800 */
[----:B------:R-:W4:Y:S04]  /*e4a0*/  LDL.LU R11, [R1+0x370] ;  /* 0x00037000010b7983 */ /* 0x000f280000300800 */
[----:B------:R-:W5:Y:S04]  /*e4b0*/  LDL.LU R20, [R1+0x36c] ;  /* 0x00036c0001147983 */ /* 0x000f680000300800 */
[----:B------:R-:W3:Y:S04]  /*e4c0*/  LDL.LU R22, [R1+0x368] ;  /* 0x0003680001167983 */ /* 0x000ee80000300800 */
        /* <DEDUP_REMOVED lines=17> */
[----:B------:R0:W-:Y:S04]  /*e5e0*/  STL [R1+0x3c4], R12 ;  /* 0x0003c40c01007387 */ /* 0x0001e80000100800 */
[----:B------:R-:W3:Y:S04]  /*e5f0*/  LDL.LU R16, [R1+0x350] ;  /* 0x0003500001107983 */ /* 0x000ee80000300800 */
[----:B0-----:R-:W3:Y:S04]  /*e600*/  LDL.LU R12, [R1+0x340] ;  /* 0x00034000010c7983 */ /* 0x001ee80000300800 */
[----:B------:R-:W3:Y:S04]  /*e610*/  LDL.LU R19, [R1+0x33c] ;  /* 0x00033c0001137983 */ /* 0x000ee80000300800 */
[----:B------:R-:W3:Y:S04]  /*e620*/  LDL.LU R17, [R1+0x338] ;  /* 0x0003380001117983 */ /* 0x000ee80000300800 */
[----:B------:R-:W3:Y:S04]  /*e630*/  LDL.LU R15, [R1+0x324] ;  /* 0x00032400010f7983 */ /* 0x000ee80000300800 */
[----:B------:R-:W3:Y:S01]  /*e640*/  LDL.LU R13, [R1+0x328] ;  /* 0x00032800010d7983 */ /* 0x000ee20000300800 */
[----:B--2---:R-:W-:-:S05]  /*e650*/  SEL R10, R21, R10, !P0 ;  /* 0x0000000a150a7207 */ /* 0x004fca0004000000 */
[----:B------:R0:W-:Y:S04]  /*e660*/  STL [R1+0x3c0], R10 ;  /* 0x0003c00a01007387 */ /* 0x0001e80000100800 */
[----:B0-----:R-:W2:Y:S02]  /*e670*/  LDL.LU R10, [R1+0x1c8c] ;  /* 0x001c8c00010a7983 */ /* 0x001ea40000300800 */
[----:B--2---:R-:W-:-:S05]  /*e680*/  SEL R10, R21, R10, !P0 ;  /* 0x0000000a150a7207 */ /* 0x004fca0004000000 */
[----:B------:R0:W-:Y:S04]  /*e690*/  STL [R1+0x3bc], R10 ;  /* 0x0003bc0a01007387 */ /* 0x0001e80000100800 */
[----:B0-----:R-:W2:Y:S01]  /*e6a0*/  LDL.LU R10, [R1+0x1c88] ;  /* 0x001c8800010a7983 */ /* 0x001ea20000300800 */
[C---:B---3--:R-:W-:Y:S02]  /*e6b0*/  SEL R5, R21.reuse, R5, !P0 ;  /* 0x0000000515057207 */ /* 0x048fe40004000000 */
[C---:B------:R-:W-:Y:S02]  /*e6c0*/  SEL R4, R21.reuse, R4, !P0 ;  /* 0x0000000415047207 */ /* 0x040fe40004000000 */
[----:B--2---:R-:W-:-:S05]  /*e6d0*/  SEL R10, R21, R10, !P0 ;  /* 0x0000000a150a7207 */ /* 0x004fca0004000000 */
[----:B------:R0:W-:Y:S02]  /*e6e0*/  STL [R1+0x3b8], R10 ;  /* 0x0003b80a01007387 */ /* 0x0001e40000100800 */
[C---:B0-----:R-:W-:Y:S02]  /*e6f0*/  SEL R10, R21.reuse, R9, !P0 ;  /* 0x00000009150a7207 */ /* 0x041fe40004000000 */
[C---:B----4-:R-:W-:Y:S02]  /*e700*/  SEL R9, R21.reuse, R11, !P0 ;  /* 0x0000000b15097207 */ /* 0x050fe40004000000 */
[C---:B-----5:R-:W-:Y:S01]  /*e710*/  SEL R11, R21.reuse, R20, !P0 ;  /* 0x00000014150b7207 */ /* 0x060fe20004000000 */
[----:B------:R0:W-:Y:S04]  /*e720*/  STL [R1+0x3b4], R10 ;  /* 0x0003b40a01007387 */ /* 0x0001e80000100800 */
[----:B------:R1:W-:Y:S04]  /*e730*/  STL [R1+0x3b0], R9 ;  /* 0x0003b00901007387 */ /* 0x0003e80000100800 */
[----:B------:R2:W-:Y:S01]  /*e740*/  STL [R1+0x3ac], R11 ;  /* 0x0003ac0b01007387 */ /* 0x0005e20000100800 */
[----:B0-----:R-:W-:-:S02]  /*e750*/  SEL R10, R21, R22, !P0 ;  /* 0x00000016150a7207 */ /* 0x001fc40004000000 */
[----:B-1----:R-:W-:-:S03]  /*e760*/  SEL R9, R21, R26, !P0 ;  /* 0x0000001a15097207 */ /* 0x002fc60004000000 */
[----:B------:R0:W-:Y:S01]  /*e770*/  STL [R1+0x3a8], R10 ;  /* 0x0003a80a01007387 */ /* 0x0001e20000100800 */
[----:B--2---:R-:W-:-:S03]  /*e780*/  SEL R11, R21, R25, !P0 ;  /* 0x00000019150b7207 */ /* 0x004fc60004000000 */
[----:B------:R1:W-:Y:S04]  /*e790*/  STL [R1+0x3a4], R9 ;  /* 0x0003a40901007387 */ /* 0x0003e80000100800 */
[----:B------:R2:W-:Y:S01]  /*e7a0*/  STL [R1+0x3a0], R11 ;  /* 0x0003a00b01007387 */ /* 0x0005e20000100800 */
[C---:B0-----:R-:W-:Y:S02]  /*e7b0*/  SEL R10, R21.reuse, R24, !P0 ;  /* 0x00000018150a7207 */ /* 0x041fe40004000000 */
[----:B-1----:R-:W-:-:S03]  /*e7c0*/  SEL R9, R21, R23, !P0 ;  /* 0x0000001715097207 */ /* 0x002fc60004000000 */
[----:B------:R0:W-:Y:S01]  /*e7d0*/  STL [R1+0x39c], R10 ;  /* 0x00039c0a01007387 */ /* 0x0001e20000100800 */
[----:B--2---:R-:W-:-:S03]  /*e7e0*/  SEL R11, R21, R27, !P0 ;  /* 0x0000001b150b7207 */ /* 0x004fc60004000000 */
[----:B------:R1:W-:Y:S04]  /*e7f0*/  STL [R1+0x398], R9 ;  /* 0x0003980901007387 */ /* 0x0003e80000100800 */
[----:B------:R-:W-:Y:S01]  /*e800*/  STL [R1+0x394], R11 ;  /* 0x0003940b01007387 */ /* 0x000fe20000100800 */
[C---:B0-----:R-:W-:Y:S02]  /*e810*/  SEL R10, R21.reuse, R28, !P0 ;  /* 0x0000001c150a7207 */ /* 0x041fe40004000000 */
[----:B-1----:R-:W-:-:S03]  /*e820*/  SEL R9, R21, R6, !P0 ;  /* 0x0000000615097207 */ /* 0x002fc60004000000 */
        /* <DEDUP_REMOVED lines=8> */
[----:B------:R-:W-:Y:S01]  /*e8b0*/  STL [R1+0x37c], R6 ;  /* 0x00037c0601007387 */ /* 0x000fe20000100800 */
[C---:B------:R-:W-:Y:S02]  /*e8c0*/  SEL R3, R21.reuse, R8, !P0 ;  /* 0x0000000815037207 */ /* 0x040fe40004000000 */
[C---:B--2---:R-:W-:Y:S01]  /*e8d0*/  SEL R4, R21.reuse, R2, !P0 ;  /* 0x0000000215047207 */ /* 0x044fe20004000000 */
[----:B------:R-:W-:Y:S01]  /*e8e0*/  STL [R1+0x378], R5 ;  /* 0x0003780501007387 */ /* 0x000fe20000100800 */
[----:B------:R-:W-:-:S03]  /*e8f0*/  SEL R2, R21, R0, !P0 ;  /* 0x0000000015027207 */ /* 0x000fc60004000000 */
[----:B------:R0:W-:Y:S04]  /*e900*/  STL [R1+0x374], R4 ;  /* 0x0003740401007387 */ /* 0x0001e80000100800 */
[----:B------:R-:W2:Y:S04]  /*e910*/  LDL.LU R0, [R1+0x32c] ;  /* 0x00032c0001007983 */ /* 0x000ea80000300800 */
[----:B------:R1:W-:Y:S01]  /*e920*/  STL [R1+0x370], R3 ;  /* 0x0003700301007387 */ /* 0x0003e20000100800 */
[----:B0-----:R-:W-:-:S03]  /*e930*/  SEL R4, R21, R16, !P0 ;  /* 0x0000001015047207 */ /* 0x001fc60004000000 */
[----:B------:R0:W-:Y:S01]  /*e940*/  STL [R1+0x36c], R2 ;  /* 0x00036c0201007387 */ /* 0x0001e20000100800 */
[C---:B-1----:R-:W-:Y:S02]  /*e950*/  SEL R3, R21.reuse, R18, !P0 ;  /* 0x0000001215037207 */ /* 0x042fe40004000000 */
[----:B0-----:R-:W-:-:S03]  /*e960*/  SEL R2, R21, R14, !P0 ;  /* 0x0000000e15027207 */ /* 0x001fc60004000000 */
[----:B------:R0:W-:Y:S04]  /*e970*/  STL [R1+0x368], R3 ;  /* 0x0003680301007387 */ /* 0x0001e80000100800 */
[----:B------:R1:W-:Y:S04]  /*e980*/  STL [R1+0x364], R2 ;  /* 0x0003640201007387 */ /* 0x0003e80000100800 */
[----:B------:R3:W-:Y:S01]  /*e990*/  STL [R1+0x360], R4 ;  /* 0x0003600401007387 */ /* 0x0007e20000100800 */
[C---:B0-----:R-:W-:Y:S02]  /*e9a0*/  SEL R3, R21.reuse, R12, !P0 ;  /* 0x0000000c15037207 */ /* 0x041fe40004000000 */
[----:B-1----:R-:W-:-:S03]  /*e9b0*/  SEL R2, R21, R19, !P0 ;  /* 0x0000001315027207 */ /* 0x002fc60004000000 */
[----:B------:R0:W-:Y:S01]  /*e9c0*/  STL [R1+0x35c], R3 ;  /* 0x00035c0301007387 */ /* 0x0001e20000100800 */
[----:B---3--:R-:W-:-:S03]  /*e9d0*/  SEL R4, R21, R17, !P0 ;  /* 0x0000001115047207 */ /* 0x008fc60004000000 */
[----:B------:R1:W-:Y:S04]  /*e9e0*/  STL [R1+0x358], R2 ;  /* 0x0003580201007387 */ /* 0x0003e80000100800 */
[----:B------:R-:W-:Y:S01]  /*e9f0*/  STL [R1+0x354], R4 ;  /* 0x0003540401007387 */ /* 0x000fe20000100800 */
[----:B0-----:R-:W-:-:S03]  /*ea00*/  SEL R3, R21, R15, !P0 ;  /* 0x0000000f15037207 */ /* 0x001fc60004000000 */
[----:B------:R-:W3:Y:S01]  /*ea10*/  LDL.LU R10, [R1+0x2f0] ;  /* 0x0002f000010a7983 */ /* 0x000ee20000300800 */
[----:B-1----:R-:W-:-:S03]  /*ea20*/  SEL R2, R21, R13, !P0 ;  /* 0x0000000d15027207 */ /* 0x002fc60004000000 */
        /* <DEDUP_REMOVED lines=28> */
[----:B------:R-:W3:Y:S04]  /*ebf0*/  LDL.LU R14, [R1+0x2e4] ;  /* 0x0002e400010e7983 */ /* 0x000ee80000300800 */
[----:B------:R-:W3:Y:S04]  /*ec00*/  LDL.LU R16, [R1+0x2e0] ;  /* 0x0002e00001107983 */ /* 0x000ee80000300800 */
[----:B------:R-:W3:Y:S04]  /*ec10*/  LDL.LU R12, [R1+0x2d4] ;  /* 0x0002d400010c7983 */ /* 0x000ee80000300800 */
[----:B------:R-:W3:Y:S04]  /*ec20*/  LDL.LU R19, [R1+0x2c8] ;  /* 0x0002c80001137983 */ /* 0x000ee80000300800 */
[----:B------:R-:W3:Y:S04]  /*ec30*/  LDL.LU R17, [R1+0x2c4] ;  /* 0x0002c40001117983 */ /* 0x000ee80000300800 */
[----:B------:R-:W3:Y:S04]  /*ec40*/  LDL.LU R15, [R1+0x2c0] ;  /* 0x0002c000010f7983 */ /* 0x000ee80000300800 */
[----:B0-----:R-:W3:Y:S01]  /*ec50*/  LDL.LU R0, [R1+0x2bc] ;  /* 0x0002bc0001007983 */ /* 0x001ee20000300800 */
[----:B--2---:R-:W-:-:S05]  /*ec60*/  SEL R10, R21, R10, !P0 ;  /* 0x0000000a150a7207 */ /* 0x004fca0004000000 */
[----:B------:R0:W-:Y:S04]  /*ec70*/  STL [R1+0x344], R10 ;  /* 0x0003440a01007387 */ /* 0x0001e80000100800 */
[----:B0-----:R-:W2:Y:S02]  /*ec80*/  LDL.LU R10, [R1+0x1c84] ;  /* 0x001c8400010a7983 */ /* 0x001ea40000300800 */
[----:B--2---:R-:W-:-:S05]  /*ec90*/  SEL R10, R21, R10, !P0 ;  /* 0x0000000a150a7207 */ /* 0x004fca0004000000 */
[----:B------:R0:W-:Y:S04]  /*eca0*/  STL [R1+0x340], R10 ;  /* 0x0003400a01007387 */ /* 0x0001e80000100800 */
[----:B0-----:R-:W2:Y:S01]  /*ecb0*/  LDL.LU R10, [R1+0x1c80] ;  /* 0x001c8000010a7983 */ /* 0x001ea20000300800 */
[C---:B---3--:R-:W-:Y:S02]  /*ecc0*/  SEL R9, R21.reuse, R9, !P0 ;  /* 0x0000000915097207 */ /* 0x048fe40004000000 */
[C---:B----4-:R-:W-:Y:S02]  /*ecd0*/  SEL R11, R21.reuse, R11, !P0 ;  /* 0x0000000b150b7207 */ /* 0x050fe40004000000 */
[C---:B------:R-:W-:Y:S02]  /*ece0*/  SEL R6, R21.reuse, R6, !P0 ;  /* 0x0000000615067207 */ /* 0x040fe40004000000 */
[----:B--2---:R-:W-:-:S05]  /*ecf0*/  SEL R10, R21, R10, !P0 ;  /* 0x0000000a150a7207 */ /* 0x004fca0004000000 */
[----:B------:R5:W-:Y:S04]  /*ed00*/  STL [R1+0x33c], R10 ;  /* 0x00033c0a01007387 */ /* 0x000be80000100800 */
[----:B------:R0:W-:Y:S01]  /*ed10*/  STL [R1+0x338], R9 ;  /* 0x0003380901007387 */ /* 0x0001e20000100800 */
[----:B-----5:R-:W-:-:S03]  /*ed20*/  SEL R10, R21, R20, !P0 ;  /* 0x00000014150a7207 */ /* 0x020fc60004000000 */
[----:B------:R1:W-:Y:S01]  /*ed30*/  STL [R1+0x334], R11 ;  /* 0x0003340b01007387 */ /* 0x0003e20000100800 */
[----:B0-----:R-:W-:-:S03]  /*ed40*/  SEL R9, R21, R22, !P0 ;  /* 0x0000001615097207 */ /* 0x001fc60004000000 */
[----:B------:R0:W-:Y:S04]  /*ed50*/  STL [R1+0x330], R10 ;  /* 0x0003300a01007387 */ /* 0x0001e80000100800 */
[----:B------:R2:W-:Y:S01]  /*ed60*/  STL [R1+0x32c], R9 ;  /* 0x00032c0901007387 */ /* 0x0005e20000100800 */
[C---:B-1----:R-:W-:Y:S02]  /*ed70*/  SEL R11, R21.reuse, R26, !P0 ;  /* 0x0000001a150b7207 */ /* 0x042fe40004000000 */
[----:B0-----:R-:W-:-:S03]  /*ed80*/  SEL R10, R21, R25, !P0 ;  /* 0x00000019150a7207 */ /* 0x001fc60004000000 */
[----:B------:R0:W-:Y:S01]  /*ed90*/  STL [R1+0x328], R11 ;  /* 0x0003280b01007387 */ /* 0x0001e20000100800 */
[----:B--2---:R-:W-:-:S03]  /*eda0*/  SEL R9, R21, R24, !P0 ;  /* 0x0000001815097207 */ /* 0x004fc60004000000 */
[----:B------:R1:W-:Y:S04]  /*edb0*/  STL [R1+0x324], R10 ;  /* 0x0003240a01007387 */ /* 0x0003e80000100800 */
[----:B------:R2:W-:Y:S01]  /*edc0*/  STL [R1+0x320], R9 ;  /* 0x0003200901007387 */ /* 0x0005e20000100800 */
[C---:B0-----:R-:W-:Y:S02]  /*edd0*/  SEL R11, R21.reuse, R23, !P0 ;  /* 0x00000017150b7207 */ /* 0x041fe40004000000 */
[----:B-1----:R-:W-:-:S03]  /*ede0*/  SEL R10, R21, R27, !P0 ;  /* 0x0000001b150a7207 */ /* 0x002fc60004000000 */
[----:B------:R-:W-:Y:S01]  /*edf0*/  STL [R1+0x31c], R11 ;  /* 0x00031c0b01007387 */ /* 0x000fe20000100800 */
[----:B--2---:R-:W-:-:S03]  /*ee00*/  SEL R9, R21, R28, !P0 ;  /* 0x0000001c15097207 */ /* 0x004fc60004000000 */
[----:B------:R0:W-:Y:S04]  /*ee10*/  STL [R1+0x318], R10 ;  /* 0x0003180a01007387 */ /* 0x0001e80000100800 */
[----:B------:R1:W-:Y:S04]  /*ee20*/  STL [R1+0x314], R9 ;  /* 0x0003140901007387 */ /* 0x0003e80000100800 */
[----:B------:R2:W-:Y:S01]  /*ee30*/  STL [R1+0x310], R6 ;  /* 0x0003100601007387 */ /* 0x0005e20000100800 */
[C---:B0-----:R-:W-:Y:S02]  /*ee40*/  SEL R10, R21.reuse, R29, !P0 ;  /* 0x0000001d150a7207 */ /* 0x041fe40004000000 */
[----:B-1----:R-:W-:-:S02]  /*ee50*/  SEL R9, R21, R5, !P0 ;  /* 0x0000000515097207 */ /* 0x002fc40004000000 */
[C---:B------:R-:W-:Y:S02]  /*ee60*/  SEL R5, R21.reuse, R7, !P0 ;  /* 0x0000000715057207 */ /* 0x040fe40004000000 */
[C---:B--2---:R-:W-:Y:S01]  /*ee70*/  SEL R6, R21.reuse, R4, !P0 ;  /* 0x0000000415067207 */ /* 0x044fe20004000000 */
[----:B------:R-:W-:Y:S01]  /*ee80*/  STL [R1+0x30c], R10 ;  /* 0x00030c0a01007387 */ /* 0x000fe20000100800 */
[C---:B------:R-:W-:Y:S02]  /*ee90*/  SEL R4, R21.reuse, R3, !P0 ;  /* 0x0000000315047207 */ /* 0x040fe40004000000 */
[C---:B------:R-:W-:Y:S01]  /*eea0*/  SEL R3, R21.reuse, R13, !P0 ;  /* 0x0000000d15037207 */ /* 0x040fe20004000000 */
[----:B------:R-:W-:Y:S04]  /*eeb0*/  STL [R1+0x308], R9 ;  /* 0x0003080901007387 */ /* 0x000fe80000100800 */
[----:B------:R-:W-:Y:S04]  /*eec0*/  STL [R1+0x304], R6 ;  /* 0x0003040601007387 */ /* 0x000fe80000100800 */
[----:B------:R-:W-:Y:S04]  /*eed0*/  STL [R1+0x300], R5 ;  /* 0x0003000501007387 */ /* 0x000fe80000100800 */
[----:B------:R-:W2:Y:S04]  /*eee0*/  LDL.LU R13, [R1+0x2b8] ;  /* 0x0002b800010d7983 */ /* 0x000ea80000300800 */
[----:B------:R0:W-:Y:S04]  /*eef0*/  STL [R1+0x2fc], R4 ;  /* 0x0002fc0401007387 */ /* 0x0001e80000100800 */
[----:B------:R1:W-:Y:S01]  /*ef00*/  STL [R1+0x2f8], R3 ;  /* 0x0002f80301007387 */ /* 0x0003e20000100800 */
[----:B0-----:R-:W-:-:S02]  /*ef10*/  SEL R4, R21, R2, !P0 ;  /* 0x0000000215047207 */ /* 0x001fc40004000000 */
[----:B-1----:R-:W-:-:S03]  /*ef20*/  SEL R3, R21, R8, !P0 ;  /* 0x0000000815037207 */ /* 0x002fc60004000000 */
[----:B------:R0:W-:Y:S01]  /*ef30*/  STL [R1+0x2f4], R4 ;  /* 0x0002f40401007387 */ /* 0x0001e20000100800 */
[----:B------:R-:W-:-:S03]  /*ef40*/  SEL R2, R21, R18, !P0 ;  /* 0x0000001215027207 */ /* 0x000fc60004000000 */
[----:B------:R1:W-:Y:S01]  /*ef50*/  STL [R1+0x2f0], R3 ;  /* 0x0002f00301007387 */ /* 0x0003e20000100800 */
[----:B0-----:R-:W-:-:S03]  /*ef60*/  SEL R4, R21, R14, !P0 ;  /* 0x0000000e15047207 */ /* 0x001fc60004000000 */
[----:B------:R0:W-:Y:S01]  /*ef70*/  STL [R1+0x2ec], R2 ;  /* 0x0002ec0201007387 */ /* 0x0001e20000100800 */
[----:B-1----:R-:W-:-:S03]  /*ef80*/  SEL R3, R21, R16, !P0 ;  /* 0x0000001015037207 */ /* 0x002fc60004000000 */
[----:B------:R1:W-:Y:S04]  /*ef90*/  STL [R1+0x2e8], R4 ;  /* 0x0002e80401007387 */ /* 0x0003e80000100800 */
[----:B------:R3:W-:Y:S01]  /*efa0*/  STL [R1+0x2e4], R3 ;  /* 0x0002e40301007387 */ /* 0x0007e20000100800 */
[C---:B0-----:R-:W-:Y:S02]  /*efb0*/  SEL R2, R21.reuse, R12, !P0 ;  /* 0x0000000c15027207 */ /* 0x041fe40004000000 */
[----:B-1----:R-:W-:-:S03]  /*efc0*/  SEL R4, R21, R19, !P0 ;  /* 0x0000001315047207 */ /* 0x002fc60004000000 */
[----:B------:R0:W-:Y:S01]  /*efd0*/  STL [R1+0x2e0], R2 ;  /* 0x0002e00201007387 */ /* 0x0001e20000100800 */
[----:B---3--:R-:W-:-:S03]  /*efe0*/  SEL R3, R21, R17, !P0 ;  /* 0x0000001115037207 */ /* 0x008fc60004000000 */
[----:B------:R-:W-:Y:S04]  /*eff0*/  STL [R1+0x2dc], R4 ;  /* 0x0002dc0401007387 */ /* 0x000fe80000100800 */
[----:B------:R-:W-:Y:S04]  /*f000*/  STL [R1+0x2d8], R3 ;  /* 0x0002d80301007387 */ /* 0x000fe80000100800 */
[----:B------:R-:W3:Y:S01]  /*f010*/  LDL.LU R10, [R1+0x2a0] ;  /* 0x0002a000010a7983 */ /* 0x000ee20000300800 */
[C---:B0-----:R-:W-:Y:S02]  /*f020*/  SEL R2, R21.reuse, R15, !P0 ;  /* 0x0000000f15027207 */ /* 0x041fe40004000000 */
[----:B------:R-:W-:-:S03]  /*f030*/  SEL R0, R21, R0, !P0 ;  /* 0x0000000015007207 */ /* 0x000fc60004000000 */
        /* <DEDUP_REMOVED lines=25> */
[----:B0-----:R-:W3:Y:S04]  /*f1d0*/  LDL.LU R2, [R1+0x20c] ;  /* 0x00020c0001027983 */ /* 0x001ee80000300800 */
        /* <DEDUP_REMOVED lines=17> */
[C---:B------:R-:W-:Y:S02]  /*f2f0*/  SEL R3, R21.reuse, R3, !P0 ;  /* 0x0000000315037207 */ /* 0x040fe40004000000 */
[----:B------:R-:W-:-:S02]  /*f300*/  SEL R2, R21, R2, !P0 ;  /* 0x0000000215027207 */ /* 0x000fc40004000000 */
[----:B--2---:R-:W-:-:S05]  /*f310*/  SEL R10, R21, R10, !P0 ;  /* 0x0000000a150a7207 */ /* 0x004fca0004000000 */
[----:B------:R4:W-:Y:S04]  /*f320*/  STL [R1+0x2c0], R10 ;  /* 0x0002c00a01007387 */ /* 0x0009e80000100800 */
[----:B------:R5:W-:Y:S01]  /*f330*/  STL [R1+0x2bc], R9 ;  /* 0x0002bc0901007387 */ /* 0x000be20000100800 */
[C---:B----4-:R-:W-:Y:S02]  /*f340*/  SEL R10, R21.reuse, R11, !P0 ;  /* 0x0000000b150a7207 */ /* 0x050fe40004000000 */
[----:B-----5:R-:W-:-:S03]  /*f350*/  SEL R9, R21, R20, !P0 ;  /* 0x0000001415097207 */ /* 0x020fc60004000000 */
        /* <DEDUP_REMOVED lines=11> */
[----:B--2---:R-:W-:-:S03]  /*f410*/  SEL R9, R21, R27, !P0 ;  /* 0x0000001b15097207 */ /* 0x004fc60004000000 */
[----:B------:R1:W-:Y:S04]  /*f420*/  STL [R1+0x294], R10 ;  /* 0x0002940a01007387 */ /* 0x0003e80000100800 */
[----:B------:R2:W-:Y:S01]  /*f430*/  STL [R1+0x290], R9 ;  /* 0x0002900901007387 */ /* 0x0005e20000100800 */
[C---:B0-----:R-:W-:Y:S02]  /*f440*/  SEL R11, R21.reuse, R28, !P0 ;  /* 0x0000001c150b7207 */ /* 0x041fe40004000000 */
[C---:B-1----:R-:W-:Y:S02]  /*f450*/  SEL R10, R21.reuse, R6, !P0 ;  /* 0x00000006150a7207 */ /* 0x042fe40004000000 */
[C---:B------:R-:W-:Y:S02]  /*f460*/  SEL R6, R21.reuse, R5, !P0 ;  /* 0x0000000515067207 */ /* 0x040fe40004000000 */
[C---:B--2---:R-:W-:Y:S01]  /*f470*/  SEL R9, R21.reuse, R29, !P0 ;  /* 0x0000001d15097207 */ /* 0x044fe20004000000 */
[----:B------:R-:W-:Y:S01]  /*f480*/  STL [R1+0x28c], R11 ;  /* 0x00028c0b01007387 */ /* 0x000fe20000100800 */
[----:B------:R-:W-:-:S03]  /*f490*/  SEL R5, R21, R0, !P0 ;  /* 0x0000000015057207 */ /* 0x000fc60004000000 */
[----:B------:R-:W-:Y:S04]  /*f4a0*/  STL [R1+0x288], R10 ;  /* 0x0002880a01007387 */ /* 0x000fe80000100800 */
[----:B------:R-:W-:Y:S04]  /*f4b0*/  STL [R1+0x284], R9 ;  /* 0x0002840901007387 */ /* 0x000fe80000100800 */
[----:B------:R-:W-:Y:S04]  /*f4c0*/  STL [R1+0x280], R6 ;  /* 0x0002800601007387 */ /* 0x000fe80000100800 */
[----:B------:R-:W2:Y:S04]  /*f4d0*/  LDL.LU R0, [R1+0x230] ;  /* 0x0002300001007983 */ /* 0x000ea80000300800 */
[----:B------:R0:W-:Y:S04]  /*f4e0*/  STL [R1+0x27c], R4 ;  /* 0x00027c0401007387 */ /* 0x0001e80000100800 */
[----:B------:R-:W-:Y:S01]  /*f4f0*/  STL [R1+0x278], R5 ;  /* 0x0002780501007387 */ /* 0x000fe20000100800 */
[----:B0-----:R-:W-:-:S05]  /*f500*/  SEL R4, R21, R7, !P0 ;  /* 0x0000000715047207 */ /* 0x001fca0004000000 */
[----:B------:R0:W-:Y:S04]  /*f510*/  STL [R1+0x274], R4 ;  /* 0x0002740401007387 */ /* 0x0001e80000100800 */
[----:B------:R1:W-:Y:S01]  /*f520*/  STL [R1+0x270], R3 ;  /* 0x0002700301007387 */ /* 0x0003e20000100800 */
[----:B0-----:R-:W-:-:S03]  /*f530*/  SEL R4, R21, R8, !P0 ;  /* 0x0000000815047207 */ /* 0x001fc60004000000 */
[----:B------:R0:W-:Y:S01]  /*f540*/  STL [R1+0x26c], R2 ;  /* 0x00026c0201007387 */ /* 0x0001e20000100800 */
[----:B-1----:R-:W-:-:S03]  /*f550*/  SEL R3, R21, R18, !P0 ;  /* 0x0000001215037207 */ /* 0x002fc60004000000 */
        /* <DEDUP_REMOVED lines=10> */
[----:B------:R1:W-:Y:S04]  /*f600*/  STL [R1+0x254], R2 ;  /* 0x0002540201007387 */ /* 0x0003e80000100800 */
[----:B------:R-:W-:Y:S04]  /*f610*/  STL [R1+0x250], R4 ;  /* 0x0002500401007387 */ /* 0x000fe80000100800 */
[----:B------:R-:W3:Y:S01]  /*f620*/  LDL.LU R10, [R1+0x200] ;  /* 0x00020000010a7983 */ /* 0x000ee20000300800 */
[C---:B0-----:R-:W-:Y:S02]  /*f630*/  SEL R3, R21.reuse, R15, !P0 ;  /* 0x0000000f15037207 */ /* 0x041fe40004000000 */
        /* <DEDUP_REMOVED lines=65> */
[----:B-1----:R-:W-:-:S03]  /*fa50*/  SEL R10, R21, R6, !P0 ;  /* 0x00000006150a7207 */ /* 0x002fc60004000000 */
[----:B------:R-:W-:Y:S01]  /*fa60*/  STL [R1+0x210], R11 ;  /* 0x0002100b01007387 */ /* 0x000fe20000100800 */
[C---:B------:R-:W-:Y:S02]  /*fa70*/  SEL R6, R21.reuse, R13, !P0 ;  /* 0x0000000d15067207 */ /* 0x040fe40004000000 */
[C---:B--2---:R-:W-:Y:S01]  /*fa80*/  SEL R9, R21.reuse, R29, !P0 ;  /* 0x0000001d15097207 */ /* 0x044fe20004000000 */
[----:B------:R-:W-:Y:S04]  /*fa90*/  STL [R1+0x20c], R10 ;  /* 0x00020c0a01007387 */ /* 0x000fe80000100800 */
[----:B------:R-:W2:Y:S04]  /*faa0*/  LDL.LU R13, [R1+0x190] ;  /* 0x00019000010d7983 */ /* 0x000ea80000300800 */
[----:B------:R-:W-:Y:S04]  /*fab0*/  STL [R1+0x208], R9 ;  /* 0x0002080901007387 */ /* 0x000fe80000100800 */
[----:B------:R0:W-:Y:S04]  /*fac0*/  STL [R1+0x204], R6 ;  /* 0x0002040601007387 */ /* 0x0001e80000100800 */
[----:B------:R1:W-:Y:S04]  /*fad0*/  STL [R1+0x200], R5 ;  /* 0x0002000501007387 */ /* 0x0003e80000100800 */
[----:B------:R3:W-:Y:S01]  /*fae0*/  STL [R1+0x1fc], R4 ;  /* 0x0001fc0401007387 */ /* 0x0007e20000100800 */
[----:B0-----:R-:W-:-:S02]  /*faf0*/  SEL R6, R21, R7, !P0 ;  /* 0x0000000715067207 */ /* 0x001fc40004000000 */
[C---:B-1----:R-:W-:Y:S02]  /*fb00*/  SEL R5, R21.reuse, R3, !P0 ;  /* 0x0000000315057207 */ /* 0x042fe40004000000 */
[C---:B------:R-:W-:Y:S02]  /*fb10*/  SEL R3, R21.reuse, R8, !P0 ;  /* 0x0000000815037207 */ /* 0x040fe40004000000 */
[C---:B---3--:R-:W-:Y:S01]  /*fb20*/  SEL R4, R21.reuse, R2, !P0 ;  /* 0x0000000215047207 */ /* 0x048fe20004000000 */
[----:B------:R-:W-:Y:S01]  /*fb30*/  STL [R1+0x1f8], R6 ;  /* 0x0001f80601007387 */ /* 0x000fe20000100800 */
[----:B------:R-:W-:-:S03]  /*fb40*/  SEL R2, R21, R18, !P0 ;  /* 0x0000001215027207 */ /* 0x000fc60004000000 */
[----:B------:R-:W-:Y:S04]  /*fb50*/  STL [R1+0x1f4], R5 ;  /* 0x0001f40501007387 */ /* 0x000fe80000100800 */
[----:B------:R0:W-:Y:S04]  /*fb60*/  STL [R1+0x1f0], R4 ;  /* 0x0001f00401007387 */ /* 0x0001e80000100800 */
        /* <DEDUP_REMOVED lines=80> */
[----:B------:R-:W2:Y:S04]  /*10070*/  LDL.LU R0, [R1+0x114] ;  /* 0x0001140001007983 */ /* 0x000ea80000300800 */
[----:B------:R0:W-:Y:S04]  /*10080*/  STL [R1+0x194], R10 ;  /* 0x0001940a01007387 */ /* 0x0001e80000100800 */
[----:B------:R1:W-:Y:S01]  /*10090*/  STL [R1+0x190], R9 ;  /* 0x0001900901007387 */ /* 0x0003e20000100800 */
[C---:B0-----:R-:W-:Y:S02]  /*100a0*/  SEL R10, R21.reuse, R6, !P0 ;  /* 0x00000006150a7207 */ /* 0x041fe40004000000 */
[----:B------:R-:W-:-:S02]  /*100b0*/  SEL R6, R21, R5, !P0 ;  /* 0x0000000515067207 */ /* 0x000fc40004000000 */
[C---:B-1----:R-:W-:Y:S02]  /*100c0*/  SEL R9, R21.reuse, R29, !P0 ;  /* 0x0000001d15097207 */ /* 0x042fe40004000000 */
[C---:B------:R-:W-:Y:S01]  /*100d0*/  SEL R5, R21.reuse, R4, !P0 ;  /* 0x0000000415057207 */ /* 0x040fe20004000000 */
[----:B------:R-:W-:Y:S01]  /*100e0*/  STL [R1+0x18c], R10 ;  /* 0x00018c0a01007387 */ /* 0x000fe20000100800 */
[----:B------:R-:W-:-:S03]  /*100f0*/  SEL R4, R21, R7, !P0 ;  /* 0x0000000715047207 */ /* 0x000fc60004000000 */
[----:B------:R-:W-:Y:S04]  /*10100*/  STL [R1+0x188], R9 ;  /* 0x0001880901007387 */ /* 0x000fe80000100800 */
[----:B------:R-:W-:Y:S04]  /*10110*/  STL [R1+0x184], R6 ;  /* 0x0001840601007387 */ /* 0x000fe80000100800 */
[----:B------:R-:W-:Y:S04]  /*10120*/  STL [R1+0x180], R5 ;  /* 0x0001800501007387 */ /* 0x000fe80000100800 */
        /* <DEDUP_REMOVED lines=13> */
[----:B------:R-:W-:Y:S01]  /*10200*/  STL [R1+0x160], R3 ;  /* 0x0001600301007387 */ /* 0x000fe20000100800 */
[----:B---3--:R-:W-:-:S03]  /*10210*/  SEL R4, R21, R17, !P0 ;  /* 0x0000001115047207 */ /* 0x008fc60004000000 */
[----:B------:R0:W-:Y:S04]  /*10220*/  STL [R1+0x15c], R2 ;  /* 0x00015c0201007387 */ /* 0x0001e80000100800 */
[----:B------:R-:W-:Y:S01]  /*10230*/  STL [R1+0x158], R4 ;  /* 0x0001580401007387 */ /* 0x000fe20000100800 */
[----:B0-----:R-:W-:-:S03]  /*10240*/  SEL R2, R21, R13, !P0 ;  /* 0x0000000d15027207 */ /* 0x001fc60004000000 */
[----:B------:R-:W3:Y:S01]  /*10250*/  LDL.LU R13, [R1+0x108] ;  /* 0x00010800010d7983 */ /* 0x000ee20000300800 */
[----:B------:R-:W-:-:S05]  /*10260*/  SEL R3, R21, R15, !P0 ;  /* 0x0000000f15037207 */ /* 0x000fca0004000000 */
        /* <DEDUP_REMOVED lines=43> */
[----:B--2---:R-:W-:-:S05]  /*10520*/  SEL R13, R21, R13, !P0 ;  /* 0x0000000d150d7207 */ /* 0x004fca0004000000 */
[----:B------:R0:W-:Y:S04]  /*10530*/  STL [R1+0x140], R13 ;  /* 0x0001400d01007387 */ /* 0x0001e80000100800 */
[----:B0-----:R-:W2:Y:S04]  /*10540*/  LDL.LU R13, [R1+0x1c5c] ;  /* 0x001c5c00010d7983 */ /* 0x001ea80000300800 */
[----:B------:R5:W-:Y:S04]  /*10550*/  STL [R1+0x13c], R10 ;  /* 0x00013c0a01007387 */ /* 0x000be80000100800 */
[----:B------:R0:W-:Y:S01]  /*10560*/  STL [R1+0x138], R9 ;  /* 0x0001380901007387 */ /* 0x0001e20000100800 */
[----:B-----5:R-:W-:-:S02]  /*10570*/  SEL R10, R21, R11, !P0 ;  /* 0x0000000b150a7207 */ /* 0x020fc40004000000 */
[----:B0-----:R-:W-:-:S03]  /*10580*/  SEL R9, R21, R20, !P0 ;  /* 0x0000001415097207 */ /* 0x001fc60004000000 */
[----:B------:R0:W-:Y:S01]  /*10590*/  STL [R1+0x134], R10 ;  /* 0x0001340a01007387 */ /* 0x0001e20000100800 */
[----:B------:R-:W-:-:S03]  /*105a0*/  SEL R11, R21, R22, !P0 ;  /* 0x00000016150b7207 */ /* 0x000fc60004000000 */
[----:B------:R1:W-:Y:S01]  /*105b0*/  STL [R1+0x130], R9 ;  /* 0x0001300901007387 */ /* 0x0003e20000100800 */
[----:B0-----:R-:W-:-:S03]  /*105c0*/  SEL R10, R21, R26, !P0 ;  /* 0x0000001a150a7207 */ /* 0x001fc60004000000 */
[----:B------:R0:W-:Y:S01]  /*105d0*/  STL [R1+0x12c], R11 ;  /* 0x00012c0b01007387 */ /* 0x0001e20000100800 */
[----:B-1----:R-:W-:-:S03]  /*105e0*/  SEL R9, R21, R25, !P0 ;  /* 0x0000001915097207 */ /* 0x002fc60004000000 */
[----:B------:R1:W-:Y:S04]  /*105f0*/  STL [R1+0x128], R10 ;  /* 0x0001280a01007387 */ /* 0x0003e80000100800 */
[----:B------:R-:W-:Y:S01]  /*10600*/  STL [R1+0x124], R9 ;  /* 0x0001240901007387 */ /* 0x000fe20000100800 */
[C---:B0-----:R-:W-:Y:S02]  /*10610*/  SEL R11, R21.reuse, R24, !P0 ;  /* 0x00000018150b7207 */ /* 0x041fe40004000000 */
[----:B-1----:R-:W-:-:S03]  /*10620*/  SEL R10, R21, R23, !P0 ;  /* 0x00000017150a7207 */ /* 0x002fc60004000000 */
[----:B------:R0:W-:Y:S04]  /*10630*/  STL [R1+0x120], R11 ;  /* 0x0001200b01007387 */ /* 0x0001e80000100800 */
[----:B------:R1:W-:Y:S01]  /*10640*/  STL [R1+0x11c], R10 ;  /* 0x00011c0a01007387 */ /* 0x0003e20000100800 */
[C---:B------:R-:W-:Y:S02]  /*10650*/  SEL R5, R21.reuse, R5, !P0 ;  /* 0x0000000515057207 */ /* 0x040fe40004000000 */
[C---:B0-----:R-:W-:Y:S02]  /*10660*/  SEL R11, R21.reuse, R27, !P0 ;  /* 0x0000001b150b7207 */ /* 0x041fe40004000000 */
[C---:B-1----:R-:W-:Y:S02]  /*10670*/  SEL R10, R21.reuse, R28, !P0 ;  /* 0x0000001c150a7207 */ /* 0x042fe40004000000 */
[----:B------:R-:W-:-:S02]  /*10680*/  SEL R4, R21, R4, !P0 ;  /* 0x0000000415047207 */ /* 0x000fc40004000000 */
[----:B--2---:R-:W-:-:S05]  /*10690*/  SEL R9, R21, R13, !P0 ;  /* 0x0000000d15097207 */ /* 0x004fca0004000000 */
[----:B------:R0:W-:Y:S04]  /*106a0*/  STL [R1+0x118], R9 ;  /* 0x0001180901007387 */ /* 0x0001e80000100800 */
[----:B------:R-:W-:Y:S01]  /*106b0*/  STL [R1+0x114], R11 ;  /* 0x0001140b01007387 */ /* 0x000fe20000100800 */
[C---:B0-----:R-:W-:Y:S02]  /*106c0*/  SEL R9, R21.reuse, R6, !P0 ;  /* 0x0000000615097207 */ /* 0x041fe40004000000 */
[C---:B------:R-:W-:Y:S01]  /*106d0*/  SEL R6, R21.reuse, R29, !P0 ;  /* 0x0000001d15067207 */ /* 0x040fe20004000000 */
[----:B------:R-:W-:Y:S04]  /*106e0*/  STL [R1+0x110], R10 ;  /* 0x0001100a01007387 */ /* 0x000fe80000100800 */
[----:B------:R-:W-:Y:S04]  /*106f0*/  STL [R1+0x10c], R9 ;  /* 0x00010c0901007387 */ /* 0x000fe80000100800 */
[----:B------:R0:W-:Y:S04]  /*10700*/  STL [R1+0x108], R6 ;  /* 0x0001080601007387 */ /* 0x0001e80000100800 */
[----:B------:R1:W-:Y:S04]  /*10710*/  STL [R1+0x104], R5 ;  /* 0x0001040501007387 */ /* 0x0003e80000100800 */
[----:B------:R2:W-:Y:S01]  /*10720*/  STL [R1+0x100], R4 ;  /* 0x0001000401007387 */ /* 0x0005e20000100800 */
[----:B0-----:R-:W-:-:S02]  /*10730*/  SEL R6, R21, R7, !P0 ;  /* 0x0000000715067207 */ /* 0x001fc40004000000 */
[C---:B-1----:R-:W-:Y:S02]  /*10740*/  SEL R5, R21.reuse, R3, !P0 ;  /* 0x0000000315057207 */ /* 0x042fe40004000000 */
[C---:B------:R-:W-:Y:S02]  /*10750*/  SEL R3, R21.reuse, R8, !P0 ;  /* 0x0000000815037207 */ /* 0x040fe40004000000 */
[C---:B--2---:R-:W-:Y:S01]  /*10760*/  SEL R4, R21.reuse, R2, !P0 ;  /* 0x0000000215047207 */ /* 0x044fe20004000000 */
        /* <DEDUP_REMOVED lines=14> */
[----:B------:R-:W-:Y:S04]  /*10850*/  STL [R1+0xdc], R4 ;  /* 0x0000dc0401007387 */ /* 0x000fe80000100800 */
[----:B------:R-:W-:Y:S04]  /*10860*/  STL [R1+0xd8], R3 ;  /* 0x0000d80301007387 */ /* 0x000fe80000100800 */
[----:B------:R-:W2:Y:S01]  /*10870*/  LDL.LU R11, [R1+0x84] ;  /* 0x00008400010b7983 */ /* 0x000ea20000300800 */
[C---:B0-----:R-:W-:Y:S02]  /*10880*/  SEL R2, R21.reuse, R15, !P0 ;  /* 0x0000000f15027207 */ /* 0x041fe40004000000 */
[----:B------:R-:W-:-:S03]  /*10890*/  SEL R0, R21, R0, !P0 ;  /* 0x0000000015007207 */ /* 0x000fc60004000000 */
[----:B------:R-:W-:Y:S04]  /*108a0*/  STL [R1+0xd4], R2 ;  /* 0x0000d40201007387 */ /* 0x000fe80000100800 */
[----:B--2---:R0:W-:Y:S04]  /*108b0*/  STL [R1+0x1c50], R11 ;  /* 0x001c500b01007387 */ /* 0x0041e80000100800 */
[----:B------:R-:W-:Y:S04]  /*108c0*/  STL [R1+0xd0], R0 ;  /* 0x0000d00001007387 */ /* 0x000fe80000100800 */
[----:B0-----:R-:W2:Y:S04]  /*108d0*/  LDL.LU R11, [R1+0x88] ;  /* 0x00008800010b7983 */ /* 0x001ea80000300800 */
[----:B--2---:R0:W-:Y:S04]  /*108e0*/  STL [R1+0x1c54], R11 ;  /* 0x001c540b01007387 */ /* 0x0041e80000100800 */
[----:B0-----:R-:W2:Y:S04]  /*108f0*/  LDL.LU R11, [R1+0x90] ;  /* 0x00009000010b7983 */ /* 0x001ea80000300800 */
[----:B--2---:R0:W-:Y:S04]  /*10900*/  STL [R1+0x1c58], R11 ;  /* 0x001c580b01007387 */ /* 0x0041e80000100800 */
        /* <DEDUP_REMOVED lines=39> */
[C---:B-----5:R-:W-:Y:S02]  /*10b80*/  SEL R20, R21.reuse, R20, !P0 ;  /* 0x0000001415147207 */ /* 0x060fe40004000000 */
[----:B------:R-:W-:-:S02]  /*10b90*/  SEL R22, R21, R22, !P0 ;  /* 0x0000001615167207 */ /* 0x000fc40004000000 */
[C---:B------:R-:W-:Y:S02]  /*10ba0*/  SEL R26, R21.reuse, R26, !P0 ;  /* 0x0000001a151a7207 */ /* 0x040fe40004000000 */
[C---:B------:R-:W-:Y:S02]  /*10bb0*/  SEL R25, R21.reuse, R25, !P0 ;  /* 0x0000001915197207 */ /* 0x040fe40004000000 */
[C---:B------:R-:W-:Y:S02]  /*10bc0*/  SEL R24, R21.reuse, R24, !P0 ;  /* 0x0000001815187207 */ /* 0x040fe40004000000 */
[C---:B------:R-:W-:Y:S02]  /*10bd0*/  SEL R23, R21.reuse, R23, !P0 ;  /* 0x0000001715177207 */ /* 0x040fe40004000000 */
[C---:B------:R-:W-:Y:S02]  /*10be0*/  SEL R27, R21.reuse, R27, !P0 ;  /* 0x0000001b151b7207 */ /* 0x040fe40004000000 */
        /* <DEDUP_REMOVED lines=17> */
[----:B--2---:R-:W-:-:S05]  /*10d00*/  SEL R11, R21, R11, !P0 ;  /* 0x0000000b150b7207 */ /* 0x004fca0004000000 */
[----:B------:R0:W-:Y:S04]  /*10d10*/  STL [R1+0xc0], R11 ;  /* 0x0000c00b01007387 */ /* 0x0001e80000100800 */
[----:B0-----:R-:W2:Y:S04]  /*10d20*/  LDL.LU R11, [R1+0x1c4c] ;  /* 0x001c4c00010b7983 */ /* 0x001ea80000300800 */
[----:B------:R0:W-:Y:S04]  /*10d30*/  STL [R1+0xbc], R9 ;  /* 0x0000bc0901007387 */ /* 0x0001e80000100800 */
[----:B0-----:R-:W2:Y:S04]  /*10d40*/  LDL.LU R9, [R1+0x1c48] ;  /* 0x001c480001097983 */ /* 0x001ea80000300800 */
[----:B------:R0:W-:Y:S04]  /*10d50*/  STL [R1+0xb8], R10 ;  /* 0x0000b80a01007387 */ /* 0x0001e80000100800 */
[----:B0-----:R-:W3:Y:S04]  /*10d60*/  LDL.LU R10, [R1+0x1c44] ;  /* 0x001c4400010a7983 */ /* 0x001ee80000300800 */
[----:B------:R0:W-:Y:S04]  /*10d70*/  STL [R1+0xb4], R20 ;  /* 0x0000b41401007387 */ /* 0x0001e80000100800 */
[----:B0-----:R-:W4:Y:S04]  /*10d80*/  LDL.LU R20, [R1+0x1c40] ;  /* 0x001c400001147983 */ /* 0x001f280000300800 */
[----:B------:R0:W-:Y:S04]  /*10d90*/  STL [R1+0xb0], R22 ;  /* 0x0000b01601007387 */ /* 0x0001e80000100800 */
[----:B0-----:R-:W5:Y:S04]  /*10da0*/  LDL.LU R22, [R1+0x1c3c] ;  /* 0x001c3c0001167983 */ /* 0x001f680000300800 */
        /* <DEDUP_REMOVED lines=43> */
[----:B0-----:R-:W2:Y:S01]  /*11060*/  LDL.LU R0, [R1+0x1be4] ;  /* 0x001be40001007983 */ /* 0x001ea20000300800 */
[----:B------:R-:W-:-:S05]  /*11070*/  SEL R13, R21, R13, !P0 ;  /* 0x0000000d150d7207 */ /* 0x000fca0004000000 */
[----:B------:R2:W-:Y:S02]  /*11080*/  STL [R1+0x44], R13 ;  /* 0x0000440d01007387 */ /* 0x0005e40000100800 */
[C---:B--2---:R-:W-:Y:S02]  /*11090*/  SEL R13, R21.reuse, R0, !P0 ;  /* 0x00000000150d7207 */ /* 0x044fe40004000000 */
[----:B------:R-:W2:Y:S01]  /*110a0*/  LDL.LU R0, [R1+0x1be0] ;  /* 0x001be00001007983 */ /* 0x000ea20000300800 */
[C---:B------:R-:W-:Y:S02]  /*110b0*/  SEL R15, R21.reuse, R15, !P0 ;  /* 0x0000000f150f7207 */ /* 0x040fe40004000000 */
[C---:B------:R-:W-:Y:S01]  /*110c0*/  SEL R17, R21.reuse, R17, !P0 ;  /* 0x0000001115117207 */ /* 0x040fe20004000000 */
[----:B------:R0:W-:Y:S04]  /*110d0*/  STL [R1+0x40], R13 ;  /* 0x0000400d01007387 */ /* 0x0001e80000100800 */
[----:B------:R1:W-:Y:S01]  /*110e0*/  STL [R1+0x3c], R15 ;  /* 0x00003c0f01007387 */ /* 0x0003e20000100800 */
[----:B0-----:R-:W-:-:S03]  /*110f0*/  SEL R13, R21, R19, !P0 ;  /* 0x00000013150d7207 */ /* 0x001fc60004000000 */
[----:B------:R-:W-:Y:S01]  /*11100*/  STL [R1+0x38], R17 ;  /* 0x0000381101007387 */ /* 0x000fe20000100800 */
[----:B-1----:R-:W-:-:S03]  /*11110*/  SEL R15, R21, R12, !P0 ;  /* 0x0000000c150f7207 */ /* 0x002fc60004000000 */
[----:B------:R0:W-:Y:S01]  /*11120*/  STL [R1+0x34], R13 ;  /* 0x0000340d01007387 */ /* 0x0001e20000100800 */
[----:B------:R-:W-:-:S03]  /*11130*/  SEL R12, R21, R16, !P0 ;  /* 0x00000010150c7207 */ /* 0x000fc60004000000 */
[----:B------:R-:W-:Y:S01]  /*11140*/  STL [R1+0x30], R15 ;  /* 0x0000300f01007387 */ /* 0x000fe20000100800 */
[----:B0-----:R-:W-:-:S03]  /*11150*/  SEL R13, R21, R14, !P0 ;  /* 0x0000000e150d7207 */ /* 0x001fc60004000000 */
[----:B------:R0:W-:Y:S01]  /*11160*/  STL [R1+0x2c], R12 ;  /* 0x00002c0c01007387 */ /* 0x0001e20000100800 */
[----:B------:R-:W-:-:S03]  /*11170*/  SEL R14, R21, R18, !P0 ;  /* 0x00000012150e7207 */ /* 0x000fc60004000000 */
[----:B------:R1:W-:Y:S01]  /*11180*/  STL [R1+0x28], R13 ;  /* 0x0000280d01007387 */ /* 0x0003e20000100800 */
[----:B0-----:R-:W-:-:S03]  /*11190*/  SEL R12, R21, R23, !P0 ;  /* 0x00000017150c7207 */ /* 0x001fc60004000000 */
[----:B------:R-:W-:Y:S01]  /*111a0*/  STL [R1+0x24], R14 ;  /* 0x0000240e01007387 */ /* 0x000fe20000100800 */
[----:B-1----:R-:W-:-:S03]  /*111b0*/  SEL R13, R21, R24, !P0 ;  /* 0x00000018150d7207 */ /* 0x002fc60004000000 */
[----:B------:R0:W-:Y:S04]  /*111c0*/  STL [R1+0x20], R12 ;  /* 0x0000200c01007387 */ /* 0x0001e80000100800 */
[----:B------:R1:W-:Y:S01]  /*111d0*/  STL [R1+0x1c], R13 ;  /* 0x00001c0d01007387 */ /* 0x0003e20000100800 */
[----:B0-----:R-:W-:-:S03]  /*111e0*/  SEL R12, R21, R25, !P0 ;  /* 0x00000019150c7207 */ /* 0x001fc60004000000 */
[----:B------:R-:W3:Y:S01]  /*111f0*/  LDL.LU R25, [R1+0x68] ;  /* 0x0000680001197983 */ /* 0x000ee20000300800 */
[----:B-1----:R-:W0:Y:S01]  /*11200*/  LDC R13, c[0x0][0x3ac] ;  /* 0x0000eb00ff0d7b82 */ /* 0x002e220000000800 */
[----:B------:R-:W1:Y:S02]  /*11210*/  S2R R15, SR_TID.X ;  /* 0x00000000000f7919 */ /* 0x000e640000002100 */
[----:B-1----:R-:W-:-:S05]  /*11220*/  LOP3.LUT R15, R15, 0x7f, RZ, 0xc0, !PT ;  /* 0x0000007f0f0f7812 */ /* 0x002fca00078ec0ff */
[----:B0-----:R-:W-:Y:S01]  /*11230*/  IMAD R18, R15, R13, RZ ;  /* 0x0000000d0f127224 */ /* 0x001fe200078e02ff */
[----:B------:R5:W-:Y:S01]  /*11240*/  STL [R1+0x18], R12 ;  /* 0x0000180c01007387 */ /* 0x000be20000100800 */
[----:B------:R-:W-:-:S05]  /*11250*/  SEL R14, R21, R26, !P0 ;  /* 0x0000001a150e7207 */ /* 0x000fca0004000000 */
[----:B------:R0:W-:Y:S01]  /*11260*/  STL [R1+0x14], R14 ;  /* 0x0000140e01007387 */ /* 0x0001e20000100800 */
[----:B-----5:R-:W-:Y:S01]  /*11270*/  SEL R12, R21, R22, !P0 ;  /* 0x00000016150c7207 */ /* 0x020fe20004000000 */
[----:B------:R-:W-:-:S04]  /*11280*/  IMAD R22, R13, 0x80, R18 ;  /* 0x000000800d167824 */ /* 0x000fc800078e0212 */
[----:B------:R4:W-:Y:S01]  /*11290*/  STL [R1+0x10], R12 ;  /* 0x0000100c01007387 */ /* 0x0009e20000100800 */
[----:B0-----:R-:W-:Y:S02]  /*112a0*/  LEA R14, P2, R22, UR14, 0x1 ;  /* 0x0000000e160e7c11 */ /* 0x001fe4000f8408ff */
[----:B----4-:R-:W-:-:S05]  /*112b0*/  SEL R12, R21, R20, !P0 ;  /* 0x00000014150c7207 */ /* 0x010fca0004000000 */
[----:B------:R0:W-:Y:S02]  /*112c0*/  STL [R1+0xc], R12 ;  /* 0x00000c0c01007387 */ /* 0x0001e40000100800 */
[----:B0-----:R-:W-:-:S04]  /*112d0*/  LEA R12, P1, R18, UR14, 0x1 ;  /* 0x0000000e120c7c11 */ /* 0x001fc8000f8208ff */
[----:B------:R-:W-:Y:S01]  /*112e0*/  LEA.HI.X.SX32 R13, R18, UR15, 0x1, P1 ;  /* 0x0000000f120d7c11 */ /* 0x000fe200088f0eff */
[----:B------:R-:W-:Y:S04]  /*112f0*/  STL [R1+0x1ae0], R12 ;  /* 0x001ae00c01007387 */ /* 0x000fe80000100800 */
[----:B------:R-:W-:Y:S04]  /*11300*/  STL [R1+0x1adc], R13 ;  /* 0x001adc0d01007387 */ /* 0x000fe80000100800 */
[----:B------:R0:W-:Y:S01]  /*11310*/  STL [R1+0x1bb0], R14 ;  /* 0x001bb00e01007387 */ /* 0x0001e20000100800 */
[----:B------:R-:W-:-:S04]  /*11320*/  IMAD R16, R9, 0x4, R11 ;  /* 0x0000000409107824 */ /* 0x000fc800078e020b */
[----:B------:R-:W-:-:S04]  /*11330*/  IMAD R17, R9, 0x4, R16 ;  /* 0x0000000409117824 */ /* 0x000fc800078e0210 */
[----:B------:R-:W-:Y:S02]  /*11340*/  IMAD R19, R9, 0x4, R17 ;  /* 0x0000000409137824 */ /* 0x000fe400078e0211 */
[----:B--2---:R-:W-:Y:S01]  /*11350*/  IMAD R15, R0, UR7, RZ ;  /* 0x00000007000f7c24 */ /* 0x004fe2000f8e02ff */
[----:B------:R-:W1:Y:S01]  /*11360*/  LDCU UR7, c[0x0][0x3b0] ;  /* 0x00007600ff0777ac */ /* 0x000e620008000800 */
[----:B------:R-:W2:Y:S03]  /*11370*/  S2R R0, SR_TID.X ;  /* 0x0000000000007919 */ /* 0x000ea60000002100 */
[----:B------:R-:W-:Y:S01]  /*11380*/  LEA R20, P0, R15, UR12, 0x1 ;  /* 0x0000000c0f147c11 */ /* 0x000fe2000f8008ff */
[----:B------:R-:W-:Y:S01]  /*11390*/  IMAD R18, R9, 0x4, R19 ;  /* 0x0000000409127824 */ /* 0x000fe200078e0213 */
[----:B------:R-:W4:Y:S02]  /*113a0*/  LDCU UR12, c[0x0][0x3a0] ;  /* 0x00007400ff0c77ac */ /* 0x000f240008000800 */
[----:B------:R-:W-:-:S02]  /*113b0*/  LEA.HI.X.SX32 R21, R15, UR13, 0x1, P0 ;  /* 0x0000000d0f157c11 */ /* 0x000fc400080f0eff */
[----:B------:R-:W-:Y:S02]  /*113c0*/  LEA.HI.X.SX32 R15, R22, UR15, 0x1, P2 ;  /* 0x0000000f160f7c11 */ /* 0x000fe400090f0eff */
[----:B--2---:R-:W-:-:S04]  /*113d0*/  SHF.R.U32.HI R0, RZ, 0x5, R0 ;  /* 0x00000005ff007819 */ /* 0x004fc80000011600 */
[----:B------:R-:W-:-:S04]  /*113e0*/  SGXT.U32 R0, R0, 0x2 ;  /* 0x000000020000781a */ /* 0x000fc80000000000 */
[C---:B------:R-:W-:Y:S02]  /*113f0*/  LOP3.LUT R23, R0.reuse, 0xfc, RZ, 0xfc, !PT ;  /* 0x000000fc00177812 */ /* 0x040fe400078efcff */
[----:B------:R-:W-:-:S03]  /*11400*/  LOP3.LUT R26, R0, 0xfc, RZ, 0xfc, !PT ;  /* 0x000000fc001a7812 */ /* 0x000fc600078efcff */
[----:B------:R-:W-:Y:S02]  /*11410*/  IMAD R23, R23, UR6, RZ ;  /* 0x0000000617177c24 */ /* 0x000fe4000f8e02ff */
[----:B------:R-:W-:Y:S02]  /*11420*/  IMAD R26, R26, UR6, RZ ;  /* 0x000000061a1a7c24 */ /* 0x000fe4000f8e02ff */
[----:B------:R-:W-:Y:S01]  /*11430*/  IMAD R23, R9, 0x4, R23 ;  /* 0x0000000409177824 */ /* 0x000fe200078e0217 */
[----:B------:R2:W-:Y:S04]  /*11440*/  STL [R1+0x1bac], R15 ;  /* 0x001bac0f01007387 */ /* 0x0005e80000100800 */
[-C--:B0-----:R-:W-:Y:S02]  /*11450*/  LEA R14, P5, R23, R20.reuse, 0x1 ;  /* 0x00000014170e7211 */ /* 0x081fe400078a08ff */
[----:B---3--:R-:W-:-:S02]  /*11460*/  LEA R13, P4, R25, R20, 0x1 ;  /* 0x00000014190d7211 */ /* 0x008fc400078808ff */
[----:B--2---:R-:W-:-:S05]  /*11470*/  LEA R15, P3, R26, R20, 0x1 ;  /* 0x000000141a0f7211 */ /* 0x004fca00078608ff */
[----:B------:R0:W-:Y:S04]  /*11480*/  STL [R1+0x1880], R15 ;  /* 0x0018800f01007387 */ /* 0x0001e80000100800 */
[----:B------:R2:W-:Y:S04]  /*11490*/  STL [R1+0x1884], R14 ;  /* 0x0018840e01007387 */ /* 0x0005e80000100800 */
[----:B------:R3:W-:Y:S01]  /*114a0*/  STL [R1+0x1888], R13 ;  /* 0x0018880d01007387 */ /* 0x0007e20000100800 */
[-C--:B0-----:R-:W-:Y:S02]  /*114b0*/  LEA R15, P0, R8, R20.reuse, 0x1 ;  /* 0x00000014080f7211 */ /* 0x081fe400078008ff */
[----:B--2---:R-:W-:-:S03]  /*114c0*/  LEA R14, P1, R2, R20, 0x1 ;  /* 0x00000014020e7211 */ /* 0x004fc600078208ff */
[----:B------:R0:W-:Y:S01]  /*114d0*/  STL [R1+0x188c], R15 ;  /* 0x00188c0f01007387 */ /* 0x0001e20000100800 */
[----:B---3--:R-:W-:-:S03]  /*114e0*/  LEA R13, P2, R3, R20, 0x1 ;  /* 0x00000014030d7211 */ /* 0x008fc600078408ff */
[----:B------:R-:W-:Y:S04]  /*114f0*/  STL [R1+0x1890], R14 ;  /* 0x0018900e01007387 */ /* 0x000fe80000100800 */
[----:B------:R2:W-:Y:S01]  /*11500*/  STL [R1+0x1894], R13 ;  /* 0x0018940d01007387 */ /* 0x0005e20000100800 */
[----:B0-----:R-:W-:Y:S02]  /*11510*/  LEA.HI.X.SX32 R15, R26, R21, 0x1, P3 ;  /* 0x000000151a0f7211 */ /* 0x001fe400018f0eff */
[----:B--2---:R-:W-:-:S03]  /*11520*/  LEA R13, P3, R7, R20, 0x1 ;  /* 0x00000014070d7211 */ /* 0x004fc600078608ff */
[----:B------:R0:W-:Y:S01]  /*11530*/  STL [R1+0x1878], R15 ;  /* 0x0018780f01007387 */ /* 0x0001e20000100800 */
[----:B------:R-:W-:-:S03]  /*11540*/  LEA.HI.X.SX32 R14, R23, R21, 0x1, P5 ;  /* 0x00000015170e7211 */ /* 0x000fc600028f0eff */
[----:B------:R2:W-:Y:S04]  /*11550*/  STL [R1+0x187c], R13 ;  /* 0x00187c0d01007387 */ /* 0x0005e80000100800 */
[----:B------:R3:W-:Y:S01]  /*11560*/  STL [R1+0x1870], R14 ;  /* 0x0018700e01007387 */ /* 0x0007e20000100800 */
[----:B0-----:R-:W-:Y:S02]  /*11570*/  LEA.HI.X.SX32 R15, R25, R21, 0x1, P4 ;  /* 0x00000015190f7211 */ /* 0x001fe400020f0eff */
[----:B--2---:R-:W-:Y:S01]  /*11580*/  LEA R13, P5, R4, R20, 0x1 ;  /* 0x00000014040d7211 */ /* 0x004fe200078a08ff */
[----:B---3--:R-:W-:-:S04]  /*11590*/  IMAD R14, R9, 0x4, R5 ;  /* 0x00000004090e7824 */ /* 0x008fc800078e0205 */
[----:B------:R0:W-:Y:S04]  /*115a0*/  STL [R1+0x1874], R13 ;  /* 0x0018740d01007387 */ /* 0x0001e80000100800 */
[----:B------:R2:W-:Y:S01]  /*115b0*/  STL [R1+0x1868], R15 ;  /* 0x0018680f01007387 */ /* 0x0005e20000100800 */
[----:B0-----:R-:W-:Y:S02]  /*115c0*/  LEA R13, P4, R5, R20, 0x1 ;  /* 0x00000014050d7211 */ /* 0x001fe400078808ff */
[----:B--2---:R-:W-:-:S03]  /*115d0*/  LEA.HI.X.SX32 R15, R8, R21, 0x1, P0 ;  /* 0x00000015080f7211 */ /* 0x004fc600000f0eff */
[----:B------:R0:W-:Y:S01]  /*115e0*/  STL [R1+0x186c], R13 ;  /* 0x00186c0d01007387 */ /* 0x0001e20000100800 */
[----:B------:R-:W-:-:S03]  /*115f0*/  LEA R8, P0, R14, R20, 0x1 ;  /* 0x000000140e087211 */ /* 0x000fc600078008ff */
[----:B------:R-:W-:Y:S01]  /*11600*/  STL [R1+0x1860], R15 ;  /* 0x0018600f01007387 */ /* 0x000fe20000100800 */
[----:B0-----:R-:W-:-:S03]  /*11610*/  LEA.HI.X.SX32 R13, R2, R21, 0x1, P1 ;  /* 0x00000015020d7211 */ /* 0x001fc600008f0eff */
[----:B------:R0:W-:Y:S01]  /*11620*/  STL [R1+0x1864], R8 ;  /* 0x0018640801007387 */ /* 0x0001e20000100800 */
[----:B------:R-:W-:-:S03]  /*11630*/  IMAD R26, R9, 0x4, R29 ;  /* 0x00000004091a7824 */ /* 0x000fc600078e021d */
[----:B------:R2:W-:Y:S01]  /*11640*/  STL [R1+0x1858], R13 ;  /* 0x0018580d01007387 */ /* 0x0005e20000100800 */
[----:B------:R-:W-:Y:S02]  /*11650*/  LEA.HI.X.SX32 R3, R3, R21, 0x1, P2 ;  /* 0x0000001503037211 */ /* 0x000fe400010f0eff */
[----:B0-----:R-:W-:Y:S01]  /*11660*/  LEA R8, P1, R29, R20, 0x1 ;  /* 0x000000141d087211 */ /* 0x001fe200078208ff */
[----:B--2---:R-:W-:-:S04]  /*11670*/  IMAD R13, R9, 0x4, R29 ;  /* 0x00000004090d7824 */ /* 0x004fc800078e021d */
[----:B------:R0:W-:Y:S01]  /*11680*/  STL [R1+0x185c], R8 ;  /* 0x00185c0801007387 */ /* 0x0001e20000100800 */
[----:B------:R-:W-:Y:S01]  /*11690*/  IMAD R26, R9, 0x4, R26 ;  /* 0x00000004091a7824 */ /* 0x000fe200078e021a */
[-C--:B------:R-:W-:Y:S02]  /*116a0*/  LEA.HI.X.SX32 R15, R7, R21.reuse, 0x1, P3 ;  /* 0x00000015070f7211 */ /* 0x080fe400018f0eff */
[----:B------:R-:W-:Y:S01]  /*116b0*/  STL [R1+0x1850], R3 ;  /* 0x0018500301007387 */ /* 0x000fe20000100800 */
[----:B0-----:R-:W-:Y:S02]  /*116c0*/  LEA R8, P2, R13, R20, 0x1 ;  /* 0x000000140d087211 */ /* 0x001fe400078408ff */
[----:B------:R-:W-:-:S03]  /*116d0*/  LEA.HI.X.SX32 R7, R4, R21, 0x1, P5 ;  /* 0x0000001504077211 */ /* 0x000fc600028f0eff */
[----:B------:R0:W-:Y:S04]  /*116e0*/  STL [R1+0x1854], R8 ;  /* 0x0018540801007387 */ /* 0x0001e80000100800 */
[----:B------:R2:W-:Y:S01]  /*116f0*/  STL [R1+0x1848], R15 ;  /* 0x0018480f01007387 */ /* 0x0005e20000100800 */
[-C--:B0-----:R-:W-:Y:S02]  /*11700*/  LEA R8, P3, R26, R20.reuse, 0x1 ;  /* 0x000000141a087211 */ /* 0x081fe400078608ff */
[----:B--2---:R-:W-:-:S03]  /*11710*/  LEA R15, P5, R6, R20, 0x1 ;  /* 0x00000014060f7211 */ /* 0x004fc600078a08ff */
[----:B------:R-:W-:Y:S04]  /*11720*/  STL [R1+0x184c], R8 ;  /* 0x00184c0801007387 */ /* 0x000fe80000100800 */
[----:B------:R0:W-:Y:S04]  /*11730*/  STL [R1+0x1840], R7 ;  /* 0x0018400701007387 */ /* 0x0001e80000100800 */
[----:B------:R-:W-:Y:S01]  /*11740*/  STL [R1+0x1844], R15 ;  /* 0x0018440f01007387 */ /* 0x000fe20000100800 */
[----:B0-----:R-:W-:Y:S02]  /*11750*/  LEA.HI.X.SX32 R7, R5, R21, 0x1, P4 ;  /* 0x0000001505077211 */ /* 0x001fe400020f0eff */
[----:B------:R-:W-:-:S03]  /*11760*/  LEA R8, P4, R28, R20, 0x1 ;  /* 0x000000141c087211 */ /* 0x000fc600078808ff */
[----:B------:R0:W-:Y:S04]  /*11770*/  STL [R1+0x1838], R7 ;  /* 0x0018380701007387 */ /* 0x0001e80000100800 */
[----:B------:R2:W-:Y:S01]  /*11780*/  STL [R1+0x183c], R8 ;  /* 0x00183c0801007387 */ /* 0x0005e20000100800 */
[-C--:B0-----:R-:W-:Y:S02]  /*11790*/  LEA.HI.X.SX32 R7, R14, R21.reuse, 0x1, P0 ;  /* 0x000000150e077211 */ /* 0x081fe400000f0eff */
[----:B------:R-:W-:Y:S02]  /*117a0*/  LEA.HI.X.SX32 R14, R29, R21, 0x1, P1 ;  /* 0x000000151d0e7211 */ /* 0x000fe400008f0eff */
[-C--:B--2---:R-:W-:Y:S01]  /*117b0*/  LEA R8, P0, R27, R20.reuse, 0x1 ;  /* 0x000000141b087211 */ /* 0x084fe200078008ff */
[----:B------:R-:W-:Y:S04]  /*117c0*/  STL [R1+0x1830], R7 ;  /* 0x0018300701007387 */ /* 0x000fe80000100800 */
[----:B------:R0:W-:Y:S04]  /*117d0*/  STL [R1+0x1834], R8 ;  /* 0x0018340801007387 */ /* 0x0001e80000100800 */
[----:B------:R2:W-:Y:S01]  /*117e0*/  STL [R1+0x1828], R14 ;  /* 0x0018280e01007387 */ /* 0x0005e20000100800 */
[----:B0-----:R-:W-:-:S02]  /*117f0*/  LEA R8, P1, R10, R20, 0x1 ;  /* 0x000000140a087211 */ /* 0x001fc400078208ff */
[-C--:B--2---:R-:W-:Y:S02]  /*11800*/  LEA.HI.X.SX32 R14, R13, R21.reuse, 0x1, P2 ;  /* 0x000000150d0e7211 */ /* 0x084fe400010f0eff */
[----:B------:R-:W-:Y:S01]  /*11810*/  LEA R13, P2, R11, R20, 0x1 ;  /* 0x000000140b0d7211 */ /* 0x000fe200078408ff */
[----:B------:R-:W-:Y:S01]  /*11820*/  STL [R1+0x182c], R8 ;  /* 0x00182c0801007387 */ /* 0x000fe20000100800 */
[----:B------:R-:W-:-:S03]  /*11830*/  LEA.HI.X.SX32 R15, R26, R21, 0x1, P3 ;  /* 0x000000151a0f7211 */ /* 0x000fc600018f0eff */
[----:B------:R0:W-:Y:S04]  /*11840*/  STL [R1+0x1820], R14 ;  /* 0x0018200e01007387 */ /* 0x0001e80000100800 */
[----:B------:R2:W-:Y:S01]  /*11850*/  STL [R1+0x1824], R13 ;  /* 0x0018240d01007387 */ /* 0x0005e20000100800 */
[----:B0-----:R-:W-:-:S03]  /*11860*/  LEA R14, P3, R16, R20, 0x1 ;  /* 0x00000014100e7211 */ /* 0x001fc600078608ff */
[----:B------:R0:W-:Y:S01]  /*11870*/  STL [R1+0x1818], R15 ;  /* 0x0018180f01007387 */ /* 0x0001e20000100800 */
[----:B--2---:R-:W-:-:S03]  /*11880*/  LEA.HI.X.SX32 R13, R6, R21, 0x1, P5 ;  /* 0x00000015060d7211 */ /* 0x004fc600028f0eff */
[----:B------:R2:W-:Y:S01]  /*11890*/  STL [R1+0x181c], R14 ;  /* 0x00181c0e01007387 */ /* 0x0005e20000100800 */
[----:B------:R-:W-:-:S03]  /*118a0*/  IMAD R12, R0, UR6, RZ ;  /* 0x00000006000c7c24 */ /* 0x000fc6000f8e02ff */
[----:B------:R3:W-:Y:S01]  /*118b0*/  STL [R1+0x1810], R13 ;  /* 0x0018100d01007387 */ /* 0x0007e20000100800 */
[----:B0-----:R-:W-:Y:S02]  /*118c0*/  LEA R15, P5, R17, R20, 0x1 ;  /* 0x00000014110f7211 */ /* 0x001fe400078a08ff */
[----:B--2---:R-:W-:-:S03]  /*118d0*/  LEA.HI.X.SX32 R14, R28, R21, 0x1, P4 ;  /* 0x000000151c0e7211 */ /* 0x004fc600020f0eff */
[----:B------:R0:W-:Y:S01]  /*118e0*/  STL [R1+0x1814], R15 ;  /* 0x0018140f01007387 */ /* 0x0001e20000100800 */
[----:B---3--:R-:W-:-:S03]  /*118f0*/  LEA R13, P4, R19, R20, 0x1 ;  /* 0x00000014130d7211 */ /* 0x008fc600078808ff */
[----:B------:R2:W-:Y:S04]  /*11900*/  STL [R1+0x1808], R14 ;  /* 0x0018080e01007387 */ /* 0x0005e80000100800 */
[----:B------:R3:W-:Y:S01]  /*11910*/  STL [R1+0x180c], R13 ;  /* 0x00180c0d01007387 */ /* 0x0007e20000100800 */
[----:B0-----:R-:W-:Y:S02]  /*11920*/  LEA.HI.X.SX32 R15, R27, R21, 0x1, P0 ;  /* 0x000000151b0f7211 */ /* 0x001fe400000f0eff */
[----:B--2---:R-:W-:-:S03]  /*11930*/  LEA R14, P0, R12, R20, 0x1 ;  /* 0x000000140c0e7211 */ /* 0x004fc600078008ff */
[----:B------:R-:W-:Y:S01]  /*11940*/  STL [R1+0x1800], R15 ;  /* 0x0018000f01007387 */ /* 0x000fe20000100800 */
[----:B---3--:R-:W-:-:S03]  /*11950*/  LEA.HI.X.SX32 R13, R10, R21, 0x1, P1 ;  /* 0x000000150a0d7211 */ /* 0x008fc600008f0eff */
[----:B------:R0:W-:Y:S01]  /*11960*/  STL [R1+0x1804], R14 ;  /* 0x0018040e01007387 */ /* 0x0001e20000100800 */
[-C--:B------:R-:W-:Y:S01]  /*11970*/  LEA.HI.X.SX32 R11, R11, R21.reuse, 0x1, P2 ;  /* 0x000000150b0b7211 */ /* 0x080fe200010f0eff */
[----:B------:R-:W-:Y:S02]  /*11980*/  IMAD R0, R9, 0x4, R18 ;  /* 0x0000000409007824 */ /* 0x000fe400078e0212 */
[----:B------:R2:W-:Y:S01]  /*11990*/  STL [R1+0x17fc], R13 ;  /* 0x0017fc0d01007387 */ /* 0x0005e20000100800 */
[----:B0-----:R-:W-:-:S03]  /*119a0*/  LEA.HI.X.SX32 R14, R16, R21, 0x1, P3 ;  /* 0x00000015100e7211 */ /* 0x001fc600018f0eff */
[----:B------:R-:W-:Y:S01]  /*119b0*/  STL [R1+0x17f8], R11 ;  /* 0x0017f80b01007387 */ /* 0x000fe20000100800 */
[----:B--2---:R-:W-:-:S03]  /*119c0*/  LEA.HI.X.SX32 R13, R17, R21, 0x1, P5 ;  /* 0x00000015110d7211 */ /* 0x004fc600028f0eff */
[----:B------:R0:W-:Y:S01]  /*119d0*/  STL [R1+0x17f4], R14 ;  /* 0x0017f40e01007387 */ /* 0x0001e20000100800 */
[----:B------:R-:W-:Y:S01]  /*119e0*/  LEA.HI.X.SX32 R15, R19, R21, 0x1, P4 ;  /* 0x00000015130f7211 */ /* 0x000fe200020f0eff */
[----:B------:R-:W-:Y:S02]  /*119f0*/  IMAD R24, R9, 0x4, R0 ;  /* 0x0000000409187824 */ /* 0x000fe400078e0200 */
[----:B------:R2:W-:Y:S01]  /*11a00*/  STL [R1+0x17f0], R13 ;  /* 0x0017f00d01007387 */ /* 0x0005e20000100800 */
[----:B0-----:R-:W-:-:S03]  /*11a10*/  LEA R14, P1, R18, R20, 0x1 ;  /* 0x00000014120e7211 */ /* 0x001fc600078208ff */
[----:B------:R-:W-:Y:S01]  /*11a20*/  STL [R1+0x17e0], R15 ;  /* 0x0017e00f01007387 */ /* 0x000fe20000100800 */
[----:B--2---:R-:W-:Y:S01]  /*11a30*/  LEA R13, P2, R0, R20, 0x1 ;  /* 0x00000014000d7211 */ /* 0x004fe200078408ff */
[C---:B------:R-:W-:Y:S02]  /*11a40*/  IMAD R22, R9.reuse, 0x4, R24 ;  /* 0x0000000409167824 */ /* 0x040fe400078e0218 */
[----:B------:R0:W-:Y:S04]  /*11a50*/  STL [R1+0x17e4], R14 ;  /* 0x0017e40e01007387 */ /* 0x0001e80000100800 */
[----:B------:R2:W-:Y:S01]  /*11a60*/  STL [R1+0x17e8], R13 ;  /* 0x0017e80d01007387 */ /* 0x0005e20000100800 */
[----:B------:R-:W-:Y:S01]  /*11a70*/  IMAD R23, R9, 0x4, R22 ;  /* 0x0000000409177824 */ /* 0x000fe200078e0216 */
[----:B0-----:R-:W-:-:S02]  /*11a80*/  LEA.HI.X.SX32 R14, R12, R21, 0x1, P0 ;  /* 0x000000150c0e7211 */ /* 0x001fc400000f0eff */
[-C--:B------:R-:W-:Y:S02]  /*11a90*/  LEA.HI.X.SX32 R12, R0, R21.reuse, 0x1, P2 ;  /* 0x00000015000c7211 */ /* 0x080fe400010f0eff */
[----:B--2---:R-:W-:Y:S01]  /*11aa0*/  LEA.HI.X.SX32 R13, R18, R21, 0x1, P1 ;  /* 0x00000015120d7211 */ /* 0x004fe200008f0eff */
[----:B------:R-:W-:Y:S01]  /*11ab0*/  STL [R1+0x17ec], R14 ;  /* 0x0017ec0e01007387 */ /* 0x000fe20000100800 */
[-C--:B------:R-:W-:Y:S01]  /*11ac0*/  LEA R0, P0, R24, R20.reuse, 0x1 ;  /* 0x0000001418007211 */ /* 0x080fe200078008ff */
[C---:B------:R-:W-:Y:S02]  /*11ad0*/  IMAD R25, R9.reuse, 0x4, R23 ;  /* 0x0000000409197824 */ /* 0x040fe400078e0217 */
[----:B------:R0:W-:Y:S04]  /*11ae0*/  STL [R1+0x17dc], R13 ;  /* 0x0017dc0d01007387 */ /* 0x0001e80000100800 */
[----:B------:R2:W-:Y:S01]  /*11af0*/  STL [R1+0x17cc], R12 ;  /* 0x0017cc0c01007387 */ /* 0x0005e20000100800 */
[----:B------:R-:W-:Y:S01]  /*11b00*/  IMAD R2, R9, 0x4, R25 ;  /* 0x0000000409027824 */ /* 0x000fe200078e0219 */
[----:B0-----:R-:W-:-:S02]  /*11b10*/  LEA R13, P1, R22, R20, 0x1 ;  /* 0x00000014160d7211 */ /* 0x001fc400078208ff */
[----:B------:R-:W-:Y:S01]  /*11b20*/  STL [R1+0x17d0], R0 ;  /* 0x0017d00001007387 */ /* 0x000fe20000100800 */
[----:B--2---:R-:W-:-:S03]  /*11b30*/  LEA R12, P2, R23, R20, 0x1 ;  /* 0x00000014170c7211 */ /* 0x004fc600078408ff */
[----:B------:R0:W-:Y:S01]  /*11b40*/  STL [R1+0x17d4], R13 ;  /* 0x0017d40d01007387 */ /* 0x0001e20000100800 */
[-C--:B------:R-:W-:Y:S01]  /*11b50*/  LEA.HI.X.SX32 R14, R24, R21.reuse, 0x1, P0 ;  /* 0x00000015180e7211 */ /* 0x080fe200000f0eff */
[----:B------:R-:W-:Y:S02]  /*11b60*/  IMAD R3, R9, 0x4, R2 ;  /* 0x0000000409037824 */ /* 0x000fe400078e0202 */
[----:B------:R2:W-:Y:S01]  /*11b70*/  STL [R1+0x17d8], R12 ;  /* 0x0017d80c01007387 */ /* 0x0005e20000100800 */
[----:B0-----:R-:W-:-:S03]  /*11b80*/  LEA.HI.X.SX32 R13, R22, R21, 0x1, P1 ;  /* 0x00000015160d7211 */ /* 0x001fc600008f0eff */
[----:B------:R0:W-:Y:S01]  /*11b90*/  STL [R1+0x17c8], R14 ;  /* 0x0017c80e01007387 */ /* 0x0001e20000100800 */
[----:B--2---:R-:W-:-:S03]  /*11ba0*/  LEA.HI.X.SX32 R12, R23, R21, 0x1, P2 ;  /* 0x00000015170c7211 */ /* 0x004fc600010f0eff */
[----:B------:R2:W-:Y:S01]  /*11bb0*/  STL [R1+0x17c4], R13 ;  /* 0x0017c40d01007387 */ /* 0x0005e20000100800 */
[----:B------:R-:W-:-:S03]  /*11bc0*/  IMAD R4, R9, 0x4, R3 ;  /* 0x0000000409047824 */ /* 0x000fc600078e0203 */
[----:B------:R3:W-:Y:S01]  /*11bd0*/  STL [R1+0x17b4], R12 ;  /* 0x0017b40c01007387 */ /* 0x0007e20000100800 */
[-C--:B0-----:R-:W-:Y:S02]  /*11be0*/  LEA R14, P0, R25, R20.reuse, 0x1 ;  /* 0x00000014190e7211 */ /* 0x081fe400078008ff */
[----:B--2---:R-:W-:-:S03]  /*11bf0*/  LEA R13, P1, R2, R20, 0x1 ;  /* 0x00000014020d7211 */ /* 0x004fc600078208ff */
[----:B------:R-:W-:Y:S01]  /*11c00*/  STL [R1+0x17b8], R14 ;  /* 0x0017b80e01007387 */ /* 0x000fe20000100800 */
[----:B---3--:R-:W-:-:S03]  /*11c10*/  LEA R12, P2, R3, R20, 0x1 ;  /* 0x00000014030c7211 */ /* 0x008fc600078408ff */
[----:B------:R0:W-:Y:S01]  /*11c20*/  STL [R1+0x17bc], R13 ;  /* 0x0017bc0d01007387 */ /* 0x0001e20000100800 */
[----:B------:R-:W-:-:S03]  /*11c30*/  IMAD R5, R9, 0x4, R4 ;  /* 0x0000000409057824 */ /* 0x000fc600078e0204 */
[----:B------:R2:W-:Y:S01]  /*11c40*/  STL [R1+0x17c0], R12 ;  /* 0x0017c00c01007387 */ /* 0x0005e20000100800 */
[-C--:B------:R-:W-:Y:S01]  /*11c50*/  LEA.HI.X.SX32 R3, R3, R21.reuse, 0x1, P2 ;  /* 0x0000001503037211 */ /* 0x080fe200010f0eff */
[----:B------:R-:W-:Y:S01]  /*11c60*/  IMAD R7, R9, 0x4, R5 ;  /* 0x0000000409077824 */ /* 0x000fe200078e0205 */
[-C--:B0-----:R-:W-:Y:S02]  /*11c70*/  LEA.HI.X.SX32 R13, R25, R21.reuse, 0x1, P0 ;  /* 0x00000015190d7211 */ /* 0x081fe400000f0eff */
[----:B--2---:R-:W-:-:S03]  /*11c80*/  LEA.HI.X.SX32 R12, R2, R21, 0x1, P1 ;  /* 0x00000015020c7211 */ /* 0x004fc600008f0eff */
[----:B------:R0:W-:Y:S01]  /*11c90*/  STL [R1+0x17b0], R13 ;  /* 0x0017b00d01007387 */ /* 0x0001e20000100800 */
[----:B------:R-:W-:-:S03]  /*11ca0*/  IMAD R8, R9, 0x4, R7 ;  /* 0x0000000409087824 */ /* 0x000fc600078e0207 */
[----:B------:R2:W-:Y:S04]  /*11cb0*/  STL [R1+0x17ac], R12 ;  /* 0x0017ac0c01007387 */ /* 0x0005e80000100800 */
[----:B------:R3:W-:Y:S01]  /*11cc0*/  STL [R1+0x179c], R3 ;  /* 0x00179c0301007387 */ /* 0x0007e20000100800 */
[-C--:B0-----:R-:W-:Y:S02]  /*11cd0*/  LEA R13, P0, R4, R20.reuse, 0x1 ;  /* 0x00000014040d7211 */ /* 0x081fe400078008ff */
[----:B--2---:R-:W-:-:S03]  /*11ce0*/  LEA R12, P1, R5, R20, 0x1 ;  /* 0x00000014050c7211 */ /* 0x004fc600078208ff */
[----:B------:R-:W-:Y:S01]  /*11cf0*/  STL [R1+0x17a0], R13 ;  /* 0x0017a00d01007387 */ /* 0x000fe20000100800 */
[----:B---3--:R-:W-:Y:S01]  /*11d00*/  LEA R3, P2, R7, R20, 0x1 ;  /* 0x0000001407037211 */ /* 0x008fe200078408ff */
        /* <DEDUP_REMOVED lines=24> */
[-C--:B------:R-:W-:Y:S01]  /*11e90*/  LEA R6, P0, R10, R20.reuse, 0x1 ;  /* 0x000000140a067211 */ /* 0x080fe200078008ff */
[C---:B------:R-:W-:Y:S02]  /*11ea0*/  IMAD R17, R9.reuse, 0x4, R16 ;  /* 0x0000000409117824 */ /* 0x040fe400078e0210 */
[----:B------:R2:W-:Y:S02]  /*11eb0*/  STL [R1+0x176c], R3 ;  /* 0x00176c0301007387 */ /* 0x0005e40000100800 */
[----:B------:R-:W-:Y:S01]  /*11ec0*/  IMAD R0, R9, 0x4, R17 ;  /* 0x0000000409007824 */ /* 0x000fe200078e0211 */
[-C--:B0-----:R-:W-:Y:S01]  /*11ed0*/  LEA R4, P1, R11, R20.reuse, 0x1 ;  /* 0x000000140b047211 */ /* 0x081fe200078208ff */
        /* <DEDUP_REMOVED lines=19> */
[----:B------:R-:W-:Y:S01]  /*12010*/  IMAD R22, R9, 0x4, R2 ;  /* 0x0000000409167824 */ /* 0x000fe200078e0202 */
[-C--:B0-----:R-:W-:Y:S02]  /*12020*/  LEA.HI.X.SX32 R4, R17, R21.reuse, 0x1, P0 ;  /* 0x0000001511047211 */ /* 0x081fe400000f0eff */
[----:B--2---:R-:W-:-:S03]  /*12030*/  LEA.HI.X.SX32 R3, R0, R21, 0x1, P1 ;  /* 0x0000001500037211 */ /* 0x004fc600008f0eff */
[----:B------:R-:W-:Y:S01]  /*12040*/  STL [R1+0x1750], R4 ;  /* 0x0017500401007387 */ /* 0x000fe20000100800 */
[----:B------:R-:W-:-:S03]  /*12050*/  LEA.HI.X.SX32 R0, R19, R21, 0x1, P2 ;  /* 0x0000001513007211 */ /* 0x000fc600010f0eff */
[----:B------:R0:W-:Y:S01]  /*12060*/  STL [R1+0x174c], R3 ;  /* 0x00174c0301007387 */ /* 0x0001e20000100800 */
[-C--:B------:R-:W-:Y:S01]  /*12070*/  LEA R7, P1, R2, R20.reuse, 0x1 ;  /* 0x0000001402077211 */ /* 0x080fe200078208ff */
[C---:B------:R-:W-:Y:S02]  /*12080*/  IMAD R23, R9.reuse, 0x4, R22 ;  /* 0x0000000409177824 */ /* 0x040fe400078e0216 */
[----:B------:R2:W-:Y:S01]  /*12090*/  STL [R1+0x173c], R0 ;  /* 0x00173c0001007387 */ /* 0x0005e20000100800 */
[-C--:B0-----:R-:W-:Y:S01]  /*120a0*/  LEA R3, P0, R18, R20.reuse, 0x1 ;  /* 0x0000001412037211 */ /* 0x081fe200078008ff */
[----:B------:R-:W-:Y:S01]  /*120b0*/  IMAD R5, R9, 0x4, R23 ;  /* 0x0000000409057824 */ /* 0x000fe200078e0217 */
[----:B--2---:R-:W-:-:S03]  /*120c0*/  LEA R0, P2, R22, R20, 0x1 ;  /* 0x0000001416007211 */ /* 0x004fc600078408ff */
[----:B------:R-:W-:Y:S01]  /*120d0*/  STL [R1+0x1740], R3 ;  /* 0x0017400301007387 */ /* 0x000fe20000100800 */
[----:B------:R-:W-:-:S03]  /*120e0*/  LEA.HI.X.SX32 R2, R2, R21, 0x1, P1 ;  /* 0x0000001502027211 */ /* 0x000fc600008f0eff */
[----:B------:R0:W-:Y:S01]  /*120f0*/  STL [R1+0x1744], R7 ;  /* 0x0017440701007387 */ /* 0x0001e20000100800 */
[----:B------:R-:W-:-:S03]  /*12100*/  IMAD R24, R9, 0x4, R5 ;  /* 0x0000000409187824 */ /* 0x000fc600078e0205 */
[----:B------:R2:W-:Y:S01]  /*12110*/  STL [R1+0x1748], R0 ;  /* 0x0017480001007387 */ /* 0x0005e20000100800 */
        /* <DEDUP_REMOVED lines=15> */
[-C--:B--2---:R-:W-:Y:S02]  /*12210*/  LEA.HI.X.SX32 R0, R5, R21.reuse, 0x1, P1 ;  /* 0x0000001505007211 */ /* 0x084fe400008f0eff */
[----:B------:R-:W-:Y:S01]  /*12220*/  LEA.HI.X.SX32 R5, R24, R21, 0x1, P2 ;  /* 0x0000001518057211 */ /* 0x000fe200010f0eff */
[----:B------:R-:W-:Y:S01]  /*12230*/  STL [R1+0x1720], R2 ;  /* 0x0017200201007387 */ /* 0x000fe20000100800 */
[----:B------:R-:W-:-:S03]  /*12240*/  LEA R12, P1, R11, R20, 0x1 ;  /* 0x000000140b0c7211 */ /* 0x000fc600078208ff */
[----:B------:R0:W-:Y:S01]  /*12250*/  STL [R1+0x171c], R0 ;  /* 0x00171c0001007387 */ /* 0x0001e20000100800 */
[----:B------:R-:W-:-:S03]  /*12260*/  IMAD R4, R9, 0x4, R10 ;  /* 0x0000000409047824 */ /* 0x000fc600078e020a */
[----:B------:R2:W-:Y:S01]  /*12270*/  STL [R1+0x16b8], R5 ;  /* 0x0016b80501007387 */ /* 0x0005e20000100800 */
[-C--:B0-----:R-:W-:Y:S02]  /*12280*/  LEA R0, P0, R6, R20.reuse, 0x1 ;  /* 0x0000001406007211 */ /* 0x081fe400078008ff */
[----:B--2---:R-:W-:-:S03]  /*12290*/  LEA R5, P2, R10, R20, 0x1 ;  /* 0x000000140a057211 */ /* 0x004fc600078408ff */
[----:B------:R-:W-:Y:S01]  /*122a0*/  STL [R1+0x1710], R0 ;  /* 0x0017100001007387 */ /* 0x000fe20000100800 */
[C---:B------:R-:W-:Y:S01]  /*122b0*/  IMAD R3, R9.reuse, 0x4, R4 ;  /* 0x0000000409037824 */ /* 0x040fe200078e0204 */
[----:B------:R-:W-:Y:S02]  /*122c0*/  LEA.HI.X.SX32 R6, R6, R21, 0x1, P0 ;  /* 0x0000001506067211 */ /* 0x000fe400000f0eff */
[----:B------:R-:W-:Y:S01]  /*122d0*/  STL [R1+0x1714], R12 ;  /* 0x0017140c01007387 */ /* 0x000fe20000100800 */
[----:B------:R-:W-:-:S03]  /*122e0*/  IMAD R8, R9, 0x4, R3 ;  /* 0x0000000409087824 */ /* 0x000fc600078e0203 */
[----:B------:R0:W-:Y:S01]  /*122f0*/  STL [R1+0x1718], R5 ;  /* 0x0017180501007387 */ /* 0x0001e20000100800 */
[-C--:B------:R-:W-:Y:S01]  /*12300*/  LEA.HI.X.SX32 R10, R10, R21.reuse, 0x1, P2 ;  /* 0x000000150a0a7211 */ /* 0x080fe200010f0eff */
[----:B------:R-:W-:Y:S02]  /*12310*/  IMAD R7, R9, 0x4, R8 ;  /* 0x0000000409077824 */ /* 0x000fe400078e0208 */
[----:B------:R-:W-:Y:S01]  /*12320*/  STL [R1+0x16bc], R6 ;  /* 0x0016bc0601007387 */ /* 0x000fe20000100800 */
[----:B0-----:R-:W-:Y:S02]  /*12330*/  LEA.HI.X.SX32 R5, R11, R21, 0x1, P1 ;  /* 0x000000150b057211 */ /* 0x001fe400008f0eff */
[----:B------:R-:W-:-:S03]  /*12340*/  LEA R11, P1, R3, R20, 0x1 ;  /* 0x00000014030b7211 */ /* 0x000fc600078208ff */
[----:B------:R0:W-:Y:S01]  /*12350*/  STL [R1+0x16c0], R5 ;  /* 0x0016c00501007387 */ /* 0x0001e20000100800 */
[----:B------:R-:W-:-:S03]  /*12360*/  IMAD R2, R9, 0x4, R7 ;  /* 0x0000000409027824 */ /* 0x000fc600078e0207 */
[----:B------:R2:W-:Y:S01]  /*12370*/  STL [R1+0x16c4], R10 ;  /* 0x0016c40a01007387 */ /* 0x0005e20000100800 */
[-C--:B------:R-:W-:Y:S02]  /*12380*/  LEA.HI.X.SX32 R3, R3, R21.reuse, 0x1, P1 ;  /* 0x0000001503037211 */ /* 0x080fe400008f0eff */
[-C--:B0-----:R-:W-:Y:S02]  /*12390*/  LEA R5, P0, R4, R20.reuse, 0x1 ;  /* 0x0000001404057211 */ /* 0x081fe400078008ff */
[----:B--2---:R-:W-:Y:S02]  /*123a0*/  LEA R10, P2, R8, R20, 0x1 ;  /* 0x00000014080a7211 */ /* 0x004fe400078408ff */
[-C--:B------:R-:W-:Y:S01]  /*123b0*/  LEA.HI.X.SX32 R4, R4, R21.reuse, 0x1, P0 ;  /* 0x0000001504047211 */ /* 0x080fe200000f0eff */
[----:B------:R-:W-:Y:S01]  /*123c0*/  STL [R1+0x16cc], R5 ;  /* 0x0016cc0501007387 */ /* 0x000fe20000100800 */
[----:B------:R-:W-:Y:S01]  /*123d0*/  LEA.HI.X.SX32 R8, R8, R21, 0x1, P2 ;  /* 0x0000001508087211 */ /* 0x000fe200010f0eff */
[----:B------:R-:W-:-:S02]  /*123e0*/  IMAD R0, R9, 0x4, R2 ;  /* 0x0000000409007824 */ /* 0x000fc400078e0202 */
[----:B------:R-:W-:Y:S04]  /*123f0*/  STL [R1+0x16d4], R11 ;  /* 0x0016d40b01007387 */ /* 0x000fe80000100800 */
[----:B------:R0:W-:Y:S04]  /*12400*/  STL [R1+0x16dc], R10 ;  /* 0x0016dc0a01007387 */ /* 0x0001e80000100800 */
[----:B------:R-:W-:Y:S04]  /*12410*/  STL [R1+0x16c8], R4 ;  /* 0x0016c80401007387 */ /* 0x000fe80000100800 */
[----:B------:R2:W-:Y:S01]  /*12420*/  STL [R1+0x16d0], R3 ;  /* 0x0016d00301007387 */ /* 0x0005e20000100800 */
[----:B0-----:R-:W-:-:S03]  /*12430*/  LEA R10, P1, R2, R20, 0x1 ;  /* 0x00000014020a7211 */ /* 0x001fc600078208ff */
[----:B------:R0:W-:Y:S01]  /*12440*/  STL [R1+0x16d8], R8 ;  /* 0x0016d80801007387 */ /* 0x0001e20000100800 */
[-C--:B--2---:R-:W-:Y:S02]  /*12450*/  LEA R3, P0, R7, R20.reuse, 0x1 ;  /* 0x0000001407037211 */ /* 0x084fe400078008ff */
[----:B0-----:R-:W-:-:S03]  /*12460*/  LEA R8, P2, R0, R20, 0x1 ;  /* 0x0000001400087211 */ /* 0x001fc600078408ff */
[----:B------:R-:W-:Y:S01]  /*12470*/  STL [R1+0x16e4], R3 ;  /* 0x0016e40301007387 */ /* 0x000fe20000100800 */
[-C--:B------:R-:W-:Y:S02]  /*12480*/  LEA.HI.X.SX32 R7, R7, R21.reuse, 0x1, P0 ;  /* 0x0000001507077211 */ /* 0x080fe400000f0eff */
[-C--:B------:R-:W-:Y:S01]  /*12490*/  LEA.HI.X.SX32 R2, R2, R21.reuse, 0x1, P1 ;  /* 0x0000001502027211 */ /* 0x080fe200008f0eff */
[----:B------:R-:W-:Y:S01]  /*124a0*/  STL [R1+0x16f8], R10 ;  /* 0x0016f80a01007387 */ /* 0x000fe20000100800 */
[C---:B------:R-:W-:Y:S01]  /*124b0*/  IMAD R6, R9.reuse, 0x4, R0 ;  /* 0x0000000409067824 */ /* 0x040fe200078e0200 */
[----:B------:R-:W-:Y:S02]  /*124c0*/  LEA.HI.X.SX32 R0, R0, R21, 0x1, P2 ;  /* 0x0000001500007211 */ /* 0x000fe400010f0eff */
[----:B------:R-:W-:Y:S04]  /*124d0*/  STL [R1+0x170c], R8 ;  /* 0x00170c0801007387 */ /* 0x000fe80000100800 */
[----:B------:R-:W1:Y:S01]  /*124e0*/  LDL.LU R16, [R1+0x424] ;  /* 0x0004240001107983 */ /* 0x000e620000300800 */
[----:B------:R-:W-:-:S03]  /*124f0*/  IMAD R5, R9, 0x4, R6 ;  /* 0x0000000409057824 */ /* 0x000fc600078e0206 */
[----:B------:R0:W-:Y:S04]  /*12500*/  STL [R1+0x16e0], R7 ;  /* 0x0016e00701007387 */ /* 0x0001e80000100800 */
[----:B------:R-:W2:Y:S04]  /*12510*/  LDL.LU R17, [R1+0x420] ;  /* 0x0004200001117983 */ /* 0x000ea80000300800 */
[----:B------:R-:W-:Y:S04]  /*12520*/  STL [R1+0x16e8], R2 ;  /* 0x0016e80201007387 */ /* 0x000fe80000100800 */
[----:B------:R-:W3:Y:S04]  /*12530*/  LDL.LU R19, [R1+0x41c] ;  /* 0x00041c0001137983 */ /* 0x000ee80000300800 */
[----:B------:R-:W5:Y:S01]  /*12540*/  LDL.LU R26, [R1+0x418] ;  /* 0x00041800011a7983 */ /* 0x000f620000300800 */
[----:B0-----:R-:W-:-:S03]  /*12550*/  LEA R7, P1, R5, R20, 0x1 ;  /* 0x0000001405077211 */ /* 0x001fc600078208ff */
[----:B------:R0:W-:Y:S01]  /*12560*/  STL [R1+0x16fc], R0 ;  /* 0x0016fc0001007387 */ /* 0x0001e20000100800 */
[----:B------:R-:W-:-:S03]  /*12570*/  IMAD R4, R9, 0x4, R5 ;  /* 0x0000000409047824 */ /* 0x000fc600078e0205 */
[----:B------:R-:W4:Y:S01]  /*12580*/  LDL.LU R28, [R1+0x414] ;  /* 0x00041400011c7983 */ /* 0x000f220000300800 */
[----:B0-----:R-:W-:-:S05]  /*12590*/  LEA R0, P0, R6, R20, 0x1 ;  /* 0x0000001406007211 */ /* 0x001fca00078008ff */
[----:B------:R0:W-:Y:S04]  /*125a0*/  STL [R1+0x1700], R0 ;  /* 0x0017000001007387 */ /* 0x0001e80000100800 */
[----:B------:R-:W4:Y:S04]  /*125b0*/  LDL.LU R25, [R1+0x410] ;  /* 0x0004100001197983 */ /* 0x000f280000300800 */
[----:B------:R-:W-:Y:S01]  /*125c0*/  STL [R1+0x1704], R7 ;  /* 0x0017040701007387 */ /* 0x000fe20000100800 */
[----:B0-----:R-:W-:-:S03]  /*125d0*/  LEA R0, P2, R4, R20, 0x1 ;  /* 0x0000001404007211 */ /* 0x001fc600078408ff */
[----:B------:R-:W4:Y:S04]  /*125e0*/  LDL.LU R27, [R1+0x40c] ;  /* 0x00040c00011b7983 */ /* 0x000f280000300800 */
[----:B------:R-:W4:Y:S04]  /*125f0*/  LDL.LU R13, [R1+0x408] ;  /* 0x00040800010d7983 */ /* 0x000f280000300800 */
[----:B------:R-:W-:Y:S04]  /*12600*/  STL [R1+0x1708], R0 ;  /* 0x0017080001007387 */ /* 0x000fe80000100800 */
[----:B------:R-:W4:Y:S01]  /*12610*/  LDL.LU R12, [R1+0x404] ;  /* 0x00040400010c7983 */ /* 0x000f220000300800 */
[-C--:B------:R-:W-:Y:S01]  /*12620*/  LEA.HI.X.SX32 R6, R6, R21.reuse, 0x1, P0 ;  /* 0x0000001506067211 */ /* 0x080fe200000f0eff */
[----:B------:R-:W-:Y:S01]  /*12630*/  IMAD R3, R9, 0x4, R4 ;  /* 0x0000000409037824 */ /* 0x000fe200078e0204 */
[----:B------:R-:W-:-:S02]  /*12640*/  LEA.HI.X.SX32 R5, R5, R21, 0x1, P1 ;  /* 0x0000001505057211 */ /* 0x000fc400008f0eff */
[----:B------:R-:W-:Y:S01]  /*12650*/  LEA.HI.X.SX32 R4, R4, R21, 0x1, P2 ;  /* 0x0000001504047211 */ /* 0x000fe200010f0eff */
[----:B------:R-:W-:Y:S04]  /*12660*/  STL [R1+0x16ec], R6 ;  /* 0x0016ec0601007387 */ /* 0x000fe80000100800 */
[----:B------:R-:W4:Y:S04]  /*12670*/  LDL.LU R29, [R1+0x400] ;  /* 0x00040000011d7983 */ /* 0x000f280000300800 */
[----:B------:R-:W-:Y:S04]  /*12680*/  STL [R1+0x16f0], R5 ;  /* 0x0016f00501007387 */ /* 0x000fe80000100800 */
[----:B------:R0:W-:Y:S04]  /*12690*/  STL [R1+0x16f4], R4 ;  /* 0x0016f40401007387 */ /* 0x0001e80000100800 */
[----:B------:R-:W4:Y:S04]  /*126a0*/  LDL.LU R15, [R1+0x3fc] ;  /* 0x0003fc00010f7983 */ /* 0x000f280000300800 */
[----:B------:R-:W4:Y:S01]  /*126b0*/  LDL.LU R14, [R1+0x3f8] ;  /* 0x0003f800010e7983 */ /* 0x000f220000300800 */
[----:B------:R-:W-:-:S02]  /*126c0*/  LEA R2, R9, R3, 0x2 ;  /* 0x0000000309027211 */ /* 0x000fc400078e10ff */
[----:B0-----:R-:W-:-:S03]  /*126d0*/  LEA R4, P0, R3, R20, 0x1 ;  /* 0x0000001403047211 */ /* 0x001fc600078008ff */
[C---:B------:R-:W-:Y:S02]  /*126e0*/  IMAD R0, R9.reuse, 0x4, R2 ;  /* 0x0000000409007824 */ /* 0x040fe400078e0202 */
[----:B------:R0:W-:Y:S02]  /*126f0*/  STL [R1+0x16ac], R4 ;  /* 0x0016ac0401007387 */ /* 0x0001e40000100800 */
[----:B------:R-:W-:Y:S01]  /*12700*/  IMAD R9, R9, 0x4, R0 ;  /* 0x0000000409097824 */ /* 0x000fe200078e0200 */
[-C--:B------:R-:W-:Y:S02]  /*12710*/  LEA R6, P2, R0, R20.reuse, 0x1 ;  /* 0x0000001400067211 */ /* 0x080fe400078408ff */
[-C--:B0-----:R-:W-:Y:S02]  /*12720*/  LEA R4, P1, R2, R20.reuse, 0x1 ;  /* 0x0000001402047211 */ /* 0x081fe400078208ff */
[----:B------:R-:W-:-:S03]  /*12730*/  LEA R5, P3, R9, R20, 0x1 ;  /* 0x0000001409057211 */ /* 0x000fc600078608ff */
[----:B------:R0:W-:Y:S04]  /*12740*/  STL [R1+0x16b0], R4 ;  /* 0x0016b00401007387 */ /* 0x0001e80000100800 */
[----:B------:R-:W-:Y:S01]  /*12750*/  STL [R1+0x16b4], R6 ;  /* 0x0016b40601007387 */ /* 0x000fe20000100800 */
[-C--:B0-----:R-:W-:Y:S02]  /*12760*/  LEA.HI.X.SX32 R4, R3, R21.reuse, 0x1, P0 ;  /* 0x0000001503047211 */ /* 0x081fe400000f0eff */
[-C--:B------:R-:W-:Y:S02]  /*12770*/  LEA.HI.X.SX32 R3, R2, R21.reuse, 0x1, P1 ;  /* 0x0000001502037211 */ /* 0x080fe400008f0eff */
[-C--:B------:R-:W-:Y:S01]  /*12780*/  LEA.HI.X.SX32 R2, R0, R21.reuse, 0x1, P2 ;  /* 0x0000001500027211 */ /* 0x080fe200010f0eff */
[----:B------:R-:W-:Y:S01]  /*12790*/  STL [R1+0x16a8], R5 ;  /* 0x0016a80501007387 */ /* 0x000fe20000100800 */
[----:B------:R-:W-:-:S03]  /*127a0*/  LEA.HI.X.SX32 R0, R9, R21, 0x1, P3 ;  /* 0x0000001509007211 */ /* 0x000fc600018f0eff */
[----:B------:R-:W-:Y:S04]  /*127b0*/  STL [R1+0x169c], R4 ;  /* 0x00169c0401007387 */ /* 0x000fe80000100800 */
[----:B------:R-:W-:Y:S04]  /*127c0*/  STL [R1+0x16a0], R3 ;  /* 0x0016a00301007387 */ /* 0x000fe80000100800 */
[----:B------:R-:W-:Y:S01]  /*127d0*/  STL [R1+0x16a4], R2 ;  /* 0x0016a40201007387 */ /* 0x000fe20000100800 */
[----:B-1----:R-:W-:-:S05]  /*127e0*/  IMAD R16, R16, UR7, RZ ;  /* 0x0000000710107c24 */ /* 0x002fca000f8e02ff */
[----:B------:R-:W-:Y:S01]  /*127f0*/  STL [R1+0x1bb4], R16 ;  /* 0x001bb41001007387 */ /* 0x000fe20000100800 */
[----:B--2---:R-:W-:-:S03]  /*12800*/  IMAD R17, R17, UR7, RZ ;  /* 0x0000000711117c24 */ /* 0x004fc6000f8e02ff */
[----:B------:R-:W-:Y:S01]  /*12810*/  STL [R1+0x1698], R0 ;  /* 0x0016980001007387 */ /* 0x000fe20000100800 */
[----:B---3--:R-:W-:-:S03]  /*12820*/  IMAD R18, R19, UR7, RZ ;  /* 0x0000000713127c24 */ /* 0x008fc6000f8e02ff */
[----:B------:R-:W-:Y:S01]  /*12830*/  STL [R1+0x1bb8], R17 ;  /* 0x001bb81101007387 */ /* 0x000fe20000100800 */
[----:B-----5:R-:W-:-:S03]  /*12840*/  IMAD R19, R26, UR7, RZ ;  /* 0x000000071a137c24 */ /* 0x020fc6000f8e02ff */
[----:B------:R-:W-:Y:S01]  /*12850*/  STL [R1+0x1bbc], R18 ;  /* 0x001bbc1201007387 */ /* 0x000fe20000100800 */
[----:B----4-:R-:W-:-:S03]  /*12860*/  IMAD R28, R28, UR7, RZ ;  /* 0x000000071c1c7c24 */ /* 0x010fc6000f8e02ff */
[----:B------:R-:W-:Y:S04]  /*12870*/  STL [R1+0x1bc0], R19 ;  /* 0x001bc01301007387 */ /* 0x000fe80000100800 */
[----:B------:R-:W-:Y:S01]  /*12880*/  STL [R1+0x1bc4], R28 ;  /* 0x001bc41c01007387 */ /* 0x000fe20000100800 */
[----:B------:R-:W-:Y:S02]  /*12890*/  IMAD R24, R25, UR7, RZ ;  /* 0x0000000719187c24 */ /* 0x000fe4000f8e02ff */
[----:B------:R-:W-:-:S03]  /*128a0*/  IMAD R20, R27, UR7, RZ ;  /* 0x000000071b147c24 */ /* 0x000fc6000f8e02ff */
[----:B------:R-:W-:Y:S01]  /*128b0*/  STL [R1+0x1bc8], R24 ;  /* 0x001bc81801007387 */ /* 0x000fe20000100800 */
[----:B------:R-:W-:-:S03]  /*128c0*/  IMAD R21, R13, UR7, RZ ;  /* 0x000000070d157c24 */ /* 0x000fc6000f8e02ff */
[----:B------:R-:W-:Y:S04]  /*128d0*/  STL [R1+0x1bcc], R20 ;  /* 0x001bcc1401007387 */ /* 0x000fe80000100800 */
[----:B------:R-:W-:Y:S01]  /*128e0*/  STL [R1+0x1bd0], R21 ;  /* 0x001bd01501007387 */ /* 0x000fe20000100800 */
[----:B------:R-:W-:-:S03]  /*128f0*/  IMAD R22, R12, UR7, RZ ;  /* 0x000000070c167c24 */ /* 0x000fc6000f8e02ff */
[----:B------:R-:W2:Y:S04]  /*12900*/  LDL.LU R13, [R1+0x3f4] ;  /* 0x0003f400010d7983 */ /* 0x000ea80000300800 */
[----:B------:R-:W3:Y:S01]  /*12910*/  LDL.LU R12, [R1+0x3f0] ;  /* 0x0003f000010c7983 */ /* 0x000ee20000300800 */
[----:B------:R-:W-:-:S03]  /*12920*/  IMAD R23, R29, UR7, RZ ;  /* 0x000000071d177c24 */ /* 0x000fc6000f8e02ff */
[----:B------:R0:W-:Y:S04]  /*12930*/  STL [R1+0x1bd4], R22 ;  /* 0x001bd41601007387 */ /* 0x0001e80000100800 */
[----:B------:R-:W-:Y:S04]  /*12940*/  STL [R1+0x1bd8], R23 ;  /* 0x001bd81701007387 */ /* 0x000fe80000100800 */
[----:B0-----:R-:W4:Y:S04]  /*12950*/  LDL.LU R22, [R1+0x3ec] ;  /* 0x0003ec0001167983 */ /* 0x001f280000300800 */
[----:B------:R-:W5:Y:S01]  /*12960*/  LDL.LU R21, [R1+0x3e8] ;  /* 0x0003e80001157983 */ /* 0x000f620000300800 */
[----:B------:R-:W-:-:S05]  /*12970*/  IMAD R0, R14, UR7, RZ ;  /* 0x000000070e007c24 */ /* 0x000fca000f8e02ff */
[----:B------:R0:W-:Y:S04]  /*12980*/  STL [R1+0x404], R0 ;  /* 0x0004040001007387 */ /* 0x0001e80000100800 */
[----:B------:R-:W4:Y:S04]  /*12990*/  LDL.LU R20, [R1+0x3e4] ;  /* 0x0003e40001147983 */ /* 0x000f280000300800 */
[----:B------:R-:W4:Y:S04]  /*129a0*/  LDL.LU R24, [R1+0x3e0] ;  /* 0x0003e00001187983 */ /* 0x000f280000300800 */
[----:B------:R-:W4:Y:S04]  /*129b0*/  LDL.LU R28, [R1+0x3dc] ;  /* 0x0003dc00011c7983 */ /* 0x000f280000300800 */
[----:B------:R-:W4:Y:S04]  /*129c0*/  LDL.LU R19, [R1+0x3d8] ;  /* 0x0003d80001137983 */ /* 0x000f280000300800 */
[----:B------:R-:W5:Y:S04]  /*129d0*/  LDL.LU R18, [R1+0x3d4] ;  /* 0x0003d40001127983 */ /* 0x000f680000300800 */
[----:B------:R-:W5:Y:S04]  /*129e0*/  LDL.LU R17, [R1+0x3d0] ;  /* 0x0003d00001117983 */ /* 0x000f680000300800 */
[----:B------:R-:W5:Y:S04]  /*129f0*/  LDL.LU R16, [R1+0x3cc] ;  /* 0x0003cc0001107983 */ /* 0x000f680000300800 */
[----:B------:R-:W5:Y:S04]  /*12a00*/  LDL.LU R9, [R1+0x3c8] ;  /* 0x0003c80001097983 */ /* 0x000f680000300800 */
[----:B0-----:R-:W5:Y:S04]  /*12a10*/  LDL.LU R0, [R1+0x3c4] ;  /* 0x0003c40001007983 */ /* 0x001f680000300800 */
[----:B------:R-:W5:Y:S04]  /*12a20*/  LDL.LU R2, [R1+0x3c0] ;  /* 0x0003c00001027983 */ /* 0x000f680000300800 */
[----:B------:R-:W5:Y:S04]  /*12a30*/  LDL.LU R3, [R1+0x3bc] ;  /* 0x0003bc0001037983 */ /* 0x000f680000300800 */
[----:B------:R-:W5:Y:S04]  /*12a40*/  LDL.LU R4, [R1+0x3b8] ;  /* 0x0003b80001047983 */ /* 0x000f680000300800 */
[----:B------:R-:W5:Y:S04]  /*12a50*/  LDL.LU R5, [R1+0x3b4] ;  /* 0x0003b40001057983 */ /* 0x000f680000300800 */
[----:B------:R-:W5:Y:S04]  /*12a60*/  LDL.LU R6, [R1+0x3b0] ;  /* 0x0003b00001067983 */ /* 0x000f680000300800 */
[----:B------:R-:W5:Y:S04]  /*12a70*/  LDL.LU R7, [R1+0x3ac] ;  /* 0x0003ac0001077983 */ /* 0x000f680000300800 */
[----:B------:R-:W5:Y:S04]  /*12a80*/  LDL.LU R8, [R1+0x3a8] ;  /* 0x0003a80001087983 */ /* 0x000f680000300800 */
[----:B------:R-:W5:Y:S04]  /*12a90*/  LDL.LU R11, [R1+0x3a4] ;  /* 0x0003a400010b7983 */ /* 0x000f680000300800 */
[----:B------:R-:W5:Y:S01]  /*12aa0*/  LDL.LU R26, [R1+0x3a0] ;  /* 0x0003a000011a7983 */ /* 0x000f620000300800 */
[----:B------:R-:W-:-:S03]  /*12ab0*/  IMAD R10, R15, UR7, RZ ;  /* 0x000000070f0a7c24 */ /* 0x000fc6000f8e02ff */
[----:B------:R-:W5:Y:S04]  /*12ac0*/  LDL.LU R25, [R1+0x39c] ;  /* 0x00039c0001197983 */ /* 0x000f680000300800 */
[----:B------:R-:W5:Y:S04]  /*12ad0*/  LDL.LU R27, [R1+0x398] ;  /* 0x00039800011b7983 */ /* 0x000f680000300800 */
[----:B------:R-:W5:Y:S04]  /*12ae0*/  LDL.LU R15, [R1+0x394] ;  /* 0x00039400010f7983 */ /* 0x000f680000300800 */
[----:B------:R-:W5:Y:S04]  /*12af0*/  LDL.LU R14, [R1+0x390] ;  /* 0x00039000010e7983 */ /* 0x000f680000300800 */
[----:B------:R-:W5:Y:S01]  /*12b00*/  LDL.LU R29, [R1+0x38c] ;  /* 0x00038c00011d7983 */ /* 0x000f620000300800 */
[----:B--2---:R-:W-:-:S02]  /*12b10*/  IMAD R13, R13, UR7, RZ ;  /* 0x000000070d0d7c24 */ /* 0x004fc4000f8e02ff */
[----:B---3--:R-:W-:-:S03]  /*12b20*/  IMAD R12, R12, UR7, RZ ;  /* 0x000000070c0c7c24 */ /* 0x008fc6000f8e02ff */
[----:B------:R0:W-:Y:S04]  /*12b30*/  STL [R1+0x410], R13 ;  /* 0x0004100d01007387 */ /* 0x0001e80000100800 */
[----:B0-----:R-:W2:Y:S04]  /*12b40*/  LDL.LU R13, [R1+0x388] ;  /* 0x00038800010d7983 */ /* 0x001ea80000300800 */
[----:B------:R0:W-:Y:S04]  /*12b50*/  STL [R1+0x414], R12 ;  /* 0x0004140c01007387 */ /* 0x0001e80000100800 */
[----:B0-----:R-:W3:Y:S04]  /*12b60*/  LDL.LU R12, [R1+0x384] ;  /* 0x00038400010c7983 */ /* 0x001ee80000300800 */
[----:B------:R-:W-:Y:S04]  /*12b70*/  STL [R1+0x400], R10 ;  /* 0x0004000a01007387 */ /* 0x000fe80000100800 */
[----:B------:R4:W-:Y:S02]  /*12b80*/  STL [R1+0x1bdc], R10 ;  /* 0x001bdc0a01007387 */ /* 0x0009e40000100800 */
[----:B----4-:R-:W-:-:S02]  /*12b90*/  IMAD R10, R22, UR7, RZ ;  /* 0x00000007160a7c24 */ /* 0x010fc4000f8e02ff */
[----:B-----5:R-:W-:Y:S02]  /*12ba0*/  IMAD R22, R21, UR7, RZ ;  /* 0x0000000715167c24 */ /* 0x020fe4000f8e02ff */
[----:B------:R-:W-:Y:S01]  /*12bb0*/  IMAD R21, R20, UR7, RZ ;  /* 0x0000000714157c24 */ /* 0x000fe2000f8e02ff */
[----:B------:R0:W-:Y:S01]  /*12bc0*/  STL [R1+0x3ec], R10 ;  /* 0x0003ec0a01007387 */ /* 0x0001e20000100800 */
[----:B------:R-:W-:-:S03]  /*12bd0*/  IMAD R20, R28, UR7, RZ ;  /* 0x000000071c147c24 */ /* 0x000fc6000f8e02ff */
[----:B------:R-:W-:Y:S01]  /*12be0*/  STL [R1+0x3e8], R22 ;  /* 0x0003e81601007387 */ /* 0x000fe20000100800 */
[----:B------:R-:W-:Y:S02]  /*12bf0*/  IMAD R19, R19, UR7, RZ ;  /* 0x0000000713137c24 */ /* 0x000fe4000f8e02ff */
[----:B0-----:R-:W-:Y:S01]  /*12c00*/  IMAD R10, R24, UR7, RZ ;  /* 0x00000007180a7c24 */ /* 0x001fe2000f8e02ff */
[----:B------:R-:W-:Y:S04]  /*12c10*/  STL [R1+0x428], R21 ;  /* 0x0004281501007387 */ /* 0x000fe80000100800 */
        /* <DEDUP_REMOVED lines=9> */
[----:B0-----:R-:W-:Y:S02]  /*12cb0*/  IMAD R10, R9, UR7, RZ ;  /* 0x00000007090a7c24 */ /* 0x001fe4000f8e02ff */
[----:B------:R-:W-:Y:S02]  /*12cc0*/  IMAD R9, R0, UR7, RZ ;  /* 0x0000000700097c24 */ /* 0x000fe4000f8e02ff */
[----:B------:R-:W-:Y:S01]  /*12cd0*/  IMAD R0, R2, UR7, RZ ;  /* 0x0000000702007c24 */ /* 0x000fe2000f8e02ff */
[----:B------:R-:W-:Y:S01]  /*12ce0*/  STL [R1+0x450], R16 ;  /* 0x0004501001007387 */ /* 0x000fe20000100800 */
[----:B------:R-:W-:-:S03]  /*12cf0*/  IMAD R2, R4, UR7, RZ ;  /* 0x0000000704027c24 */ /* 0x000fc6000f8e02ff */
[----:B------:R-:W-:Y:S04]  /*12d00*/  STL [R1+0x454], R10 ;  /* 0x0004540a01007387 */ /* 0x000fe80000100800 */
[----:B------:R-:W-:Y:S04]  /*12d10*/  STL [R1+0x3c4], R9 ;  /* 0x0003c40901007387 */ /* 0x000fe80000100800 */
[----:B------:R0:W-:Y:S04]  /*12d20*/  STL [R1+0x3c0], R0 ;  /* 0x0003c00001007387 */ /* 0x0001e80000100800 */
[----:B------:R1:W-:Y:S04]  /*12d30*/  STL [R1+0x460], R3 ;  /* 0x0004600301007387 */ /* 0x0003e80000100800 */
[----:B------:R4:W-:Y:S01]  /*12d40*/  STL [R1+0x464], R2 ;  /* 0x0004640201007387 */ /* 0x0009e20000100800 */
[----:B0-----:R-:W-:-:S02]  /*12d50*/  IMAD R0, R5, UR7, RZ ;  /* 0x0000000705007c24 */ /* 0x001fc4000f8e02ff */
[----:B-1----:R-:W-:-:S03]  /*12d60*/  IMAD R3, R6, UR7, RZ ;  /* 0x0000000706037c24 */ /* 0x002fc6000f8e02ff */
[----:B------:R0:W-:Y:S01]  /*12d70*/  STL [R1+0x478], R0 ;  /* 0x0004780001007387 */ /* 0x0001e20000100800 */
[----:B----4-:R-:W-:-:S03]  /*12d80*/  IMAD R2, R7, UR7, RZ ;  /* 0x0000000707027c24 */ /* 0x010fc6000f8e02ff */
[----:B------:R1:W-:Y:S04]  /*12d90*/  STL [R1+0x47c], R3 ;  /* 0x00047c0301007387 */ /* 0x0003e80000100800 */
[----:B------:R4:W-:Y:S01]  /*12da0*/  STL [R1+0x3ac], R2 ;  /* 0x0003ac0201007387 */ /* 0x0009e20000100800 */
[----:B0-----:R-:W-:Y:S02]  /*12db0*/  IMAD R0, R8, UR7, RZ ;  /* 0x0000000708007c24 */ /* 0x001fe4000f8e02ff */
        /* <DEDUP_REMOVED lines=10> */
[----:B------:R-:W4:Y:S01]  /*12e60*/  LDL.LU R15, [R1+0x380] ;  /* 0x00038000010f7983 */ /* 0x000f220000300800 */
[----:B0-----:R-:W-:-:S03]  /*12e70*/  IMAD R0, R14, UR7, RZ ;  /* 0x000000070e007c24 */ /* 0x001fc6000f8e02ff */
[----:B------:R2:W-:Y:S04]  /*12e80*/  STL [R1+0x4a0], R2 ;  /* 0x0004a00201007387 */ /* 0x0005e80000100800 */
[----:B------:R-:W5:Y:S01]  /*12e90*/  LDL.LU R14, [R1+0x37c] ;  /* 0x00037c00010e7983 */ /* 0x000f620000300800 */
[----:B-1----:R-:W-:-:S03]  /*12ea0*/  IMAD R3, R29, UR7, RZ ;  /* 0x000000071d037c24 */ /* 0x002fc6000f8e02ff */
[----:B------:R3:W-:Y:S04]  /*12eb0*/  STL [R1+0x4a4], R0 ;  /* 0x0004a40001007387 */ /* 0x0007e80000100800 */
[----:B------:R-:W-:Y:S04]  /*12ec0*/  STL [R1+0x4b8], R3 ;  /* 0x0004b80301007387 */ /* 0x000fe80000100800 */
[----:B------:R-:W5:Y:S01]  /*12ed0*/  LDL.LU R10, [R1+0x378] ;  /* 0x00037800010a7983 */ /* 0x000f620000300800 */
[----:B--2---:R-:W-:-:S05]  /*12ee0*/  IMAD R2, R13, UR7, RZ ;  /* 0x000000070d027c24 */ /* 0x004fca000f8e02ff */
[----:B------:R-:W-:Y:S04]  /*12ef0*/  STL [R1+0x4bc], R2 ;  /* 0x0004bc0201007387 */ /* 0x000fe80000100800 */
[----:B------:R-:W2:Y:S01]  /*12f00*/  LDL.LU R23, [R1+0x374] ;  /* 0x0003740001177983 */ /* 0x000ea20000300800 */
[----:B---3--:R-:W-:-:S05]  /*12f10*/  IMAD R0, R12, UR7, RZ ;  /* 0x000000070c007c24 */ /* 0x008fca000f8e02ff */
        /* <DEDUP_REMOVED lines=26> */
[----:B----4-:R-:W-:-:S05]  /*130c0*/  IMAD R15, R15, UR7, RZ ;  /* 0x000000070f0f7c24 */ /* 0x010fca000f8e02ff */
[----:B------:R0:W-:Y:S01]  /*130d0*/  STL [R1+0x380], R15 ;  /* 0x0003800f01007387 */ /* 0x0001e20000100800 */
[----:B-----5:R-:W-:-:S03]  /*130e0*/  IMAD R14, R14, UR7, RZ ;  /* 0x000000070e0e7c24 */ /* 0x020fc6000f8e02ff */
[----:B0-----:R-:W4:Y:S04]  /*130f0*/  LDL.LU R15, [R1+0x30c] ;  /* 0x00030c00010f7983 */ /* 0x001f280000300800 */
[----:B------:R0:W-:Y:S04]  /*13100*/  STL [R1+0x4c8], R14 ;  /* 0x0004c80e01007387 */ /* 0x0001e80000100800 */
[----:B0-----:R-:W5:Y:S01]  /*13110*/  LDL.LU R14, [R1+0x308] ;  /* 0x00030800010e7983 */ /* 0x001f620000300800 */
[----:B------:R-:W-:-:S05]  /*13120*/  IMAD R10, R10, UR7, RZ ;  /* 0x000000070a0a7c24 */ /* 0x000fca000f8e02ff */
[----:B------:R3:W-:Y:S01]  /*13130*/  STL [R1+0x4cc], R10 ;  /* 0x0004cc0a01007387 */ /* 0x0007e20000100800 */
[----:B--2---:R-:W-:-:S05]  /*13140*/  IMAD R23, R23, UR7, RZ ;  /* 0x0000000717177c24 */ /* 0x004fca000f8e02ff */
[----:B------:R-:W-:Y:S01]  /*13150*/  STL [R1+0x374], R23 ;  /* 0x0003741701007387 */ /* 0x000fe20000100800 */
[----:B---3--:R-:W-:Y:S02]  /*13160*/  IMAD R10, R22, UR7, RZ ;  /* 0x00000007160a7c24 */ /* 0x008fe4000f8e02ff */
[----:B------:R-:W-:-:S03]  /*13170*/  IMAD R22, R21, UR7, RZ ;  /* 0x0000000715167c24 */ /* 0x000fc6000f8e02ff */
[----:B------:R0:W-:Y:S01]  /*13180*/  STL [R1+0x370], R10 ;  /* 0x0003700a01007387 */ /* 0x0001e20000100800 */
[----:B------:R-:W-:-:S03]  /*13190*/  IMAD R21, R20, UR7, RZ ;  /* 0x0000000714157c24 */ /* 0x000fc6000f8e02ff */
[----:B------:R-:W-:Y:S01]  /*131a0*/  STL [R1+0x4e0], R22 ;  /* 0x0004e01601007387 */ /* 0x000fe20000100800 */
[----:B0-----:R-:W-:-:S03]  /*131b0*/  IMAD R10, R24, UR7, RZ ;  /* 0x00000007180a7c24 */ /* 0x001fc6000f8e02ff */
[----:B------:R-:W-:Y:S01]  /*131c0*/  STL [R1+0x4e4], R21 ;  /* 0x0004e41501007387 */ /* 0x000fe20000100800 */
[----:B------:R-:W-:Y:S02]  /*131d0*/  IMAD R20, R28, UR7, RZ ;  /* 0x000000071c147c24 */ /* 0x000fe4000f8e02ff */
[----:B------:R-:W-:Y:S01]  /*131e0*/  IMAD R19, R19, UR7, RZ ;  /* 0x0000000713137c24 */ /* 0x000fe2000f8e02ff */
[----:B------:R0:W-:Y:S04]  /*131f0*/  STL [R1+0x4f0], R10 ;  /* 0x0004f00a01007387 */ /* 0x0001e80000100800 */
[----:B------:R-:W-:Y:S01]  /*13200*/  STL [R1+0x4f4], R20 ;  /* 0x0004f41401007387 */ /* 0x000fe20000100800 */
[----:B0-----:R-:W-:-:S03]  /*13210*/  IMAD R10, R18, UR7, RZ ;  /* 0x00000007120a7c24 */ /* 0x001fc6000f8e02ff */
[----:B------:R-:W-:Y:S01]  /*13220*/  STL [R1+0x508], R19 ;  /* 0x0005081301007387 */ /* 0x000fe20000100800 */
[----:B------:R-:W-:Y:S02]  /*13230*/  IMAD R17, R17, UR7, RZ ;  /* 0x0000000711117c24 */ /* 0x000fe4000f8e02ff */
[----:B------:R-:W-:Y:S01]  /*13240*/  IMAD R16, R16, UR7, RZ ;  /* 0x0000000710107c24 */ /* 0x000fe2000f8e02ff */
[----:B------:R0:W-:Y:S04]  /*13250*/  STL [R1+0x50c], R10 ;  /* 0x00050c0a01007387 */ /* 0x0001e80000100800 */
[----:B------:R-:W-:Y:S01]  /*13260*/  STL [R1+0x518], R17 ;  /* 0x0005181101007387 */ /* 0x000fe20000100800 */
[----:B0-----:R-:W-:Y:S02]  /*13270*/  IMAD R10, R9, UR7, RZ ;  /* 0x00000007090a7c24 */ /* 0x001fe4000f8e02ff */
[----:B------:R-:W-:-:S02]  /*13280*/  IMAD R9, R0, UR7, RZ ;  /* 0x0000000700097c24 */ /* 0x000fc4000f8e02ff */
[----:B------:R-:W-:Y:S01]  /*13290*/  IMAD R0, R2, UR7, RZ ;  /* 0x0000000702007c24 */ /* 0x000fe2000f8e02ff */
[----:B------:R-:W-:Y:S01]  /*132a0*/  STL [R1+0x51c], R16 ;  /* 0x00051c1001007387 */ /* 0x000fe20000100800 */
[----:B------:R-:W-:Y:S02]  /*132b0*/  IMAD R3, R3, UR7, RZ ;  /* 0x0000000703037c24 */ /* 0x000fe4000f8e02ff */
[----:B------:R-:W-:Y:S01]  /*132c0*/  IMAD R2, R4, UR7, RZ ;  /* 0x0000000704027c24 */ /* 0x000fe2000f8e02ff */
        /* <DEDUP_REMOVED lines=8> */
[----:B--2---:R-:W-:-:S03]  /*13350*/  IMAD R2, R7, UR7, RZ ;  /* 0x0000000707027c24 */ /* 0x004fc6000f8e02ff */
[----:B------:R1:W-:Y:S04]  /*13360*/  STL [R1+0x568], R3 ;  /* 0x0005680301007387 */ /* 0x0003e80000100800 */
[----:B------:R2:W-:Y:S01]  /*13370*/  STL [R1+0x56c], R2 ;  /* 0x00056c0201007387 */ /* 0x0005e20000100800 */
[----:B0-----:R-:W-:Y:S02]  /*13380*/  IMAD R0, R8, UR7, RZ ;  /* 0x0000000708007c24 */ /* 0x001fe4000f8e02ff */
        /* <DEDUP_REMOVED lines=10> */
[----:B------:R-:W2:Y:S01]  /*13430*/  LDL.LU R13, [R1+0x304] ;  /* 0x00030400010d7983 */ /* 0x000ea20000300800 */
[----:B0-----:R-:W-:-:S03]  /*13440*/  IMAD R0, R12, UR7, RZ ;  /* 0x000000070c007c24 */ /* 0x001fc6000f8e02ff */
[----:B------:R4:W-:Y:S04]  /*13450*/  STL [R1+0x59c], R2 ;  /* 0x00059c0201007387 */ /* 0x0009e80000100800 */
[----:B------:R-:W3:Y:S01]  /*13460*/  LDL.LU R12, [R1+0x300] ;  /* 0x00030000010c7983 */ /* 0x000ee20000300800 */
[----:B-1----:R-:W-:-:S03]  /*13470*/  IMAD R3, R29, UR7, RZ ;  /* 0x000000071d037c24 */ /* 0x002fc6000f8e02ff */
[----:B------:R5:W-:Y:S04]  /*13480*/  STL [R1+0x5a8], R0 ;  /* 0x0005a80001007387 */ /* 0x000be80000100800 */
[----:B------:R-:W-:Y:S04]  /*13490*/  STL [R1+0x5ac], R3 ;  /* 0x0005ac0301007387 */ /* 0x000fe80000100800 */
[----:B------:R-:W3:Y:S01]  /*134a0*/  LDL.LU R10, [R1+0x2fc] ;  /* 0x0002fc00010a7983 */ /* 0x000ee20000300800 */
[----:B----4-:R-:W-:-:S05]  /*134b0*/  IMAD R2, R15, UR7, RZ ;  /* 0x000000070f027c24 */ /* 0x010fca000f8e02ff */
[----:B------:R-:W-:Y:S04]  /*134c0*/  STL [R1+0x5b8], R2 ;  /* 0x0005b80201007387 */ /* 0x000fe80000100800 */
[----:B------:R-:W4:Y:S01]  /*134d0*/  LDL.LU R23, [R1+0x2f8] ;  /* 0x0002f80001177983 */ /* 0x000f220000300800 */
[----:B-----5:R-:W-:-:S05]  /*134e0*/  IMAD R0, R14, UR7, RZ ;  /* 0x000000070e007c24 */ /* 0x020fca000f8e02ff */
[----:B------:R0:W-:Y:S04]  /*134f0*/  STL [R1+0x5bc], R0 ;  /* 0x0005bc0001007387 */ /* 0x0001e80000100800 */
        /* <DEDUP_REMOVED lines=25> */
[----:B--2---:R-:W-:-:S05]  /*13690*/  IMAD R13, R13, UR7, RZ ;  /* 0x000000070d0d7c24 */ /* 0x004fca000f8e02ff */
[----:B------:R0:W-:Y:S01]  /*136a0*/  STL [R1+0x5c8], R13 ;  /* 0x0005c80d01007387 */ /* 0x0001e20000100800 */
[----:B---3--:R-:W-:-:S03]  /*136b0*/  IMAD R12, R12, UR7, RZ ;  /* 0x000000070c0c7c24 */ /* 0x008fc6000f8e02ff */
[----:B0-----:R-:W2:Y:S04]  /*136c0*/  LDL.LU R13, [R1+0x284] ;  /* 0x00028400010d7983 */ /* 0x001ea80000300800 */
[----:B------:R0:W-:Y:S04]  /*136d0*/  STL [R1+0x5cc], R12 ;  /* 0x0005cc0c01007387 */ /* 0x0001e80000100800 */
[----:B0-----:R-:W3:Y:S01]  /*136e0*/  LDL.LU R12, [R1+0x280] ;  /* 0x00028000010c7983 */ /* 0x001ee20000300800 */
[----:B------:R-:W-:Y:S02]  /*136f0*/  IMAD R10, R10, UR7, RZ ;  /* 0x000000070a0a7c24 */ /* 0x000fe4000f8e02ff */
[----:B----4-:R-:W-:-:S03]  /*13700*/  IMAD R23, R23, UR7, RZ ;  /* 0x0000000717177c24 */ /* 0x010fc6000f8e02ff */
[----:B------:R5:W-:Y:S04]  /*13710*/  STL [R1+0x5d8], R10 ;  /* 0x0005d80a01007387 */ /* 0x000be80000100800 */
[----:B------:R-:W-:Y:S01]  /*13720*/  STL [R1+0x5dc], R23 ;  /* 0x0005dc1701007387 */ /* 0x000fe20000100800 */
[----:B-----5:R-:W-:Y:S02]  /*13730*/  IMAD R10, R22, UR7, RZ ;  /* 0x00000007160a7c24 */ /* 0x020fe4000f8e02ff */
        /* <DEDUP_REMOVED lines=275> */
[----:B------:R0:W-:Y:S04]  /*14870*/  STL [R1+0x7b0], R10 ;  /* 0x0007b00a01007387 */ /* 0x0001e80000100800 */
[----:B0-----:R-:W5:Y:S01]  /*14880*/  LDL.LU R10, [R1+0x1bdc] ;  /* 0x001bdc00010a7983 */ /* 0x001f620000300800 */
[----:B--2---:R-:W-:-:S05]  /*14890*/  IMAD R23, R23, UR7, RZ ;  /* 0x0000000717177c24 */ /* 0x004fca000f8e02ff */
[----:B------:R0:W-:Y:S01]  /*148a0*/  STL [R1+0x7b4], R23 ;  /* 0x0007b41701007387 */ /* 0x0001e20000100800 */
[----:B---3--:R-:W-:-:S03]  /*148b0*/  IMAD R22, R22, UR7, RZ ;  /* 0x0000000716167c24 */ /* 0x008fc6000f8e02ff */
[----:B0-----:R-:W2:Y:S01]  /*148c0*/  LDL.LU R23, [R1+0x1bd8] ;  /* 0x001bd80001177983 */ /* 0x001ea20000300800 */
[----:B------:R-:W-:-:S03]  /*148d0*/  IMAD R21, R21, UR7, RZ ;  /* 0x0000000715157c24 */ /* 0x000fc6000f8e02ff */
[----:B------:R0:W-:Y:S01]  /*148e0*/  STL [R1+0x7b8], R22 ;  /* 0x0007b81601007387 */ /* 0x0001e20000100800 */
[----:B------:R-:W-:-:S03]  /*148f0*/  IMAD R20, R20, UR7, RZ ;  /* 0x0000000714147c24 */ /* 0x000fc6000f8e02ff */
[----:B------:R1:W-:Y:S04]  /*14900*/  STL [R1+0x7bc], R21 ;  /* 0x0007bc1501007387 */ /* 0x0003e80000100800 */
[----:B------:R3:W-:Y:S01]  /*14910*/  STL [R1+0x7c0], R20 ;  /* 0x0007c01401007387 */ /* 0x0007e20000100800 */
[----:B0-----:R-:W-:Y:S02]  /*14920*/  IMAD R22, R24, UR7, RZ ;  /* 0x0000000718167c24 */ /* 0x001fe4000f8e02ff */
[----:B-1----:R-:W-:-:S03]  /*14930*/  IMAD R21, R28, UR7, RZ ;  /* 0x000000071c157c24 */ /* 0x002fc6000f8e02ff */
[----:B------:R-:W-:Y:S01]  /*14940*/  STL [R1+0x7c4], R22 ;  /* 0x0007c41601007387 */ /* 0x000fe20000100800 */
[----:B---3--:R-:W-:Y:S02]  /*14950*/  IMAD R20, R19, UR7, RZ ;  /* 0x0000000713147c24 */ /* 0x008fe4000f8e02ff */
[----:B------:R-:W-:Y:S01]  /*14960*/  IMAD R19, R18, UR7, RZ ;  /* 0x0000000712137c24 */ /* 0x000fe2000f8e02ff */
[----:B------:R-:W-:Y:S01]  /*14970*/  STL [R1+0x7c8], R21 ;  /* 0x0007c81501007387 */ /* 0x000fe20000100800 */
[----:B------:R-:W-:-:S03]  /*14980*/  IMAD R18, R17, UR7, RZ ;  /* 0x0000000711127c24 */ /* 0x000fc6000f8e02ff */
        /* <DEDUP_REMOVED lines=10> */
[----:B------:R0:W-:Y:S04]  /*14a30*/  STL [R1+0x7e0], R0 ;  /* 0x0007e00001007387 */ /* 0x0001e80000100800 */
[----:B------:R-:W-:Y:S01]  /*14a40*/  STL [R1+0x7e4], R9 ;  /* 0x0007e40901007387 */ /* 0x000fe20000100800 */
[----:B------:R-:W-:Y:S02]  /*14a50*/  IMAD R3, R5, UR7, RZ ;  /* 0x0000000705037c24 */ /* 0x000fe4000f8e02ff */
[----:B0-----:R-:W-:Y:S01]  /*14a60*/  IMAD R0, R4, UR7, RZ ;  /* 0x0000000704007c24 */ /* 0x001fe2000f8e02ff */
[----:B------:R0:W-:Y:S04]  /*14a70*/  STL [R1+0x7e8], R2 ;  /* 0x0007e80201007387 */ /* 0x0001e80000100800 */
[----:B------:R1:W-:Y:S01]  /*14a80*/  STL [R1+0x7ec], R0 ;  /* 0x0007ec0001007387 */ /* 0x0003e20000100800 */
[----:B0-----:R-:W-:-:S03]  /*14a90*/  IMAD R2, R6, UR7, RZ ;  /* 0x0000000706027c24 */ /* 0x001fc6000f8e02ff */
[----:B------:R0:W-:Y:S01]  /*14aa0*/  STL [R1+0x7f0], R3 ;  /* 0x0007f00301007387 */ /* 0x0001e20000100800 */
[----:B-1----:R-:W-:-:S03]  /*14ab0*/  IMAD R0, R7, UR7, RZ ;  /* 0x0000000707007c24 */ /* 0x002fc6000f8e02ff */
[----:B------:R1:W-:Y:S04]  /*14ac0*/  STL [R1+0x7f4], R2 ;  /* 0x0007f40201007387 */ /* 0x0003e80000100800 */
[----:B------:R3:W-:Y:S01]  /*14ad0*/  STL [R1+0x7f8], R0 ;  /* 0x0007f80001007387 */ /* 0x0007e20000100800 */
[----:B0-----:R-:W-:Y:S02]  /*14ae0*/  IMAD R3, R8, UR7, RZ ;  /* 0x0000000708037c24 */ /* 0x001fe4000f8e02ff */
[----:B-1----:R-:W-:-:S03]  /*14af0*/  IMAD R2, R11, UR7, RZ ;  /* 0x000000070b027c24 */ /* 0x002fc6000f8e02ff */
[----:B------:R0:W-:Y:S01]  /*14b00*/  STL [R1+0x7fc], R3 ;  /* 0x0007fc0301007387 */ /* 0x0001e20000100800 */
[----:B---3--:R-:W-:-:S03]  /*14b10*/  IMAD R0, R26, UR7, RZ ;  /* 0x000000071a007c24 */ /* 0x008fc6000f8e02ff */
[----:B------:R1:W-:Y:S04]  /*14b20*/  STL [R1+0x800], R2 ;  /* 0x0008000201007387 */ /* 0x0003e80000100800 */
[----:B------:R3:W-:Y:S01]  /*14b30*/  STL [R1+0x53c], R0 ;  /* 0x00053c0001007387 */ /* 0x0007e20000100800 */
[----:B0-----:R-:W-:Y:S02]  /*14b40*/  IMAD R3, R25, UR7, RZ ;  /* 0x0000000719037c24 */ /* 0x001fe4000f8e02ff */
[----:B-1----:R-:W-:-:S03]  /*14b50*/  IMAD R2, R29, UR7, RZ ;  /* 0x000000071d027c24 */ /* 0x002fc6000f8e02ff */
[----:B------:R0:W-:Y:S01]  /*14b60*/  STL [R1+0x538], R3 ;  /* 0x0005380301007387 */ /* 0x0001e20000100800 */
[----:B---3--:R-:W-:-:S03]  /*14b70*/  IMAD R0, R13, UR7, RZ ;  /* 0x000000070d007c24 */ /* 0x008fc6000f8e02ff */
[----:B------:R4:W-:Y:S01]  /*14b80*/  STL [R1+0x524], R2 ;  /* 0x0005240201007387 */ /* 0x0009e20000100800 */
[----:B------:R-:W-:-:S03]  /*14b90*/  IMAD R29, R12, UR7, RZ ;  /* 0x000000070c1d7c24 */ /* 0x000fc6000f8e02ff */
[----:B------:R-:W3:Y:S04]  /*14ba0*/  LDL.LU R13, [R1+0x108] ;  /* 0x00010800010d7983 */ /* 0x000ee80000300800 */
[----:B------:R5:W-:Y:S04]  /*14bb0*/  STL [R1+0x520], R0 ;  /* 0x0005200001007387 */ /* 0x000be80000100800 */
[----:B------:R-:W2:Y:S01]  /*14bc0*/  LDL.LU R12, [R1+0x104] ;  /* 0x00010400010c7983 */ /* 0x000ea20000300800 */
[----:B0-----:R-:W-:-:S05]  /*14bd0*/  IMAD R3, R27, UR7, RZ ;  /* 0x000000071b037c24 */ /* 0x001fca000f8e02ff */
[----:B------:R-:W-:Y:S04]  /*14be0*/  STL [R1+0x4f8], R3 ;  /* 0x0004f80301007387 */ /* 0x000fe80000100800 */
[----:B------:R-:W2:Y:S01]  /*14bf0*/  LDL.LU R22, [R1+0xfc] ;  /* 0x0000fc0001167983 */ /* 0x000ea20000300800 */
        /* <DEDUP_REMOVED lines=26> */
[----:B------:R-:W-:Y:S04]  /*14da0*/  STL [R1+0x4fc], R29 ;  /* 0x0004fc1d01007387 */ /* 0x000fe80000100800 */
[----:B------:R0:W-:Y:S04]  /*14db0*/  STL [R1+0x1ae4], R29 ;  /* 0x001ae41d01007387 */ /* 0x0001e80000100800 */
[----:B0-----:R-:W5:Y:S04]  /*14dc0*/  LDL.LU R29, [R1+0x100] ;  /* 0x00010000011d7983 */ /* 0x001f680000300800 */
[----:B------:R-:W5:Y:S01]  /*14dd0*/  LDL.LU R14, [R1+0xa0] ;  /* 0x0000a000010e7983 */ /* 0x000f620000300800 */
[----:B---3--:R-:W-:-:S05]  /*14de0*/  IMAD R13, R13, UR7, RZ ;  /* 0x000000070d0d7c24 */ /* 0x008fca000f8e02ff */
[----:B------:R0:W-:Y:S01]  /*14df0*/  STL [R1+0x4ac], R13 ;  /* 0x0004ac0d01007387 */ /* 0x0001e20000100800 */
[----:B--2---:R-:W-:-:S03]  /*14e00*/  IMAD R12, R12, UR7, RZ ;  /* 0x000000070c0c7c24 */ /* 0x004fc6000f8e02ff */
[----:B0-----:R-:W2:Y:S04]  /*14e10*/  LDL.LU R13, [R1+0x98] ;  /* 0x00009800010d7983 */ /* 0x001ea80000300800 */
[----:B------:R0:W-:Y:S04]  /*14e20*/  STL [R1+0x4a8], R12 ;  /* 0x0004a80c01007387 */ /* 0x0001e80000100800 */
[----:B0-----:R-:W3:Y:S01]  /*14e30*/  LDL.LU R12, [R1+0x94] ;  /* 0x00009400010c7983 */ /* 0x001ee20000300800 */
[----:B------:R-:W-:Y:S02]  /*14e40*/  IMAD R22, R22, UR7, RZ ;  /* 0x0000000716167c24 */ /* 0x000fe4000f8e02ff */
[----:B----4-:R-:W-:-:S02]  /*14e50*/  IMAD R21, R21, UR7, RZ ;  /* 0x0000000715157c24 */ /* 0x010fc4000f8e02ff */
[----:B-----5:R-:W-:Y:S02]  /*14e60*/  IMAD R20, R20, UR7, RZ ;  /* 0x0000000714147c24 */ /* 0x020fe4000f8e02ff */
[----:B------:R-:W-:Y:S02]  /*14e70*/  IMAD R3, R3, UR7, RZ ;  /* 0x0000000703037c24 */ /* 0x000fe4000f8e02ff */
[----:B------:R-:W-:-:S05]  /*14e80*/  IMAD R29, R29, UR7, RZ ;  /* 0x000000071d1d7c24 */ /* 0x000fca000f8e02ff */
[----:B------:R-:W-:Y:S04]  /*14e90*/  STL [R1+0x494], R29 ;  /* 0x0004941d01007387 */ /* 0x000fe80000100800 */
[----:B------:R0:W-:Y:S04]  /*14ea0*/  STL [R1+0x490], R22 ;  /* 0x0004901601007387 */ /* 0x0001e80000100800 */
[----:B------:R1:W-:Y:S04]  /*14eb0*/  STL [R1+0x46c], R21 ;  /* 0x00046c1501007387 */ /* 0x0003e80000100800 */
[----:B------:R4:W-:Y:S01]  /*14ec0*/  STL [R1+0x468], R20 ;  /* 0x0004681401007387 */ /* 0x0009e20000100800 */
[----:B0-----:R-:W-:-:S02]  /*14ed0*/  IMAD R22, R24, UR7, RZ ;  /* 0x0000000718167c24 */ /* 0x001fc4000f8e02ff */
[----:B-1----:R-:W-:-:S03]  /*14ee0*/  IMAD R21, R28, UR7, RZ ;  /* 0x000000071c157c24 */ /* 0x002fc6000f8e02ff */
[----:B------:R-:W-:Y:S01]  /*14ef0*/  STL [R1+0x444], R22 ;  /* 0x0004441601007387 */ /* 0x000fe20000100800 */
[----:B----4-:R-:W-:Y:S02]  /*14f00*/  IMAD R20, R19, UR7, RZ ;  /* 0x0000000713147c24 */ /* 0x010fe4000f8e02ff */
[----:B------:R-:W-:Y:S02]  /*14f10*/  IMAD R19, R18, UR7, RZ ;  /* 0x0000000712137c24 */ /* 0x000fe4000f8e02ff */
[----:B------:R-:W-:Y:S01]  /*14f20*/  IMAD R18, R17, UR7, RZ ;  /* 0x0000000711127c24 */ /* 0x000fe2000f8e02ff */
[----:B------:R-:W-:Y:S01]  /*14f30*/  STL [R1+0x440], R21 ;  /* 0x0004401501007387 */ /* 0x000fe20000100800 */
[----:B------:R-:W-:Y:S02]  /*14f40*/  IMAD R17, R16, UR7, RZ ;  /* 0x0000000710117c24 */ /* 0x000fe4000f8e02ff */
[----:B------:R-:W-:Y:S01]  /*14f50*/  IMAD R16, R9, UR7, RZ ;  /* 0x0000000709107c24 */ /* 0x000fe2000f8e02ff */
[----:B------:R-:W-:Y:S01]  /*14f60*/  STL [R1+0x41c], R20 ;  /* 0x00041c1401007387 */ /* 0x000fe20000100800 */
[----:B------:R-:W-:-:S02]  /*14f70*/  IMAD R9, R0, UR7, RZ ;  /* 0x0000000700097c24 */ /* 0x000fc4000f8e02ff */
[----:B------:R-:W-:Y:S01]  /*14f80*/  IMAD R0, R2, UR7, RZ ;  /* 0x0000000702007c24 */ /* 0x000fe2000f8e02ff */
[----:B------:R-:W-:Y:S01]  /*14f90*/  STL [R1+0x418], R19 ;  /* 0x0004181301007387 */ /* 0x000fe20000100800 */
[----:B------:R-:W-:-:S03]  /*14fa0*/  IMAD R2, R4, UR7, RZ ;  /* 0x0000000704027c24 */ /* 0x000fc6000f8e02ff */
[----:B------:R-:W-:Y:S04]  /*14fb0*/  STL [R1+0x3f4], R18 ;  /* 0x0003f41201007387 */ /* 0x000fe80000100800 */
[----:B------:R-:W-:Y:S04]  /*14fc0*/  STL [R1+0x3f0], R17 ;  /* 0x0003f01101007387 */ /* 0x000fe80000100800 */
        /* <DEDUP_REMOVED lines=19> */
[----:B------:R5:W-:Y:S01]  /*15100*/  STL [R1+0x320], R0 ;  /* 0x0003200001007387 */ /* 0x000be20000100800 */
[----:B-1----:R-:W-:-:S03]  /*15110*/  IMAD R3, R14, UR7, RZ ;  /* 0x000000070e037c24 */ /* 0x002fc6000f8e02ff */
[----:B------:R-:W4:Y:S01]  /*15120*/  LDL.LU R26, [R1+0x88] ;  /* 0x00008800011a7983 */ /* 0x000f220000300800 */
[----:B0-----:R-:W-:Y:S02]  /*15130*/  IMAD R2, R27, UR7, RZ ;  /* 0x000000071b027c24 */ /* 0x001fe4000f8e02ff */
[----:B-----5:R-:W-:-:S03]  /*15140*/  IMAD R0, R15, UR7, RZ ;  /* 0x000000070f007c24 */ /* 0x020fc6000f8e02ff */
[----:B------:R2:W-:Y:S04]  /*15150*/  STL [R1+0x2fc], R2 ;  /* 0x0002fc0201007387 */ /* 0x0005e80000100800 */
[----:B------:R-:W5:Y:S04]  /*15160*/  LDL.LU R25, [R1+0x84] ;  /* 0x0000840001197983 */ /* 0x000f680000300800 */
[----:B------:R-:W5:Y:S04]  /*15170*/  LDL.LU R27, [R1+0x80] ;  /* 0x00008000011b7983 */ /* 0x000f680000300800 */
        /* <DEDUP_REMOVED lines=31> */
[----:B------:R-:W-:-:S03]  /*15370*/  IMAD R26, R26, UR7, RZ ;  /* 0x000000071a1a7c24 */ /* 0x000fc6000f8e02ff */
[----:B0-----:R-:W4:Y:S04]  /*15380*/  LDL.LU R11, [R1+0x18] ;  /* 0x00001800010b7983 */ /* 0x001f280000300800 */
[----:B------:R0:W-:Y:S01]  /*15390*/  STL [R1+0x298], R26 ;  /* 0x0002981a01007387 */ /* 0x0001e20000100800 */
[----:B-----5:R-:W-:Y:S02]  /*153a0*/  IMAD R25, R25, UR7, RZ ;  /* 0x0000000719197c24 */ /* 0x020fe4000f8e02ff */
[----:B------:R-:W-:Y:S01]  /*153b0*/  IMAD R27, R27, UR7, RZ ;  /* 0x000000071b1b7c24 */ /* 0x000fe2000f8e02ff */
[----:B0-----:R-:W5:Y:S04]  /*153c0*/  LDL.LU R26, [R1+0x14] ;  /* 0x00001400011a7983 */ /* 0x001f680000300800 */
[----:B------:R0:W-:Y:S01]  /*153d0*/  STL [R1+0x274], R25 ;  /* 0x0002741901007387 */ /* 0x0001e20000100800 */
[----:B------:R-:W-:-:S03]  /*153e0*/  IMAD R22, R22, UR7, RZ ;  /* 0x0000000716167c24 */ /* 0x000fc6000f8e02ff */
[----:B0-----:R-:W5:Y:S04]  /*153f0*/  LDL.LU R25, [R1+0x10] ;  /* 0x0000100001197983 */ /* 0x001f680000300800 */
[----:B------:R0:W-:Y:S04]  /*15400*/  STL [R1+0x270], R27 ;  /* 0x0002701b01007387 */ /* 0x0001e80000100800 */
[----:B0-----:R-:W5:Y:S04]  /*15410*/  LDL.LU R27, [R1+0xc] ;  /* 0x00000c00011b7983 */ /* 0x001f680000300800 */
        /* <DEDUP_REMOVED lines=8> */
[----:B------:R-:W-:Y:S02]  /*154a0*/  IMAD R28, R28, UR7, RZ ;  /* 0x000000071c1c7c24 */ /* 0x000fe4000f8e02ff */
[----:B------:R-:W-:Y:S01]  /*154b0*/  IMAD R19, R19, UR7, RZ ;  /* 0x0000000713137c24 */ /* 0x000fe2000f8e02ff */
[----:B0-----:R-:W3:Y:S01]  /*154c0*/  LDL.LU R20, [R1+0x1bcc] ;  /* 0x001bcc0001147983 */ /* 0x001ee20000300800 */
[----:B------:R-:W-:-:S03]  /*154d0*/  IMAD R18, R18, UR7, RZ ;  /* 0x0000000712127c24 */ /* 0x000fc6000f8e02ff */
[----:B------:R0:W-:Y:S01]  /*154e0*/  STL [R1+0x230], R24 ;  /* 0x0002301801007387 */ /* 0x0001e20000100800 */
[----:B------:R-:W-:Y:S02]  /*154f0*/  IMAD R17, R17, UR7, RZ ;  /* 0x0000000711117c24 */ /* 0x000fe4000f8e02ff */
[----:B------:R-:W-:Y:S01]  /*15500*/  IMAD R16, R16, UR7, RZ ;  /* 0x0000000710107c24 */ /* 0x000fe2000f8e02ff */
[----:B0-----:R-:W2:Y:S04]  /*15510*/  LDL.LU R24, [R1+0x1bc8] ;  /* 0x001bc80001187983 */ /* 0x001ea80000300800 */
[----:B------:R0:W-:Y:S01]  /*15520*/  STL [R1+0x20c], R28 ;  /* 0x00020c1c01007387 */ /* 0x0001e20000100800 */
[----:B------:R-:W-:Y:S02]  /*15530*/  IMAD R14, R14, UR7, RZ ;  /* 0x000000070e0e7c24 */ /* 0x000fe4000f8e02ff */
[----:B------:R-:W-:Y:S01]  /*15540*/  IMAD R15, R15, UR7, RZ ;  /* 0x000000070f0f7c24 */ /* 0x000fe2000f8e02ff */
        /* <DEDUP_REMOVED lines=13> */
[----:B------:R-:W-:-:S05]  /*15620*/  IMAD R29, R29, UR7, RZ ;  /* 0x000000071d1d7c24 */ /* 0x000fca000f8e02ff */
[----:B------:R0:W-:Y:S01]  /*15630*/  STL [R1+0x1a0], R29 ;  /* 0x0001a01d01007387 */ /* 0x0001e20000100800 */
[----:B------:R-:W-:Y:S02]  /*15640*/  IMAD R3, R3, UR7, RZ ;  /* 0x0000000703037c24 */ /* 0x000fe4000f8e02ff */
[----:B0-----:R-:W-:Y:S02]  /*15650*/  IMAD R29, R9, UR7, RZ ;  /* 0x00000007091d7c24 */ /* 0x001fe4000f8e02ff */
[----:B------:R-:W-:Y:S02]  /*15660*/  IMAD R9, R0, UR7, RZ ;  /* 0x0000000700097c24 */ /* 0x000fe4000f8e02ff */
[----:B------:R-:W-:Y:S01]  /*15670*/  IMAD R0, R2, UR7, RZ ;  /* 0x0000000702007c24 */ /* 0x000fe2000f8e02ff */
[----:B------:R0:W-:Y:S01]  /*15680*/  STL [R1+0x17c], R29 ;  /* 0x00017c1d01007387 */ /* 0x0001e20000100800 */
[----:B------:R-:W-:-:S03]  /*15690*/  IMAD R2, R4, UR7, RZ ;  /* 0x0000000704027c24 */ /* 0x000fc6000f8e02ff */
[----:B------:R-:W-:Y:S04]  /*156a0*/  STL [R1+0x178], R9 ;  /* 0x0001780901007387 */ /* 0x000fe80000100800 */
[----:B------:R1:W-:Y:S01]  /*156b0*/  STL [R1+0x154], R0 ;  /* 0x0001540001007387 */ /* 0x0003e20000100800 */
[----:B0-----:R-:W-:-:S03]  /*156c0*/  IMAD R29, R6, UR7, RZ ;  /* 0x00000007061d7c24 */ /* 0x001fc6000f8e02ff */
[----:B------:R-:W-:Y:S01]  /*156d0*/  STL [R1+0x150], R3 ;  /* 0x0001500301007387 */ /* 0x000fe20000100800 */
[----:B-1----:R-:W-:-:S03]  /*156e0*/  IMAD R0, R5, UR7, RZ ;  /* 0x0000000705007c24 */ /* 0x002fc6000f8e02ff */
[----:B------:R0:W-:Y:S01]  /*156f0*/  STL [R1+0x12c], R2 ;  /* 0x00012c0201007387 */ /* 0x0001e20000100800 */
[----:B------:R-:W-:-:S03]  /*15700*/  IMAD R12, R12, UR7, RZ ;  /* 0x000000070c0c7c24 */ /* 0x000fc6000f8e02ff */
[----:B------:R1:W-:Y:S01]  /*15710*/  STL [R1+0x128], R0 ;  /* 0x0001280001007387 */ /* 0x0003e20000100800 */
[----:B------:R-:W-:-:S03]  /*15720*/  IMAD R13, R13, UR7, RZ ;  /* 0x000000070d0d7c24 */ /* 0x000fc6000f8e02ff */
[----:B------:R-:W-:Y:S01]  /*15730*/  STL [R1+0x114], R29 ;  /* 0x0001141d01007387 */ /* 0x000fe20000100800 */
[----:B0-----:R-:W-:Y:S02]  /*15740*/  IMAD R2, R8, UR7, RZ ;  /* 0x0000000708027c24 */ /* 0x001fe4000f8e02ff */
[----:B-1----:R-:W-:-:S05]  /*15750*/  IMAD R0, R7, UR7, RZ ;  /* 0x0000000707007c24 */ /* 0x002fca000f8e02ff */
[----:B------:R4:W-:Y:S04]  /*15760*/  STL [R1+0xe8], R0 ;  /* 0x0000e80001007387 */ /* 0x0009e80000100800 */
[----:B------:R-:W-:Y:S04]  /*15770*/  STL [R1+0x110], R12 ;  /* 0x0001100c01007387 */ /* 0x000fe80000100800 */
[----:B------:R5:W-:Y:S04]  /*15780*/  STL [R1+0xc4], R2 ;  /* 0x0000c40201007387 */ /* 0x000be80000100800 */
[----:B------:R-:W-:Y:S04]  /*15790*/  STL [R1+0xec], R13 ;  /* 0x0000ec0d01007387 */ /* 0x000fe80000100800 */
[----:B------:R0:W-:Y:S01]  /*157a0*/  STL.64 [R1+0x1ae8], R12 ;  /* 0x001ae80c01007387 */ /* 0x0001e20000100a00 */
[----:B----4-:R-:W-:-:S05]  /*157b0*/  IMAD R0, R11, UR7, RZ ;  /* 0x000000070b007c24 */ /* 0x010fca000f8e02ff */
[----:B------:R-:W-:Y:S01]  /*157c0*/  STL [R1+0xc0], R0 ;  /* 0x0000c00001007387 */ /* 0x000fe20000100800 */
[----:B-----5:R-:W-:-:S05]  /*157d0*/  IMAD R2, R26, UR7, RZ ;  /* 0x000000071a027c24 */ /* 0x020fca000f8e02ff */
[----:B------:R1:W-:Y:S04]  /*157e0*/  STL [R1+0x9c], R2 ;  /* 0x00009c0201007387 */ /* 0x0003e80000100800 */
[----:B0-----:R-:W4:Y:S01]  /*157f0*/  LDL R12, [R1+0x438] ;  /* 0x00043800010c7983 */ /* 0x001f220000100800 */
[----:B------:R-:W-:Y:S02]  /*15800*/  IMAD R25, R25, UR7, RZ ;  /* 0x0000000719197c24 */ /* 0x000fe4000f8e02ff */
[----:B--2---:R-:W-:-:S04]  /*15810*/  IMAD.WIDE R4, R16, 0x2, R14 ;  /* 0x0000000210047825 */ /* 0x004fc800078e020e */
[--C-:B-1----:R-:W-:Y:S01]  /*15820*/  IMAD.WIDE R2, R17, 0x2, R14.reuse ;  /* 0x0000000211027825 */ /* 0x102fe200078e020e */
[----:B------:R0:W-:Y:S04]  /*15830*/  STL.64 [R1+0x40], R4 ;  /* 0x0000400401007387 */ /* 0x0001e80000100a00 */
[----:B------:R-:W2:Y:S04]  /*15840*/  LDL R13, [R1+0x43c] ;  /* 0x00043c00010d7983 */ /* 0x000ea80000100800 */
[----:B------:R1:W-:Y:S01]  /*15850*/  STL.64 [R1+0x38], R2 ;  /* 0x0000380201007387 */ /* 0x0003e20000100a00 */
[----:B0-----:R-:W-:-:S03]  /*15860*/  IMAD.WIDE R4, R18, 0x2, R14 ;  /* 0x0000000212047825 */ /* 0x001fc600078e020e */
[----:B------:R0:W-:Y:S01]  /*15870*/  STL.64 [R1+0x1af0], R16 ;  /* 0x001af01001007387 */ /* 0x0001e20000100a00 */
[----:B-1----:R-:W-:-:S03]  /*15880*/  IMAD.WIDE R2, R19, 0x2, R14 ;  /* 0x0000000213027825 */ /* 0x002fc600078e020e */
[----:B0-----:R-:W5:Y:S04]  /*15890*/  LDL R16, [R1+0x428] ;  /* 0x0004280001107983 */ /* 0x001f680000100800 */
[----:B------:R-:W2:Y:S04]  /*158a0*/  LDL R17, [R1+0x42c] ;  /* 0x00042c0001117983 */ /* 0x000ea80000100800 */
[----:B------:R-:W-:Y:S04]  /*158b0*/  STL [R1+0x98], R25 ;  /* 0x0000981901007387 */ /* 0x000fe80000100800 */
[----:B------:R0:W-:Y:S04]  /*158c0*/  STL.64 [R1+0x1af8], R18 ;  /* 0x001af81201007387 */ /* 0x0001e80000100a00 */
[----:B------:R-:W-:Y:S04]  /*158d0*/  STL.64 [R1+0x20], R4 ;  /* 0x0000200401007387 */ /* 0x000fe80000100a00 */
[----:B0-----:R-:W2:Y:S04]  /*158e0*/  LDL R18, [R1+0x3ec] ;  /* 0x0003ec0001127983 */ /* 0x001ea80000100800 */
[----:B------:R0:W-:Y:S04]  /*158f0*/  STL.64 [R1+0x10], R2 ;  /* 0x0000100201007387 */ /* 0x0001e80000100a00 */
[----:B------:R-:W2:Y:S04]  /*15900*/  LDL R19, [R1+0x3e8] ;  /* 0x0003e80001137983 */ /* 0x000ea80000100800 */
[----:B------:R1:W-:Y:S01]  /*15910*/  STL.64 [R1+0x1b00], R28 ;  /* 0x001b001c01007387 */ /* 0x0003e20000100a00 */
[----:B0-----:R-:W-:-:S03]  /*15920*/  IMAD.WIDE R2, R28, 0x2, R14 ;  /* 0x000000021c027825 */ /* 0x001fc600078e020e */
[----:B-1----:R-:W2:Y:S04]  /*15930*/  LDL R28, [R1+0x410] ;  /* 0x00041000011c7983 */ /* 0x002ea80000100800 */
[----:B------:R-:W-:Y:S04]  /*15940*/  STL.64 [R1], R2 ;  /* 0x0000000201007387 */ /* 0x000fe80000100a00 */
[----:B------:R-:W4:Y:S04]  /*15950*/  LDL R29, [R1+0x414] ;  /* 0x00041400011d7983 */ /* 0x000f280000100800 */
[----:B------:R0:W-:Y:S04]  /*15960*/  STL.64 [R1+0x1b08], R24 ;  /* 0x001b081801007387 */ /* 0x0001e80000100a00 */
[----:B0-----:R-:W5:Y:S01]  /*15970*/  LDL R25, [R1+0x404] ;  /* 0x0004040001197983 */ /* 0x001f620000100800 */
[----:B------:R-:W-:-:S02]  /*15980*/  IMAD R0, R27, UR7, RZ ;  /* 0x000000071b007c24 */ /* 0x000fc4000f8e02ff */
[----:B------:R-:W-:-:S04]  /*15990*/  IMAD.WIDE R26, R24, 0x2, R14 ;  /* 0x00000002181a7825 */ /* 0x000fc800078e020e */
[--C-:B---3--:R-:W-:Y:S01]  /*159a0*/  IMAD.WIDE R2, R20, 0x2, R14.reuse ;  /* 0x0000000214027825 */ /* 0x108fe200078e020e */
[----:B------:R-:W-:Y:S03]  /*159b0*/  STL.64 [R1+0x19d0], R26 ;  /* 0x0019d01a01007387 */ /* 0x000fe60000100a00 */
[--C-:B------:R-:W-:Y:S01]  /*159c0*/  IMAD.WIDE R4, R21, 0x2, R14.reuse ;  /* 0x0000000215047825 */ /* 0x100fe200078e020e */
[----:B------:R-:W-:Y:S03]  /*159d0*/  STL.64 [R1+0x19d8], R2 ;  /* 0x0019d80201007387 */ /* 0x000fe60000100a00 */
[--C-:B------:R-:W-:Y:S01]  /*159e0*/  IMAD.WIDE R6, R22, 0x2, R14.reuse ;  /* 0x0000000216067825 */ /* 0x100fe200078e020e */
[----:B------:R-:W-:Y:S03]  /*159f0*/  STL.64 [R1+0x1b10], R20 ;  /* 0x001b101401007387 */ /* 0x000fe60000100a00 */
[--C-:B------:R-:W-:Y:S01]  /*15a00*/  IMAD.WIDE R8, R23, 0x2, R14.reuse ;  /* 0x0000000217087825 */ /* 0x100fe200078e020e */
[----:B------:R2:W-:Y:S03]  /*15a10*/  STL.64 [R1+0x19e0], R4 ;  /* 0x0019e00401007387 */ /* 0x0005e60000100a00 */
[--C-:B------:R-:W-:Y:S01]  /*15a20*/  IMAD.WIDE R10, R10, 0x2, R14.reuse ;  /* 0x000000020a0a7825 */ /* 0x100fe200078e020e */
[----:B------:R5:W-:Y:S04]  /*15a30*/  STL.64 [R1+0x19e8], R6 ;  /* 0x0019e80601007387 */ /* 0x000be80000100a00 */
[----:B------:R-:W-:Y:S04]  /*15a40*/  STL.64 [R1+0x1b18], R22 ;  /* 0x001b181601007387 */ /* 0x000fe80000100a00 */
[----:B------:R-:W-:Y:S04]  /*15a50*/  STL.64 [R1+0x19f0], R8 ;  /* 0x0019f00801007387 */ /* 0x000fe80000100a00 */
[----:B------:R-:W-:Y:S01]  /*15a60*/  STL.64 [R1+0x19f8], R10 ;  /* 0x0019f80a01007387 */ /* 0x000fe20000100a00 */
[----:B--2---:R-:W-:-:S04]  /*15a70*/  IMAD.WIDE R4, R28, 0x2, R14 ;  /* 0x000000021c047825 */ /* 0x004fc800078e020e */
[----:B----4-:R-:W-:-:S04]  /*15a80*/  IMAD.WIDE R2, R29, 0x2, R14 ;  /* 0x000000021d027825 */ /* 0x010fc800078e020e */
[----:B-----5:R-:W-:-:S05]  /*15a90*/  IMAD.WIDE R6, R25, 0x2, R14 ;  /* 0x0000000219067825 */ /* 0x020fca00078e020e */
[----:B------:R0:W-:Y:S04]  /*15aa0*/  STL.64 [R1+0x48], R6 ;  /* 0x0000480601007387 */ /* 0x0001e80000100a00 */
[----:B------:R1:W-:Y:S04]  /*15ab0*/  STL.64 [R1+0x58], R4 ;  /* 0x0000580401007387 */ /* 0x0003e80000100a00 */
[----:B------:R2:W-:Y:S01]  /*15ac0*/  STL.64 [R1+0x68], R2 ;  /* 0x0000680201007387 */ /* 0x0005e20000100a00 */
[----:B0-----:R-:W-:-:S04]  /*15ad0*/  IMAD.WIDE R6, R18, 0x2, R14 ;  /* 0x0000000212067825 */ /* 0x001fc800078e020e */
[--C-:B-1----:R-:W-:Y:S01]  /*15ae0*/  IMAD.WIDE R4, R19, 0x2, R14.reuse ;  /* 0x0000000213047825 */ /* 0x102fe200078e020e */
[----:B------:R0:W-:Y:S03]  /*15af0*/  STL.64 [R1+0x78], R6 ;  /* 0x0000780601007387 */ /* 0x0001e60000100a00 */
[--C-:B--2---:R-:W-:Y:S01]  /*15b00*/  IMAD.WIDE R2, R16, 0x2, R14.reuse ;  /* 0x0000000210027825 */ /* 0x104fe200078e020e */
[----:B------:R1:W-:Y:S04]  /*15b10*/  STL.64 [R1+0x88], R4 ;  /* 0x0000880401007387 */ /* 0x0003e80000100a00 */
[----:B------:R2:W-:Y:S01]  /*15b20*/  STL.64 [R1+0xa0], R2 ;  /* 0x0000a00201007387 */ /* 0x0005e20000100a00 */
[----:B0-----:R-:W-:-:S04]  /*15b30*/  IMAD.WIDE R6, R17, 0x2, R14 ;  /* 0x0000000211067825 */ /* 0x001fc800078e020e */
[--C-:B-1----:R-:W-:Y:S01]  /*15b40*/  IMAD.WIDE R4, R12, 0x2, R14.reuse ;  /* 0x000000020c047825 */ /* 0x102fe200078e020e */
[----:B------:R-:W-:Y:S04]  /*15b50*/  STL.64 [R1+0xb0], R6 ;  /* 0x0000b00601007387 */ /* 0x000fe80000100a00 */
[----:B------:R-:W3:Y:S04]  /*15b60*/  LDL R10, [R1+0x3c0] ;  /* 0x0003c000010a7983 */ /* 0x000ee80000100800 */
[----:B------:R-:W-:Y:S04]  /*15b70*/  STL.64 [R1+0xc8], R4 ;  /* 0x0000c80401007387 */ /* 0x000fe80000100a00 */
[----:B------:R-:W4:Y:S01]  /*15b80*/  LDL R11, [R1+0x460] ;  /* 0x00046000010b7983 */ /* 0x000f220000100800 */
[----:B--2---:R-:W-:-:S05]  /*15b90*/  IMAD.WIDE R2, R13, 0x2, R14 ;  /* 0x000000020d027825 */ /* 0x004fca00078e020e */
[----:B------:R-:W-:Y:S04]  /*15ba0*/  STL.64 [R1+0xd8], R2 ;  /* 0x0000d80201007387 */ /* 0x000fe80000100a00 */
[----:B----4-:R0:W-:Y:S04]  /*15bb0*/  STL [R1+0x1b94], R11 ;  /* 0x001b940b01007387 */ /* 0x0101e80000100800 */
[----:B0-----:R-:W2:Y:S04]  /*15bc0*/  LDL R11, [R1+0x3c4] ;  /* 0x0003c400010b7983 */ /* 0x001ea80000100800 */
[----:B---3--:R0:W-:Y:S04]  /*15bd0*/  STL [R1+0x1b98], R10 ;  /* 0x001b980a01007387 */ /* 0x0081e80000100800 */
[----:B0-----:R-:W3:Y:S04]  /*15be0*/  LDL R10, [R1+0x454] ;  /* 0x00045400010a7983 */ /* 0x001ee80000100800 */
[----:B--2---:R0:W-:Y:S04]  /*15bf0*/  STL [R1+0x1b9c], R11 ;  /* 0x001b9c0b01007387 */ /* 0x0041e80000100800 */
[----:B0-----:R-:W2:Y:S04]  /*15c00*/  LDL R11, [R1+0x450] ;  /* 0x00045000010b7983 */ /* 0x001ea80000100800 */
[----:B---3--:R0:W-:Y:S04]  /*15c10*/  STL [R1+0x1ba0], R10 ;  /* 0x001ba00a01007387 */ /* 0x0081e80000100800 */
[----:B0-----:R-:W3:Y:S04]  /*15c20*/  LDL R10, [R1+0x3d0] ;  /* 0x0003d000010a7983 */ /* 0x001ee80000100800 */
[----:B--2---:R0:W-:Y:S04]  /*15c30*/  STL [R1+0x1ba4], R11 ;  /* 0x001ba40b01007387 */ /* 0x0041e80000100800 */
[----:B0-----:R-:W2:Y:S04]  /*15c40*/  LDL R11, [R1+0x3d4] ;  /* 0x0003d400010b7983 */ /* 0x001ea80000100800 */
[----:B---3--:R2:W-:Y:S04]  /*15c50*/  STL [R1+0x1ba8], R10 ;  /* 0x001ba80a01007387 */ /* 0x0085e80000100800 */
[----:B------:R-:W3:Y:S04]  /*15c60*/  LDL R8, [R1+0x464] ;  /* 0x0004640001087983 */ /* 0x000ee80000100800 */
[----:B------:R-:W4:Y:S04]  /*15c70*/  LDL R9, [R1+0x478] ;  /* 0x0004780001097983 */ /* 0x000f280000100800 */
[----:B------:R-:W5:Y:S04]  /*15c80*/  LDL R22, [R1+0x47c] ;  /* 0x00047c0001167983 */ /* 0x000f680000100800 */
[----:B------:R-:W3:Y:S04]  /*15c90*/  LDL R23, [R1+0x3ac] ;  /* 0x0003ac0001177983 */ /* 0x000ee80000100800 */
        /* <DEDUP_REMOVED lines=19> */
[----:B------:R-:W3:Y:S01]  /*15dd0*/  LDL R13, [R1+0x508] ;  /* 0x00050800010d7983 */ /* 0x000ee20000100800 */
[----:B--2---:R-:W-:-:S05]  /*15de0*/  IMAD.WIDE R10, R11, 0x2, R14 ;  /* 0x000000020b0a7825 */ /* 0x004fca00078e020e */
[----:B------:R0:W-:Y:S04]  /*15df0*/  STL.64 [R1+0xf0], R10 ;  /* 0x0000f00a01007387 */ /* 0x0001e80000100a00 */
[----:B0-----:R-:W2:Y:S02]  /*15e00*/  LDL.LU R10, [R1+0x1ba8] ;  /* 0x001ba800010a7983 */ /* 0x001ea40000300800 */
        /* <DEDUP_REMOVED lines=16> */
[----:B------:R3:W-:Y:S02]  /*15f10*/  STL.64 [R1+0x168], R10 ;  /* 0x0001680a01007387 */ /* 0x0007e40000100a00 */
[----:B---3--:R-:W-:-:S05]  /*15f20*/  IMAD.WIDE R10, R8, 0x2, R14 ;  /* 0x00000002080a7825 */ /* 0x008fca00078e020e */
[----:B------:R4:W-:Y:S02]  /*15f30*/  STL.64 [R1+0x180], R10 ;  /* 0x0001800a01007387 */ /* 0x0009e40000100a00 */
[----:B----4-:R-:W-:-:S04]  /*15f40*/  IMAD.WIDE R10, R9, 0x2, R14 ;  /* 0x00000002090a7825 */ /* 0x010fc800078e020e */
[--C-:B-----5:R-:W-:Y:S01]  /*15f50*/  IMAD.WIDE R8, R22, 0x2, R14.reuse ;  /* 0x0000000216087825 */ /* 0x120fe200078e020e */
[----:B------:R0:W-:Y:S03]  /*15f60*/  STL.64 [R1+0x190], R10 ;  /* 0x0001900a01007387 */ /* 0x0001e60000100a00 */
[--C-:B------:R-:W-:Y:S01]  /*15f70*/  IMAD.WIDE R22, R23, 0x2, R14.reuse ;  /* 0x0000000217167825 */ /* 0x100fe200078e020e */
[----:B------:R1:W-:Y:S04]  /*15f80*/  STL.64 [R1+0x1a8], R8 ;  /* 0x0001a80801007387 */ /* 0x0003e80000100a00 */
[----:B------:R-:W-:Y:S01]  /*15f90*/  STL.64 [R1+0x1c0], R22 ;  /* 0x0001c01601007387 */ /* 0x000fe20000100a00 */
[----:B0-----:R-:W-:-:S04]  /*15fa0*/  IMAD.WIDE R10, R6, 0x2, R14 ;  /* 0x00000002060a7825 */ /* 0x001fc800078e020e */
[--C-:B-1----:R-:W-:Y:S01]  /*15fb0*/  IMAD.WIDE R8, R7, 0x2, R14.reuse ;  /* 0x0000000207087825 */ /* 0x102fe200078e020e */
[----:B------:R-:W-:Y:S03]  /*15fc0*/  STL.64 [R1+0x1d0], R10 ;  /* 0x0001d00a01007387 */ /* 0x000fe60000100a00 */
[--C-:B------:R-:W-:Y:S01]  /*15fd0*/  IMAD.WIDE R6, R4, 0x2, R14.reuse ;  /* 0x0000000204067825 */ /* 0x100fe200078e020e */
[----:B------:R0:W-:Y:S03]  /*15fe0*/  STL.64 [R1+0x1e8], R8 ;  /* 0x0001e80801007387 */ /* 0x0001e60000100a00 */
[--C-:B------:R-:W-:Y:S01]  /*15ff0*/  IMAD.WIDE R4, R5, 0x2, R14.reuse ;  /* 0x0000000205047825 */ /* 0x100fe200078e020e */
[----:B------:R1:W-:Y:S04]  /*16000*/  STL.64 [R1+0x1f8], R6 ;  /* 0x0001f80601007387 */ /* 0x0003e80000100a00 */
[----:B------:R2:W-:Y:S01]  /*16010*/  STL.64 [R1+0x210], R4 ;  /* 0x0002100401007387 */ /* 0x0005e20000100a00 */
[----:B0-----:R-:W-:-:S04]  /*16020*/  IMAD.WIDE R8, R20, 0x2, R14 ;  /* 0x0000000214087825 */ /* 0x001fc800078e020e */
[--C-:B-1----:R-:W-:Y:S01]  /*16030*/  IMAD.WIDE R6, R21, 0x2, R14.reuse ;  /* 0x0000000215067825 */ /* 0x102fe200078e020e */
[----:B------:R-:W-:Y:S03]  /*16040*/  STL.64 [R1+0x220], R8 ;  /* 0x0002200801007387 */ /* 0x000fe60000100a00 */
[--C-:B--2---:R-:W-:Y:S01]  /*16050*/  IMAD.WIDE R4, R2, 0x2, R14.reuse ;  /* 0x0000000202047825 */ /* 0x104fe200078e020e */
[----:B------:R0:W-:Y:S03]  /*16060*/  STL.64 [R1+0x238], R6 ;  /* 0x0002380601007387 */ /* 0x0001e60000100a00 */
[--C-:B------:R-:W-:Y:S01]  /*16070*/  IMAD.WIDE R2, R3, 0x2, R14.reuse ;  /* 0x0000000203027825 */ /* 0x100fe200078e020e */
        /* <DEDUP_REMOVED lines=127> */
[----:B------:R-:W-:Y:S03]  /*16870*/  STL.64 [R1+0x5a0], R6 ;  /* 0x0005a00601007387 */ /* 0x000fe60000100a00 */
[--C-:B--2---:R-:W-:Y:S02]  /*16880*/  IMAD.WIDE R2, R13, 0x2, R14.reuse ;  /* 0x000000020d027825 */ /* 0x104fe400078e020e */
[----:B------:R-:W2:Y:S04]  /*16890*/  LDL R13, [R1+0x610] ;  /* 0x00061000010d7983 */ /* 0x000ea80000100800 */
[----:B------:R-:W-:Y:S04]  /*168a0*/  STL.64 [R1+0x5b0], R4 ;  /* 0x0005b00401007387 */ /* 0x000fe80000100a00 */
[----:B------:R-:W3:Y:S04]  /*168b0*/  LDL R10, [R1+0x62c] ;  /* 0x00062c00010a7983 */ /* 0x000ee80000100800 */
[----:B------:R-:W-:Y:S04]  /*168c0*/  STL.64 [R1+0x5c0], R2 ;  /* 0x0005c00201007387 */ /* 0x000fe80000100a00 */
[----:B------:R-:W4:Y:S04]  /*168d0*/  LDL R11, [R1+0x638] ;  /* 0x00063800010b7983 */ /* 0x000f280000100800 */
[----:B----4-:R0:W-:Y:S04]  /*168e0*/  STL [R1+0x1b64], R11 ;  /* 0x001b640b01007387 */ /* 0x0101e80000100800 */
[----:B0-----:R-:W4:Y:S04]  /*168f0*/  LDL R11, [R1+0x628] ;  /* 0x00062800010b7983 */ /* 0x001f280000100800 */
[----:B---3--:R0:W-:Y:S04]  /*16900*/  STL [R1+0x1b68], R10 ;  /* 0x001b680a01007387 */ /* 0x0081e80000100800 */
[----:B0-----:R-:W3:Y:S04]  /*16910*/  LDL R10, [R1+0x624] ;  /* 0x00062400010a7983 */ /* 0x001ee80000100800 */
[----:B----4-:R0:W-:Y:S04]  /*16920*/  STL [R1+0x1b6c], R11 ;  /* 0x001b6c0b01007387 */ /* 0x0101e80000100800 */
[----:B0-----:R-:W4:Y:S04]  /*16930*/  LDL R11, [R1+0x620] ;  /* 0x00062000010b7983 */ /* 0x001f280000100800 */
[----:B---3--:R0:W-:Y:S04]  /*16940*/  STL [R1+0x1b70], R10 ;  /* 0x001b700a01007387 */ /* 0x0081e80000100800 */
[----:B0-----:R-:W3:Y:S04]  /*16950*/  LDL R10, [R1+0x614] ;  /* 0x00061400010a7983 */ /* 0x001ee80000100800 */
[----:B----4-:R-:W-:Y:S04]  /*16960*/  STL [R1+0x1b74], R11 ;  /* 0x001b740b01007387 */ /* 0x010fe80000100800 */
[----:B---3--:R2:W-:Y:S04]  /*16970*/  STL [R1+0x1b78], R10 ;  /* 0x001b780a01007387 */ /* 0x0085e80000100800 */
[----:B------:R-:W3:Y:S04]  /*16980*/  LDL R8, [R1+0x63c] ;  /* 0x00063c0001087983 */ /* 0x000ee80000100800 */
[----:B------:R-:W4:Y:S01]  /*16990*/  LDL R9, [R1+0x648] ;  /* 0x0006480001097983 */ /* 0x000f220000100800 */
[----:B--2---:R-:W-:-:S03]  /*169a0*/  IMAD.WIDE R10, R13, 0x2, R14 ;  /* 0x000000020d0a7825 */ /* 0x004fc600078e020e */
[----:B------:R-:W2:Y:S04]  /*169b0*/  LDL R22, [R1+0x650] ;  /* 0x0006500001167983 */ /* 0x000ea80000100800 */
[----:B------:R-:W5:Y:S04]  /*169c0*/  LDL R23, [R1+0x660] ;  /* 0x0006600001177983 */ /* 0x000f680000100800 */
[----:B------:R-:W2:Y:S04]  /*169d0*/  LDL R6, [R1+0x668] ;  /* 0x0006680001067983 */ /* 0x000ea80000100800 */
        /* <DEDUP_REMOVED lines=18> */
[----:B------:R0:W-:Y:S04]  /*16b00*/  STL.64 [R1+0x5d0], R10 ;  /* 0x0005d00a01007387 */ /* 0x0001e80000100a00 */
[----:B0-----:R-:W2:Y:S04]  /*16b10*/  LDL.LU R10, [R1+0x1b78] ;  /* 0x001b7800010a7983 */ /* 0x001ea80000300800 */
        /* <DEDUP_REMOVED lines=18> */
[----:B---3--:R-:W-:-:S04]  /*16c40*/  IMAD.WIDE R10, R8, 0x2, R14 ;  /* 0x00000002080a7825 */ /* 0x008fc800078e020e */
[--C-:B----4-:R-:W-:Y:S01]  /*16c50*/  IMAD.WIDE R8, R9, 0x2, R14.reuse ;  /* 0x0000000209087825 */ /* 0x110fe200078e020e */
[----:B------:R0:W-:Y:S04]  /*16c60*/  STL.64 [R1+0x658], R10 ;  /* 0x0006580a01007387 */ /* 0x0001e80000100a00 */
[----:B------:R5:W-:Y:S01]  /*16c70*/  STL.64 [R1+0x670], R8 ;  /* 0x0006700801007387 */ /* 0x000be20000100a00 */
[----:B0-----:R-:W-:-:S04]  /*16c80*/  IMAD.WIDE R10, R22, 0x2, R14 ;  /* 0x00000002160a7825 */ /* 0x001fc800078e020e */
[--C-:B-----5:R-:W-:Y:S01]  /*16c90*/  IMAD.WIDE R8, R23, 0x2, R14.reuse ;  /* 0x0000000217087825 */ /* 0x120fe200078e020e */
[----:B------:R0:W-:Y:S04]  /*16ca0*/  STL.64 [R1+0x688], R10 ;  /* 0x0006880a01007387 */ /* 0x0001e80000100a00 */
[----:B------:R1:W-:Y:S01]  /*16cb0*/  STL.64 [R1+0xbb0], R8 ;  /* 0x000bb00801007387 */ /* 0x0003e20000100a00 */
[----:B0-----:R-:W-:-:S04]  /*16cc0*/  IMAD.WIDE R10, R6, 0x2, R14 ;  /* 0x00000002060a7825 */ /* 0x001fc800078e020e */
[--C-:B------:R-:W-:Y:S01]  /*16cd0*/  IMAD.WIDE R6, R7, 0x2, R14.reuse ;  /* 0x0000000207067825 */ /* 0x100fe200078e020e */
[----:B------:R-:W-:Y:S03]  /*16ce0*/  STL.64 [R1+0xbc0], R10 ;  /* 0x000bc00a01007387 */ /* 0x000fe60000100a00 */
[--C-:B-1----:R-:W-:Y:S01]  /*16cf0*/  IMAD.WIDE R8, R4, 0x2, R14.reuse ;  /* 0x0000000204087825 */ /* 0x102fe200078e020e */
        /* <DEDUP_REMOVED lines=8> */
[----:B------:R-:W-:Y:S04]  /*16d80*/  STL.64 [R1+0xc10], R8 ;  /* 0x000c100801007387 */ /* 0x000fe80000100a00 */
[----:B------:R1:W-:Y:S01]  /*16d90*/  STL.64 [R1+0xc20], R4 ;  /* 0x000c200401007387 */ /* 0x0003e20000100a00 */
[----:B0-----:R-:W-:-:S04]  /*16da0*/  IMAD.WIDE R6, R3, 0x2, R14 ;  /* 0x0000000203067825 */ /* 0x001fc800078e020e */
[--C-:B------:R-:W-:Y:S01]  /*16db0*/  IMAD.WIDE R2, R26, 0x2, R14.reuse ;  /* 0x000000021a027825 */ /* 0x100fe200078e020e */
[----:B------:R0:W-:Y:S03]  /*16dc0*/  STL.64 [R1+0xc30], R6 ;  /* 0x000c300601007387 */ /* 0x0001e60000100a00 */
[--C-:B-1----:R-:W-:Y:S01]  /*16dd0*/  IMAD.WIDE R4, R27, 0x2, R14.reuse ;  /* 0x000000021b047825 */ /* 0x102fe200078e020e */
        /* <DEDUP_REMOVED lines=19> */
[----:B------:R0:W-:Y:S04]  /*16f10*/  STL.64 [R1+0xcd0], R2 ;  /* 0x000cd00201007387 */ /* 0x0001e80000100a00 */
[----:B------:R-:W-:Y:S04]  /*16f20*/  STL.64 [R1+0xce0], R4 ;  /* 0x000ce00401007387 */ /* 0x000fe80000100a00 */
[----:B------:R-:W3:Y:S04]  /*16f30*/  LDL R11, [R1+0x6f0] ;  /* 0x0006f000010b7983 */ /* 0x000ee80000100800 */
[----:B------:R-:W4:Y:S01]  /*16f40*/  LDL R10, [R1+0x6ec] ;  /* 0x0006ec00010a7983 */ /* 0x000f220000100800 */
[----:B0-----:R-:W-:-:S05]  /*16f50*/  IMAD.WIDE R2, R13, 0x2, R14 ;  /* 0x000000020d027825 */ /* 0x001fca00078e020e */
[----:B------:R-:W-:Y:S04]  /*16f60*/  STL.64 [R1+0xcf0], R2 ;  /* 0x000cf00201007387 */ /* 0x000fe80000100a00 */
[----:B---3--:R0:W-:Y:S04]  /*16f70*/  STL [R1+0x1b50], R11 ;  /* 0x001b500b01007387 */ /* 0x0081e80000100800 */
[----:B0-----:R-:W3:Y:S04]  /*16f80*/  LDL R11, [R1+0x6e8] ;  /* 0x0006e800010b7983 */ /* 0x001ee80000100800 */
[----:B----4-:R0:W-:Y:S04]  /*16f90*/  STL [R1+0x1b54], R10 ;  /* 0x001b540a01007387 */ /* 0x0101e80000100800 */
[----:B0-----:R-:W4:Y:S04]  /*16fa0*/  LDL R10, [R1+0x6e4] ;  /* 0x0006e400010a7983 */ /* 0x001f280000100800 */
[----:B---3--:R0:W-:Y:S04]  /*16fb0*/  STL [R1+0x1b58], R11 ;  /* 0x001b580b01007387 */ /* 0x0081e80000100800 */
[----:B0-----:R-:W3:Y:S04]  /*16fc0*/  LDL R11, [R1+0x6e0] ;  /* 0x0006e000010b7983 */ /* 0x001ee80000100800 */
[----:B----4-:R0:W-:Y:S04]  /*16fd0*/  STL [R1+0x1b5c], R10 ;  /* 0x001b5c0a01007387 */ /* 0x0101e80000100800 */
[----:B0-----:R-:W4:Y:S01]  /*16fe0*/  LDL R10, [R1+0x6dc] ;  /* 0x0006dc00010a7983 */ /* 0x001f220000100800 */
[----:B--2---:R-:W-:-:S03]  /*16ff0*/  IMAD.WIDE R16, R12, 0x2, R14 ;  /* 0x000000020c107825 */ /* 0x004fc600078e020e */
[----:B---3--:R4:W-:Y:S04]  /*17000*/  STL [R1+0x1b60], R11 ;  /* 0x001b600b01007387 */ /* 0x0089e80000100800 */
[----:B------:R-:W2:Y:S04]  /*17010*/  LDL R8, [R1+0x6f4] ;  /* 0x0006f40001087983 */ /* 0x000ea80000100800 */
[----:B------:R-:W3:Y:S04]  /*17020*/  LDL R9, [R1+0x6f8] ;  /* 0x0006f80001097983 */ /* 0x000ee80000100800 */
[----:B------:R-:W5:Y:S01]  /*17030*/  LDL R22, [R1+0x6fc] ;  /* 0x0006fc0001167983 */ /* 0x000f620000100800 */
[----:B----4-:R-:W-:-:S03]  /*17040*/  IMAD.WIDE R10, R10, 0x2, R14 ;  /* 0x000000020a0a7825 */ /* 0x010fc600078e020e */
[----:B------:R-:W4:Y:S04]  /*17050*/  LDL R23, [R1+0x700] ;  /* 0x0007000001177983 */ /* 0x000f280000100800 */
        /* <DEDUP_REMOVED lines=17> */
[----:B------:R-:W2:Y:S04]  /*17170*/  LDL R19, [R1+0x744] ;  /* 0x0007440001137983 */ /* 0x000ea80000100800 */
[----:B------:R-:W2:Y:S04]  /*17180*/  LDL R12, [R1+0x750] ;  /* 0x00075000010c7983 */ /* 0x000ea80000100800 */
[----:B0-----:R-:W2:Y:S04]  /*17190*/  LDL R16, [R1+0x748] ;  /* 0x0007480001107983 */ /* 0x001ea80000100800 */
[----:B------:R-:W2:Y:S04]  /*171a0*/  LDL R17, [R1+0x74c] ;  /* 0x00074c0001117983 */ /* 0x000ea80000100800 */
        /* <DEDUP_REMOVED lines=16> */
[----:B0-----:R-:W-:-:S05]  /*172b0*/  IMAD.WIDE R10, R8, 0x2, R14 ;  /* 0x00000002080a7825 */ /* 0x001fca00078e020e */
[----:B------:R3:W-:Y:S02]  /*172c0*/  STL.64 [R1+0xd70], R10 ;  /* 0x000d700a01007387 */ /* 0x0007e40000100a00 */
[----:B---3--:R-:W-:-:S04]  /*172d0*/  IMAD.WIDE R10, R9, 0x2, R14 ;  /* 0x00000002090a7825 */ /* 0x008fc800078e020e */
[--C-:B-----5:R-:W-:Y:S01]  /*172e0*/  IMAD.WIDE R8, R22, 0x2, R14.reuse ;  /* 0x0000000216087825 */ /* 0x120fe200078e020e */
[----:B------:R0:W-:Y:S03]  /*172f0*/  STL.64 [R1+0xd80], R10 ;  /* 0x000d800a01007387 */ /* 0x0001e60000100a00 */
[--C-:B----4-:R-:W-:Y:S01]  /*17300*/  IMAD.WIDE R22, R23, 0x2, R14.reuse ;  /* 0x0000000217167825 */ /* 0x110fe200078e020e */
        /* <DEDUP_REMOVED lines=27> */
[--C-:B--2---:R-:W-:Y:S02]  /*174c0*/  IMAD.WIDE R2, R13, 0x2, R14.reuse ;  /* 0x000000020d027825 */ /* 0x104fe400078e020e */
[----:B------:R-:W2:Y:S04]  /*174d0*/  LDL R13, [R1+0x754] ;  /* 0x00075400010d7983 */ /* 0x000ea80000100800 */
[----:B------:R1:W-:Y:S01]  /*174e0*/  STL.64 [R1+0xe70], R4 ;  /* 0x000e700401007387 */ /* 0x0003e20000100a00 */
[----:B0-----:R-:W-:-:S03]  /*174f0*/  IMAD.WIDE R6, R29, 0x2, R14 ;  /* 0x000000021d067825 */ /* 0x001fc600078e020e */
[----:B------:R0:W-:Y:S04]  /*17500*/  STL.64 [R1+0xe80], R2 ;  /* 0x000e800201007387 */ /* 0x0001e80000100a00 */
[----:B------:R3:W-:Y:S01]  /*17510*/  STL.64 [R1+0xe90], R6 ;  /* 0x000e900601007387 */ /* 0x0007e20000100a00 */
[----:B-1----:R-:W-:-:S04]  /*17520*/  IMAD.WIDE R4, R18, 0x2, R14 ;  /* 0x0000000212047825 */ /* 0x002fc800078e020e */
[--C-:B0-----:R-:W-:Y:S01]  /*17530*/  IMAD.WIDE R2, R19, 0x2, R14.reuse ;  /* 0x0000000213027825 */ /* 0x101fe200078e020e */
[----:B------:R0:W-:Y:S03]  /*17540*/  STL.64 [R1+0xea0], R4 ;  /* 0x000ea00401007387 */ /* 0x0001e60000100a00 */
[--C-:B---3--:R-:W-:Y:S01]  /*17550*/  IMAD.WIDE R6, R16, 0x2, R14.reuse ;  /* 0x0000000210067825 */ /* 0x108fe200078e020e */
[----:B------:R1:W-:Y:S04]  /*17560*/  STL.64 [R1+0xeb0], R2 ;  /* 0x000eb00201007387 */ /* 0x0003e80000100a00 */
[----:B------:R-:W-:Y:S01]  /*17570*/  STL.64 [R1+0xec0], R6 ;  /* 0x000ec00601007387 */ /* 0x000fe20000100a00 */
[----:B0-----:R-:W-:-:S03]  /*17580*/  IMAD.WIDE R4, R17, 0x2, R14 ;  /* 0x0000000211047825 */ /* 0x001fc600078e020e */
[----:B------:R-:W3:Y:S01]  /*17590*/  LDL R17, [R1+0x758] ;  /* 0x0007580001117983 */ /* 0x000ee20000100800 */
[----:B-1----:R-:W-:-:S03]  /*175a0*/  IMAD.WIDE R2, R12, 0x2, R14 ;  /* 0x000000020c027825 */ /* 0x002fc600078e020e */
[----:B------:R-:W-:Y:S04]  /*175b0*/  STL.64 [R1+0xed0], R4 ;  /* 0x000ed00401007387 */ /* 0x000fe80000100a00 */
[----:B------:R-:W4:Y:S04]  /*175c0*/  LDL R10, [R1+0x768] ;  /* 0x00076800010a7983 */ /* 0x000f280000100800 */
[----:B------:R-:W-:Y:S04]  /*175d0*/  STL.64 [R1+0xee0], R2 ;  /* 0x000ee00201007387 */ /* 0x000fe80000100a00 */
[----:B------:R-:W5:Y:S04]  /*175e0*/  LDL R11, [R1+0x76c] ;  /* 0x00076c00010b7983 */ /* 0x000f680000100800 */
[----:B-----5:R0:W-:Y:S04]  /*175f0*/  STL [R1+0x1b40], R11 ;  /* 0x001b400b01007387 */ /* 0x0201e80000100800 */
[----:B0-----:R-:W5:Y:S04]  /*17600*/  LDL R11, [R1+0x764] ;  /* 0x00076400010b7983 */ /* 0x001f680000100800 */
[----:B----4-:R0:W-:Y:S04]  /*17610*/  STL [R1+0x1b44], R10 ;  /* 0x001b440a01007387 */ /* 0x0101e80000100800 */
[----:B0-----:R-:W4:Y:S04]  /*17620*/  LDL R10, [R1+0x760] ;  /* 0x00076000010a7983 */ /* 0x001f280000100800 */
[----:B-----5:R0:W-:Y:S04]  /*17630*/  STL [R1+0x1b48], R11 ;  /* 0x001b480b01007387 */ /* 0x0201e80000100800 */
[----:B0-----:R-:W5:Y:S01]  /*17640*/  LDL R11, [R1+0x75c] ;  /* 0x00075c00010b7983 */ /* 0x001f620000100800 */
[----:B--2---:R-:W-:-:S03]  /*17650*/  IMAD.WIDE R18, R13, 0x2, R14 ;  /* 0x000000020d127825 */ /* 0x004fc600078e020e */
[----:B----4-:R-:W-:Y:S01]  /*17660*/  STL [R1+0x1b4c], R10 ;  /* 0x001b4c0a01007387 */ /* 0x010fe20000100800 */
[----:B---3--:R-:W-:-:S03]  /*17670*/  IMAD.WIDE R16, R17, 0x2, R14 ;  /* 0x0000000211107825 */ /* 0x008fc600078e020e */
[----:B------:R-:W2:Y:S04]  /*17680*/  LDL R8, [R1+0x770] ;  /* 0x0007700001087983 */ /* 0x000ea80000100800 */
[----:B------:R-:W3:Y:S04]  /*17690*/  LDL R9, [R1+0x774] ;  /* 0x0007740001097983 */ /* 0x000ee80000100800 */
        /* <DEDUP_REMOVED lines=17> */
[----:B------:R-:W2:Y:S04]  /*177b0*/  LDL R29, [R1+0x7b8] ;  /* 0x0007b800011d7983 */ /* 0x000ea80000100800 */
[----:B0-----:R-:W2:Y:S04]  /*177c0*/  LDL R18, [R1+0x7bc] ;  /* 0x0007bc0001127983 */ /* 0x001ea80000100800 */
[----:B------:R-:W2:Y:S04]  /*177d0*/  LDL R13, [R1+0x7c0] ;  /* 0x0007c000010d7983 */ /* 0x000ea80000100800 */
[----:B------:R-:W2:Y:S04]  /*177e0*/  LDL R19, [R1+0x7c4] ;  /* 0x0007c40001137983 */ /* 0x000ea80000100800 */
[----:B------:R0:W-:Y:S04]  /*177f0*/  STL.64 [R1+0xf00], R16 ;  /* 0x000f001001007387 */ /* 0x0001e80000100a00 */
[----:B0-----:R-:W2:Y:S04]  /*17800*/  LDL R16, [R1+0x7c8] ;  /* 0x0007c80001107983 */ /* 0x001ea80000100800 */
[----:B------:R-:W2:Y:S01]  /*17810*/  LDL R17, [R1+0x7cc] ;  /* 0x0007cc0001117983 */ /* 0x000ea20000100800 */
[----:B-----5:R-:W-:-:S05]  /*17820*/  IMAD.WIDE R10, R11, 0x2, R14 ;  /* 0x000000020b0a7825 */ /* 0x020fca00078e020e */
[----:B------:R0:W-:Y:S04]  /*17830*/  STL.64 [R1+0xf10], R10 ;  /* 0x000f100a01007387 */ /* 0x0001e80000100a00 */
[----:B0-----:R-:W5:Y:S02]  /*17840*/  LDL.LU R10, [R1+0x1b4c] ;  /* 0x001b4c00010a7983 */ /* 0x001f640000300800 */
        /* <DEDUP_REMOVED lines=10> */
[----:B------:R2:W-:Y:S02]  /*178f0*/  STL.64 [R1+0xf50], R10 ;  /* 0x000f500a01007387 */ /* 0x0005e40000100a00 */
[----:B--2---:R-:W-:-:S04]  /*17900*/  IMAD.WIDE R10, R8, 0x2, R14 ;  /* 0x00000002080a7825 */ /* 0x004fc800078e020e */
[--C-:B---3--:R-:W-:Y:S01]  /*17910*/  IMAD.WIDE R8, R9, 0x2, R14.reuse ;  /* 0x0000000209087825 */ /* 0x108fe200078e020e */
[----:B------:R4:W-:Y:S04]  /*17920*/  STL.64 [R1+0xf60], R10 ;  /* 0x000f600a01007387 */ /* 0x0009e80000100a00 */
[----:B------:R0:W-:Y:S01]  /*17930*/  STL.64 [R1+0xf70], R8 ;  /* 0x000f700801007387 */ /* 0x0001e20000100a00 */
[----:B----4-:R-:W-:-:S04]  /*17940*/  IMAD.WIDE R10, R22, 0x2, R14 ;  /* 0x00000002160a7825 */ /* 0x010fc800078e020e */
[--C-:B0-----:R-:W-:Y:S01]  /*17950*/  IMAD.WIDE R8, R23, 0x2, R14.reuse ;  /* 0x0000000217087825 */ /* 0x101fe200078e020e */
        /* <DEDUP_REMOVED lines=19> */
[--C-:B-1----:R-:W-:Y:S02]  /*17a90*/  IMAD.WIDE R4, R12, 0x2, R14.reuse ;  /* 0x000000020c047825 */ /* 0x102fe400078e020e */
[----:B------:R-:W2:Y:S04]  /*17aa0*/  LDL R12, [R1+0x7d0] ;  /* 0x0007d000010c7983 */ /* 0x000ea80000100800 */
[----:B------:R1:W-:Y:S01]  /*17ab0*/  STL.64 [R1+0x1020], R2 ;  /* 0x0010200201007387 */ /* 0x0003e20000100a00 */
[----:B0-----:R-:W-:-:S03]  /*17ac0*/  IMAD.WIDE R6, R24, 0x2, R14 ;  /* 0x0000000218067825 */ /* 0x001fc600078e020e */
[----:B------:R0:W-:Y:S01]  /*17ad0*/  STL.64 [R1+0x1030], R4 ;  /* 0x0010300401007387 */ /* 0x0001e20000100a00 */
[----:B-1----:R-:W-:-:S04]  /*17ae0*/  IMAD.WIDE R2, R27, 0x2, R14 ;  /* 0x000000021b027825 */ /* 0x002fc800078e020e */
[--C-:B0-----:R-:W-:Y:S01]  /*17af0*/  IMAD.WIDE R4, R25, 0x2, R14.reuse ;  /* 0x0000000219047825 */ /* 0x101fe200078e020e */
[----:B------:R0:W-:Y:S04]  /*17b00*/  STL.64 [R1+0x1040], R2 ;  /* 0x0010400201007387 */ /* 0x0001e80000100a00 */
[----:B------:R1:W-:Y:S04]  /*17b10*/  STL.64 [R1+0x1050], R6 ;  /* 0x0010500601007387 */ /* 0x0003e80000100a00 */
[----:B------:R3:W-:Y:S01]  /*17b20*/  STL.64 [R1+0x1060], R4 ;  /* 0x0010600401007387 */ /* 0x0007e20000100a00 */
[----:B0-----:R-:W-:-:S04]  /*17b30*/  IMAD.WIDE R2, R28, 0x2, R14 ;  /* 0x000000021c027825 */ /* 0x001fc800078e020e */
[--C-:B-1----:R-:W-:Y:S01]  /*17b40*/  IMAD.WIDE R6, R29, 0x2, R14.reuse ;  /* 0x000000021d067825 */ /* 0x102fe200078e020e */
[----:B------:R0:W-:Y:S03]  /*17b50*/  STL.64 [R1+0x1070], R2 ;  /* 0x0010700201007387 */ /* 0x0001e60000100a00 */
[--C-:B---3--:R-:W-:Y:S01]  /*17b60*/  IMAD.WIDE R4, R18, 0x2, R14.reuse ;  /* 0x0000000212047825 */ /* 0x108fe200078e020e */
[----:B------:R1:W-:Y:S03]  /*17b70*/  STL.64 [R1+0x1080], R6 ;  /* 0x0010800601007387 */ /* 0x0003e60000100a00 */
[--C-:B0-----:R-:W-:Y:S02]  /*17b80*/  IMAD.WIDE R2, R13, 0x2, R14.reuse ;  /* 0x000000020d027825 */ /* 0x101fe400078e020e */
[----:B------:R-:W3:Y:S02]  /*17b90*/  LDL R13, [R1+0x7d4] ;  /* 0x0007d400010d7983 */ /* 0x000ee40000100800 */
[----:B-1----:R-:W-:-:S02]  /*17ba0*/  IMAD.WIDE R6, R19, 0x2, R14 ;  /* 0x0000000213067825 */ /* 0x002fc400078e020e */
[----:B------:R0:W-:Y:S04]  /*17bb0*/  STL.64 [R1+0x1090], R4 ;  /* 0x0010900401007387 */ /* 0x0001e80000100a00 */
[----:B------:R1:W-:Y:S04]  /*17bc0*/  STL.64 [R1+0x10a0], R2 ;  /* 0x0010a00201007387 */ /* 0x0003e80000100a00 */
[----:B------:R-:W-:Y:S01]  /*17bd0*/  STL.64 [R1+0x10b0], R6 ;  /* 0x0010b00601007387 */ /* 0x000fe20000100a00 */
[----:B0-----:R-:W-:-:S03]  /*17be0*/  IMAD.WIDE R4, R16, 0x2, R14 ;  /* 0x0000000210047825 */ /* 0x001fc600078e020e */
[----:B------:R-:W4:Y:S04]  /*17bf0*/  LDL R10, [R1+0x7e4] ;  /* 0x0007e400010a7983 */ /* 0x000f280000100800 */
[----:B------:R-:W-:Y:S04]  /*17c00*/  STL.64 [R1+0x10c0], R4 ;  /* 0x0010c00401007387 */ /* 0x000fe80000100a00 */
[----:B------:R-:W5:Y:S01]  /*17c10*/  LDL R11, [R1+0x7e8] ;  /* 0x0007e800010b7983 */ /* 0x000f620000100800 */
[----:B-1----:R-:W-:-:S05]  /*17c20*/  IMAD.WIDE R2, R17, 0x2, R14 ;  /* 0x0000000211027825 */ /* 0x002fca00078e020e */
[----:B------:R-:W-:Y:S04]  /*17c30*/  STL.64 [R1+0x10d0], R2 ;  /* 0x0010d00201007387 */ /* 0x000fe80000100a00 */
        /* <DEDUP_REMOVED lines=25> */
[----:B------:R-:W2:Y:S04]  /*17dd0*/  LDL R25, [R1+0x494] ;  /* 0x0004940001197983 */ /* 0x000ea80000100800 */
[----:B0-----:R-:W2:Y:S04]  /*17de0*/  LDL R16, [R1+0x490] ;  /* 0x0004900001107983 */ /* 0x001ea80000100800 */
[----:B------:R-:W2:Y:S04]  /*17df0*/  LDL R28, [R1+0x46c] ;  /* 0x00046c00011c7983 */ /* 0x000ea80000100800 */
[----:B------:R-:W2:Y:S04]  /*17e00*/  LDL R29, [R1+0x468] ;  /* 0x00046800011d7983 */ /* 0x000ea80000100800 */
[----:B------:R0:W-:Y:S04]  /*17e10*/  STL.64 [R1+0x10f0], R12 ;  /* 0x0010f00c01007387 */ /* 0x0001e80000100a00 */
[----:B------:R-:W2:Y:S04]  /*17e20*/  LDL R18, [R1+0x444] ;  /* 0x0004440001127983 */ /* 0x000ea80000100800 */
[----:B------:R-:W2:Y:S04]  /*17e30*/  LDL R19, [R1+0x440] ;  /* 0x0004400001137983 */ /* 0x000ea80000100800 */
[----:B------:R-:W2:Y:S04]  /*17e40*/  LDL R17, [R1+0x41c] ;  /* 0x00041c0001117983 */ /* 0x000ea80000100800 */
        /* <DEDUP_REMOVED lines=21> */
[--C-:B------:R-:W-:Y:S01]  /*17fa0*/  IMAD.WIDE R22, R23, 0x2, R14.reuse ;  /* 0x0000000217167825 */ /* 0x100fe200078e020e */
[----:B------:R1:W-:Y:S03]  /*17fb0*/  STL.64 [R1+0x1170], R10 ;  /* 0x0011700a01007387 */ /* 0x0003e60000100a00 */
[--C-:B0-----:R-:W-:Y:S01]  /*17fc0*/  IMAD.WIDE R8, R6, 0x2, R14.reuse ;  /* 0x0000000206087825 */ /* 0x101fe200078e020e */
[----:B------:R-:W-:Y:S04]  /*17fd0*/  STL.64 [R1+0x1180], R22 ;  /* 0x0011801601007387 */ /* 0x000fe80000100a00 */
[----:B------:R0:W-:Y:S01]  /*17fe0*/  STL.64 [R1+0x1190], R8 ;  /* 0x0011900801007387 */ /* 0x0001e20000100a00 */
[----:B-1----:R-:W-:-:S04]  /*17ff0*/  IMAD.WIDE R10, R7, 0x2, R14 ;  /* 0x00000002070a7825 */ /* 0x002fc800078e020e */
[--C-:B------:R-:W-:Y:S01]  /*18000*/  IMAD.WIDE R6, R4, 0x2, R14.reuse ;  /* 0x0000000204067825 */ /* 0x100fe200078e020e */
[----:B------:R-:W-:Y:S03]  /*18010*/  STL.64 [R1+0x11a0], R10 ;  /* 0x0011a00a01007387 */ /* 0x000fe60000100a00 */
[--C-:B0-----:R-:W-:Y:S01]  /*18020*/  IMAD.WIDE R8, R5, 0x2, R14.reuse ;  /* 0x0000000205087825 */ /* 0x101fe200078e020e */
        /* <DEDUP_REMOVED lines=33> */
[----:B------:R-:W-:Y:S04]  /*18240*/  STL.64 [R1+0x12b0], R6 ;  /* 0x0012b00601007387 */ /* 0x000fe80000100a00 */
[----:B------:R-:W3:Y:S01]  /*18250*/  LDL R17, [R1+0x3dc] ;  /* 0x0003dc0001117983 */ /* 0x000ee20000100800 */
[----:B0-----:R-:W-:-:S03]  /*18260*/  IMAD.WIDE R2, R13, 0x2, R14 ;  /* 0x000000020d027825 */ /* 0x001fc600078e020e */
[----:B------:R-:W-:Y:S04]  /*18270*/  STL.64 [R1+0x12c0], R4 ;  /* 0x0012c00401007387 */ /* 0x000fe80000100a00 */
[----:B------:R-:W4:Y:S04]  /*18280*/  LDL R8, [R1+0x38c] ;  /* 0x00038c0001087983 */ /* 0x000f280000100800 */
[----:B------:R-:W-:Y:S04]  /*18290*/  STL.64 [R1+0x12d0], R2 ;  /* 0x0012d00201007387 */ /* 0x000fe80000100a00 */
[----:B------:R-:W5:Y:S04]  /*182a0*/  LDL R23, [R1+0x360] ;  /* 0x0003600001177983 */ /* 0x000f680000100800 */
[----:B------:R-:W2:Y:S04]  /*182b0*/  LDL R22, [R1+0x364] ;  /* 0x0003640001167983 */ /* 0x000ea80000100800 */
[----:B------:R-:W2:Y:S04]  /*182c0*/  LDL R12, [R1+0x388] ;  /* 0x00038800010c7983 */ /* 0x000ea80000100800 */
[----:B-----5:R0:W-:Y:S04]  /*182d0*/  STL [R1+0x1b20], R23 ;  /* 0x001b201701007387 */ /* 0x0201e80000100800 */
[----:B0-----:R-:W5:Y:S04]  /*182e0*/  LDL R23, [R1+0x3b0] ;  /* 0x0003b00001177983 */ /* 0x001f680000100800 */
[----:B--2---:R0:W-:Y:S04]  /*182f0*/  STL [R1+0x1b24], R22 ;  /* 0x001b241601007387 */ /* 0x0041e80000100800 */
[----:B0-----:R-:W2:Y:S04]  /*18300*/  LDL R22, [R1+0x3b4] ;  /* 0x0003b40001167983 */ /* 0x001ea80000100800 */
[----:B-----5:R0:W-:Y:S04]  /*18310*/  STL [R1+0x1b28], R23 ;  /* 0x001b281701007387 */ /* 0x0201e80000100800 */
[----:B0-----:R-:W5:Y:S01]  /*18320*/  LDL R23, [R1+0x3d8] ;  /* 0x0003d80001177983 */ /* 0x001f620000100800 */
[----:B------:R-:W-:-:S03]  /*18330*/  IMAD.WIDE R2, R16, 0x2, R14 ;  /* 0x0000000210027825 */ /* 0x000fc600078e020e */
[----:B--2---:R-:W-:Y:S04]  /*18340*/  STL [R1+0x1b2c], R22 ;  /* 0x001b2c1601007387 */ /* 0x004fe80000100800 */
        /* <DEDUP_REMOVED lines=9> */
[----:B------:R-:W2:Y:S04]  /*183e0*/  LDL.LU R10, [R1+0x230] ;  /* 0x00023000010a7983 */ /* 0x000ea80000300800 */
[----:B------:R-:W2:Y:S04]  /*183f0*/  LDL.LU R11, [R1+0x20c] ;  /* 0x00020c00010b7983 */ /* 0x000ea80000300800 */
[----:B------:R-:W2:Y:S04]  /*18400*/  LDL R5, [R1+0x29c] ;  /* 0x00029c0001057983 */ /* 0x000ea80000100800 */
[----:B------:R-:W2:Y:S04]  /*18410*/  LDL R26, [R1+0x298] ;  /* 0x00029800011a7983 */ /* 0x000ea80000100800 */
[----:B------:R3:W-:Y:S04]  /*18420*/  STL.64 [R1+0x12e0], R2 ;  /* 0x0012e00201007387 */ /* 0x0007e80000100a00 */
[----:B------:R-:W2:Y:S04]  /*18430*/  LDL R27, [R1+0x274] ;  /* 0x00027400011b7983 */ /* 0x000ea80000100800 */
[----:B------:R-:W2:Y:S01]  /*18440*/  LDL R18, [R1+0x270] ;  /* 0x0002700001127983 */ /* 0x000ea20000100800 */
[----:B---3--:R-:W-:-:S03]  /*18450*/  IMAD.WIDE R2, R17, 0x2, R14 ;  /* 0x0000000211027825 */ /* 0x008fc600078e020e */
[----:B------:R-:W3:Y:S04]  /*18460*/  LDL R19, [R1+0x24c] ;  /* 0x00024c0001137983 */ /* 0x000ee80000100800 */
[----:B------:R-:W2:Y:S04]  /*18470*/  LDL.LU R6, [R1+0x1e4] ;  /* 0x0001e40001067983 */ /* 0x000ea80000300800 */
[----:B------:R-:W2:Y:S04]  /*18480*/  LDL.LU R7, [R1+0x1e0] ;  /* 0x0001e00001077983 */ /* 0x000ea80000300800 */
[----:B------:R-:W2:Y:S04]  /*18490*/  LDL R16, [R1+0x248] ;  /* 0x0002480001107983 */ /* 0x000ea80000100800 */
[----:B------:R-:W2:Y:S04]  /*184a0*/  LDL R17, [R1+0x234] ;  /* 0x0002340001117983 */ /* 0x000ea80000100800 */
[----:B------:R0:W-:Y:S04]  /*184b0*/  STL.64 [R1+0x12f0], R2 ;  /* 0x0012f00201007387 */ /* 0x0001e80000100a00 */
[----:B0-----:R-:W2:Y:S04]  /*184c0*/  LDL.LU R2, [R1+0x1b8] ;  /* 0x0001b80001027983 */ /* 0x001ea80000300800 */
[----:B------:R-:W2:Y:S01]  /*184d0*/  LDL.LU R3, [R1+0x1a4] ;  /* 0x0001a40001037983 */ /* 0x000ea20000300800 */
        /* <DEDUP_REMOVED lines=8> */
[----:B----4-:R-:W-:-:S05]  /*18560*/  IMAD.WIDE R22, R8, 0x2, R14 ;  /* 0x0000000208167825 */ /* 0x010fca00078e020e */
[----:B------:R0:W-:Y:S02]  /*18570*/  STL.64 [R1+0x1330], R22 ;  /* 0x0013301601007387 */ /* 0x0001e40000100a00 */
[----:B0-----:R-:W-:-:S05]  /*18580*/  IMAD.WIDE R22, R12, 0x2, R14 ;  /* 0x000000020c167825 */ /* 0x001fca00078e020e */
[----:B------:R0:W-:Y:S04]  /*18590*/  STL.64 [R1+0x1340], R22 ;  /* 0x0013401601007387 */ /* 0x0001e80000100a00 */
[----:B0-----:R-:W4:Y:S04]  /*185a0*/  LDL.LU R22, [R1+0x1b24] ;  /* 0x001b240001167983 */ /* 0x001f280000300800 */
[----:B------:R-:W5:Y:S01]  /*185b0*/  LDL R12, [R1+0x208] ;  /* 0x00020800010c7983 */ /* 0x000f620000100800 */
[----:B----4-:R-:W-:-:S05]  /*185c0*/  IMAD.WIDE R22, R22, 0x2, R14 ;  /* 0x0000000216167825 */ /* 0x010fca00078e020e */
[----:B------:R0:W-:Y:S04]  /*185d0*/  STL.64 [R1+0x1350], R22 ;  /* 0x0013501601007387 */ /* 0x0001e80000100a00 */
[----:B0-----:R-:W4:Y:S01]  /*185e0*/  LDL.LU R23, [R1+0x1b20] ;  /* 0x001b200001177983 */ /* 0x001f220000300800 */
[----:B--2---:R-:W-:-:S04]  /*185f0*/  IMAD.WIDE R8, R9, 0x2, R14 ;  /* 0x0000000209087825 */ /* 0x004fc800078e020e */
[----:B----4-:R-:W-:-:S05]  /*18600*/  IMAD.WIDE R22, R23, 0x2, R14 ;  /* 0x0000000217167825 */ /* 0x010fca00078e020e */
[----:B------:R0:W-:Y:S02]  /*18610*/  STL.64 [R1+0x1360], R22 ;  /* 0x0013601601007387 */ /* 0x0001e40000100a00 */
[----:B0-----:R-:W-:-:S04]  /*18620*/  IMAD.WIDE R22, R20, 0x2, R14 ;  /* 0x0000000214167825 */ /* 0x001fc800078e020e */
[--C-:B------:R-:W-:Y:S01]  /*18630*/  IMAD.WIDE R20, R21, 0x2, R14.reuse ;  /* 0x0000000215147825 */ /* 0x100fe200078e020e */
[----:B------:R0:W-:Y:S04]  /*18640*/  STL.64 [R1+0x1370], R22 ;  /* 0x0013701601007387 */ /* 0x0001e80000100a00 */
[----:B0-----:R-:W2:Y:S04]  /*18650*/  LDL.LU.64 R22, [R1+0x1b18] ;  /* 0x001b180001167983 */ /* 0x001ea80000300a00 */
[----:B------:R0:W-:Y:S02]  /*18660*/  STL.64 [R1+0x1380], R20 ;  /* 0x0013801401007387 */ /* 0x0001e40000100a00 */
[----:B0-----:R-:W-:-:S05]  /*18670*/  IMAD.WIDE R20, R24, 0x2, R14 ;  /* 0x0000000218147825 */ /* 0x001fca00078e020e */
[----:B------:R0:W-:Y:S02]  /*18680*/  STL.64 [R1+0x1390], R20 ;  /* 0x0013901401007387 */ /* 0x0001e40000100a00 */
[----:B0-----:R-:W-:-:S05]  /*18690*/  IMAD.WIDE R20, R13, 0x2, R14 ;  /* 0x000000020d147825 */ /* 0x001fca00078e020e */
[----:B------:R0:W-:Y:S04]  /*186a0*/  STL.64 [R1+0x13a0], R20 ;  /* 0x0013a01401007387 */ /* 0x0001e80000100a00 */
[----:B0-----:R-:W4:Y:S04]  /*186b0*/  LDL.LU.64 R20, [R1+0x1b10] ;  /* 0x001b100001147983 */ /* 0x001f280000300a00 */
[----:B------:R-:W2:Y:S01]  /*186c0*/  LDL R13, [R1+0x1bc] ;  /* 0x0001bc00010d7983 */ /* 0x000ea20000100800 */
[----:B------:R-:W-:-:S05]  /*186d0*/  IMAD.WIDE R24, R25, 0x2, R14 ;  /* 0x0000000219187825 */ /* 0x000fca00078e020e */
[----:B------:R0:W-:Y:S02]  /*186e0*/  STL.64 [R1+0x13b0], R24 ;  /* 0x0013b01801007387 */ /* 0x0001e40000100a00 */
[----:B0-----:R-:W-:-:S04]  /*186f0*/  IMAD.WIDE R24, R28, 0x2, R14 ;  /* 0x000000021c187825 */ /* 0x001fc800078e020e */
[--C-:B------:R-:W-:Y:S01]  /*18700*/  IMAD.WIDE R28, R29, 0x2, R14.reuse ;  /* 0x000000021d1c7825 */ /* 0x100fe200078e020e */
[----:B------:R0:W-:Y:S04]  /*18710*/  STL.64 [R1+0x13c0], R24 ;  /* 0x0013c01801007387 */ /* 0x0001e80000100a00 */
[----:B0-----:R-:W4:Y:S04]  /*18720*/  LDL.LU.64 R24, [R1+0x1b08] ;  /* 0x001b080001187983 */ /* 0x001f280000300a00 */
[----:B------:R0:W-:Y:S04]  /*18730*/  STL.64 [R1+0x13d0], R28 ;  /* 0x0013d01c01007387 */ /* 0x0001e80000100a00 */
[----:B0-----:R-:W4:Y:S04]  /*18740*/  LDL.LU.64 R28, [R1+0x1b00] ;  /* 0x001b0000011c7983 */ /* 0x001f280000300a00 */
[----:B------:R0:W-:Y:S02]  /*18750*/  STL.64 [R1+0x13e0], R8 ;  /* 0x0013e00801007387 */ /* 0x0001e40000100a00 */
[----:B0-----:R-:W-:-:S04]  /*18760*/  IMAD.WIDE R8, R4, 0x2, R14 ;  /* 0x0000000204087825 */ /* 0x001fc800078e020e */
[--C-:B------:R-:W-:Y:S01]  /*18770*/  IMAD.WIDE R4, R5, 0x2, R14.reuse ;  /* 0x0000000205047825 */ /* 0x100fe200078e020e */
[----:B------:R0:W-:Y:S04]  /*18780*/  STL.64 [R1+0x13f0], R8 ;  /* 0x0013f00801007387 */ /* 0x0001e80000100a00 */
[----:B0-----:R-:W4:Y:S04]  /*18790*/  LDL R8, [R1+0x12c] ;  /* 0x00012c0001087983 */ /* 0x001f280000100800 */
[----:B------:R-:W4:Y:S04]  /*187a0*/  LDL R9, [R1+0x128] ;  /* 0x0001280001097983 */ /* 0x000f280000100800 */
[----:B------:R0:W-:Y:S02]  /*187b0*/  STL.64 [R1+0x1400], R4 ;  /* 0x0014000401007387 */ /* 0x0001e40000100a00 */
[----:B0-----:R-:W-:-:S05]  /*187c0*/  IMAD.WIDE R4, R26, 0x2, R14 ;  /* 0x000000021a047825 */ /* 0x001fca00078e020e */
[----:B------:R0:W-:Y:S02]  /*187d0*/  STL.64 [R1+0x1410], R4 ;  /* 0x0014100401007387 */ /* 0x0001e40000100a00 */
[----:B0-----:R-:W-:-:S04]  /*187e0*/  IMAD.WIDE R4, R27, 0x2, R14 ;  /* 0x000000021b047825 */ /* 0x001fc800078e020e */
[--C-:B------:R-:W-:Y:S01]  /*187f0*/  IMAD.WIDE R26, R18, 0x2, R14.reuse ;  /* 0x00000002121a7825 */ /* 0x100fe200078e020e */
[----:B------:R0:W-:Y:S03]  /*18800*/  STL.64 [R1+0x1420], R4 ;  /* 0x0014200401007387 */ /* 0x0001e60000100a00 */
[--C-:B---3--:R-:W-:Y:S01]  /*18810*/  IMAD.WIDE R18, R19, 0x2, R14.reuse ;  /* 0x0000000213127825 */ /* 0x108fe200078e020e */
[----:B0-----:R-:W3:Y:S04]  /*18820*/  LDL R4, [R1+0xe8] ;  /* 0x0000e80001047983 */ /* 0x001ee80000100800 */
[----:B------:R0:W-:Y:S04]  /*18830*/  STL.64 [R1+0x1430], R26 ;  /* 0x0014301a01007387 */ /* 0x0001e80000100a00 */
[----:B------:R-:W3:Y:S04]  /*18840*/  LDL R5, [R1+0xc4] ;  /* 0x0000c40001057983 */ /* 0x000ee80000100800 */
[----:B------:R1:W-:Y:S04]  /*18850*/  STL.64 [R1+0x1440], R18 ;  /* 0x0014401201007387 */ /* 0x0003e80000100a00 */
[----:B0-----:R-:W3:Y:S04]  /*18860*/  LDL R26, [R1+0xc0] ;  /* 0x0000c000011a7983 */ /* 0x001ee80000100800 */
[----:B------:R-:W3:Y:S01]  /*18870*/  LDL R27, [R1+0x9c] ;  /* 0x00009c00011b7983 */ /* 0x000ee20000100800 */
[----:B-1----:R-:W-:-:S04]  /*18880*/  IMAD.WIDE R18, R16, 0x2, R14 ;  /* 0x0000000210127825 */ /* 0x002fc800078e020e */
[--C-:B------:R-:W-:Y:S01]  /*18890*/  IMAD.WIDE R16, R17, 0x2, R14.reuse ;  /* 0x0000000211107825 */ /* 0x100fe200078e020e */
[----:B------:R0:W-:Y:S04]  /*188a0*/  STL.64 [R1+0x1450], R18 ;  /* 0x0014501201007387 */ /* 0x0001e80000100a00 */
[----:B0-----:R-:W3:Y:S04]  /*188b0*/  LDL.LU.64 R18, [R1+0x1af8] ;  /* 0x001af80001127983 */ /* 0x001ee80000300a00 */
[----:B------:R0:W-:Y:S02]  /*188c0*/  STL.64 [R1+0x1460], R16 ;  /* 0x0014601001007387 */ /* 0x0001e40000100a00 */
[----:B0-----:R-:W-:-:S05]  /*188d0*/  IMAD.WIDE R16, R10, 0x2, R14 ;  /* 0x000000020a107825 */ /* 0x001fca00078e020e */
[----:B------:R0:W-:Y:S04]  /*188e0*/  STL.64 [R1+0x1470], R16 ;  /* 0x0014701001007387 */ /* 0x0001e80000100a00 */
[----:B------:R1:W-:Y:S01]  /*188f0*/  STL.64 [R1+0x1a60], R10 ;  /* 0x001a600a01007387 */ /* 0x0003e20000100a00 */
[----:B0-----:R-:W-:-:S03]  /*18900*/  IMAD.WIDE R16, R11, 0x2, R14 ;  /* 0x000000020b107825 */ /* 0x001fc600078e020e */
[----:B-1----:R-:W3:Y:S04]  /*18910*/  LDL R10, [R1+0x154] ;  /* 0x00015400010a7983 */ /* 0x002ee80000100800 */
[----:B------:R5:W-:Y:S04]  /*18920*/  STL.64 [R1+0x1480], R16 ;  /* 0x0014801001007387 */ /* 0x000be80000100a00 */
[----:B------:R-:W3:Y:S01]  /*18930*/  LDL R11, [R1+0x150] ;  /* 0x00015000010b7983 */ /* 0x000ee20000100800 */
[----:B-----5:R-:W-:-:S05]  /*18940*/  IMAD.WIDE R16, R12, 0x2, R14 ;  /* 0x000000020c107825 */ /* 0x020fca00078e020e */
[----:B------:R0:W-:Y:S02]  /*18950*/  STL.64 [R1+0x1490], R16 ;  /* 0x0014901001007387 */ /* 0x0001e40000100a00 */
[----:B0-----:R-:W-:-:S05]  /*18960*/  IMAD.WIDE R16, R6, 0x2, R14 ;  /* 0x0000000206107825 */ /* 0x001fca00078e020e */
[----:B------:R0:W-:Y:S02]  /*18970*/  STL.64 [R1+0x14a0], R16 ;  /* 0x0014a01001007387 */ /* 0x0001e40000100a00 */
[----:B0-----:R-:W-:-:S05]  /*18980*/  IMAD.WIDE R16, R7, 0x2, R14 ;  /* 0x0000000207107825 */ /* 0x001fca00078e020e */
[----:B------:R0:W-:Y:S04]  /*18990*/  STL.64 [R1+0x14b0], R16 ;  /* 0x0014b01001007387 */ /* 0x0001e80000100a00 */
[----:B0-----:R-:W5:Y:S04]  /*189a0*/  LDL.LU.64 R16, [R1+0x1af0] ;  /* 0x001af00001107983 */ /* 0x001f680000300a00 */
[----:B------:R0:W-:Y:S04]  /*189b0*/  STL [R1+0x1a58], R7 ;  /* 0x001a580701007387 */ /* 0x0001e80000100800 */
[----:B0-----:R-:W3:Y:S01]  /*189c0*/  LDL R7, [R1+0x178] ;  /* 0x0001780001077983 */ /* 0x001ee20000100800 */
[----:B--2---:R-:W-:-:S03]  /*189d0*/  IMAD.WIDE R12, R13, 0x2, R14 ;  /* 0x000000020d0c7825 */ /* 0x004fc600078e020e */
[----:B------:R0:W-:Y:S04]  /*189e0*/  STL [R1+0x1a5c], R6 ;  /* 0x001a5c0601007387 */ /* 0x0001e80000100800 */
[----:B0-----:R-:W2:Y:S04]  /*189f0*/  LDL R6, [R1+0x17c] ;  /* 0x00017c0001067983 */ /* 0x001ea80000100800 */
[----:B------:R0:W-:Y:S02]  /*18a00*/  STL.64 [R1+0x14c0], R12 ;  /* 0x0014c00c01007387 */ /* 0x0001e40000100a00 */
[----:B0-----:R-:W-:-:S05]  /*18a10*/  IMAD.WIDE R12, R2, 0x2, R14 ;  /* 0x00000002020c7825 */ /* 0x001fca00078e020e */
[----:B------:R0:W-:Y:S02]  /*18a20*/  STL.64 [R1+0x14d0], R12 ;  /* 0x0014d00c01007387 */ /* 0x0001e40000100a00 */
[----:B0-----:R-:W-:-:S05]  /*18a30*/  IMAD.WIDE R12, R3, 0x2, R14 ;  /* 0x00000002030c7825 */ /* 0x001fca00078e020e */
[----:B------:R0:W-:Y:S04]  /*18a40*/  STL.64 [R1+0x14e0], R12 ;  /* 0x0014e00c01007387 */ /* 0x0001e80000100a00 */
[----:B0-----:R-:W2:Y:S04]  /*18a50*/  LDL.LU.64 R12, [R1+0x1ae8] ;  /* 0x001ae800010c7983 */ /* 0x001ea80000300a00 */
[----:B------:R0:W-:Y:S04]  /*18a60*/  STL [R1+0x1a50], R3 ;  /* 0x001a500301007387 */ /* 0x0001e80000100800 */
[----:B0-----:R-:W2:Y:S04]  /*18a70*/  LDL R3, [R1+0x1a0] ;  /* 0x0001a00001037983 */ /* 0x001ea80000100800 */
[----:B------:R2:W-:Y:S02]  /*18a80*/  STL [R1+0x1a54], R2 ;  /* 0x001a540201007387 */ /* 0x0005e40000100800 */
[----:B--2---:R-:W-:-:S05]  /*18a90*/  IMAD.WIDE R2, R3, 0x2, R14 ;  /* 0x0000000203027825 */ /* 0x004fca00078e020e */
[----:B------:R0:W-:Y:S02]  /*18aa0*/  STL.64 [R1+0x14f0], R2 ;  /* 0x0014f00201007387 */ /* 0x0001e40000100a00 */
[----:B0-----:R-:W-:-:S05]  /*18ab0*/  IMAD.WIDE R2, R6, 0x2, R14 ;  /* 0x0000000206027825 */ /* 0x001fca00078e020e */
[----:B------:R3:W-:Y:S02]  /*18ac0*/  STL.64 [R1+0x1500], R2 ;  /* 0x0015000201007387 */ /* 0x0007e40000100a00 */
[----:B---3--:R-:W-:-:S04]  /*18ad0*/  IMAD.WIDE R2, R7, 0x2, R14 ;  /* 0x0000000207027825 */ /* 0x008fc800078e020e */
[--C-:B------:R-:W-:Y:S01]  /*18ae0*/  IMAD.WIDE R6, R10, 0x2, R14.reuse ;  /* 0x000000020a067825 */ /* 0x100fe200078e020e */
[----:B------:R0:W-:Y:S04]  /*18af0*/  STL.64 [R1+0x1510], R2 ;  /* 0x0015100201007387 */ /* 0x0001e80000100a00 */
[----:B------:R4:W-:Y:S04]  /*18b00*/  STL.64 [R1+0x1520], R6 ;  /* 0x0015200601007387 */ /* 0x0009e80000100a00 */
[----:B------:R-:W2:Y:S01]  /*18b10*/  LDL.LU R10, [R1+0x400] ;  /* 0x00040000010a7983 */ /* 0x000ea20000300800 */
[----:B0-----:R-:W-:-:S04]  /*18b20*/  IMAD.WIDE R2, R11, 0x2, R14 ;  /* 0x000000020b027825 */ /* 0x001fc800078e020e */
[--C-:B----4-:R-:W-:Y:S01]  /*18b30*/  IMAD.WIDE R6, R8, 0x2, R14.reuse ;  /* 0x0000000208067825 */ /* 0x110fe200078e020e */
[----:B------:R0:W-:Y:S04]  /*18b40*/  STL.64 [R1+0x1530], R2 ;  /* 0x0015300201007387 */ /* 0x0001e80000100a00 */
[----:B------:R1:W-:Y:S04]  /*18b50*/  STL.64 [R1+0x1540], R6 ;  /* 0x0015400601007387 */ /* 0x0003e80000100a00 */
[----:B------:R-:W3:Y:S01]  /*18b60*/  LDL.LU R11, [R1+0x404] ;  /* 0x00040400010b7983 */ /* 0x000ee20000300800 */
[----:B0-----:R-:W-:-:S04]  /*18b70*/  IMAD.WIDE R2, R9, 0x2, R14 ;  /* 0x0000000209027825 */ /* 0x001fc800078e020e */
[--C-:B-1----:R-:W-:Y:S01]  /*18b80*/  IMAD.WIDE R6, R29, 0x2, R14.reuse ;  /* 0x000000021d067825 */ /* 0x102fe200078e020e */
[----:B------:R0:W-:Y:S04]  /*18b90*/  STL.64 [R1+0x1550], R2 ;  /* 0x0015500201007387 */ /* 0x0001e80000100a00 */
[----:B------:R-:W4:Y:S01]  /*18ba0*/  LDL.LU R29, [R1+0x1ae4] ;  /* 0x001ae400011d7983 */ /* 0x000f220000300800 */
[----:B------:R-:W-:-:S04]  /*18bb0*/  IMAD.WIDE R8, R13, 0x2, R14 ;  /* 0x000000020d087825 */ /* 0x000fc800078e020e */
[--C-:B0-----:R-:W-:Y:S02]  /*18bc0*/  IMAD.WIDE R2, R12, 0x2, R14.reuse ;  /* 0x000000020c027825 */ /* 0x101fe400078e020e */
[----:B------:R-:W5:Y:S04]  /*18bd0*/  LDL.LU R12, [R1+0x1ae0] ;  /* 0x001ae000010c7983 */ /* 0x000f680000300800 */
[----:B------:R0:W-:Y:S04]  /*18be0*/  STL.64 [R1+0x1560], R6 ;  /* 0x0015600601007387 */ /* 0x0001e80000100a00 */
[----:B------:R-:W5:Y:S04]  /*18bf0*/  LDL.LU R13, [R1+0x1adc] ;  /* 0x001adc00010d7983 */ /* 0x000f680000300800 */
[----:B------:R1:W-:Y:S01]  /*18c00*/  STL.64 [R1+0x1570], R2 ;  /* 0x0015700201007387 */ /* 0x0003e20000100a00 */
[----:B0-----:R-:W-:-:S03]  /*18c10*/  IMAD.WIDE R6, R5, 0x2, R14 ;  /* 0x0000000205067825 */ /* 0x001fc600078e020e */
[----:B------:R-:W-:Y:S01]  /*18c20*/  STL.64 [R1+0x1580], R8 ;  /* 0x0015800801007387 */ /* 0x000fe20000100a00 */
[----:B-1----:R-:W-:-:S04]  /*18c30*/  IMAD.WIDE R2, R4, 0x2, R14 ;  /* 0x0000000204027825 */ /* 0x002fc800078e020e */
[--C-:B------:R-:W-:Y:S01]  /*18c40*/  IMAD.WIDE R4, R26, 0x2, R14.reuse ;  /* 0x000000021a047825 */ /* 0x100fe200078e020e */
[----:B------:R0:W-:Y:S04]  /*18c50*/  STL.64 [R1+0x1590], R2 ;  /* 0x0015900201007387 */ /* 0x0001e80000100a00 */
[----:B------:R-:W-:Y:S04]  /*18c60*/  STL.64 [R1+0x15a0], R6 ;  /* 0x0015a00601007387 */ /* 0x000fe80000100a00 */
[----:B------:R1:W-:Y:S01]  /*18c70*/  STL.64 [R1+0x15b0], R4 ;  /* 0x0015b00401007387 */ /* 0x0003e20000100a00 */
[----:B0-----:R-:W-:-:S05]  /*18c80*/  IMAD.WIDE R2, R27, 0x2, R14 ;  /* 0x000000021b027825 */ /* 0x001fca00078e020e */
[----:B------:R0:W-:Y:S01]  /*18c90*/  STL.64 [R1+0x15c0], R2 ;  /* 0x0015c00201007387 */ /* 0x0001e20000100a00 */
[----:B-1----:R-:W-:-:S04]  /*18ca0*/  IMAD.WIDE R4, R25, 0x2, R14 ;  /* 0x0000000219047825 */ /* 0x002fc800078e020e */
[----:B----4-:R-:W-:-:S05]  /*18cb0*/  IMAD.WIDE R6, R29, 0x2, R14 ;  /* 0x000000021d067825 */ /* 0x010fca00078e020e */
[----:B------:R-:W-:Y:S04]  /*18cc0*/  STL.64 [R1+0x15e0], R6 ;  /* 0x0015e00601007387 */ /* 0x000fe80000100a00 */
[----:B------:R1:W-:Y:S01]  /*18cd0*/  STL.64 [R1+0x15d0], R4 ;  /* 0x0015d00401007387 */ /* 0x0003e20000100a00 */
[----:B-----5:R-:W-:-:S04]  /*18ce0*/  IMAD.WIDE R8, R17, 0x2, R12 ;  /* 0x0000000211087825 */ /* 0x020fc800078e020c */
[--C-:B0-----:R-:W-:Y:S01]  /*18cf0*/  IMAD.WIDE R2, R16, 0x2, R12.reuse ;  /* 0x0000000210027825 */ /* 0x101fe200078e020c */
[----:B------:R-:W-:Y:S03]  /*18d00*/  STL.64 [R1+0x1a00], R8 ;  /* 0x001a000801007387 */ /* 0x000fe60000100a00 */
[--C-:B-1----:R-:W-:Y:S01]  /*18d10*/  IMAD.WIDE R4, R18, 0x2, R12.reuse ;  /* 0x0000000212047825 */ /* 0x102fe200078e020c */
[----:B------:R-:W-:Y:S03]  /*18d20*/  STL.64 [R1+0x30], R2 ;  /* 0x0000300201007387 */ /* 0x000fe60000100a00 */
[--C-:B------:R-:W-:Y:S01]  /*18d30*/  IMAD.WIDE R26, R19, 0x2, R12.reuse ;  /* 0x00000002131a7825 */ /* 0x100fe200078e020c */
        /* <DEDUP_REMOVED lines=13> */
[--C-:B--2---:R-:W-:Y:S01]  /*18e10*/  IMAD.WIDE R22, R10, 0x2, R12.reuse ;  /* 0x000000020a167825 */ /* 0x104fe200078e020c */
[----:B------:R-:W-:Y:S04]  /*18e20*/  STL.64 [R1+0x1a40], R20 ;  /* 0x001a401401007387 */ /* 0x000fe80000100a00 */
[----:B------:R0:W-:Y:S04]  /*18e30*/  STL.64 [R1+0x1a48], R22 ;  /* 0x001a481601007387 */ /* 0x0001e80000100a00 */
[----:B0-----:R-:W2:Y:S04]  /*18e40*/  LDL.LU R22, [R1+0x42c] ;  /* 0x00042c0001167983 */ /* 0x001ea80000300800 */
[----:B------:R-:W4:Y:S01]  /*18e50*/  LDL.LU R23, [R1+0x438] ;  /* 0x0004380001177983 */ /* 0x000f220000300800 */
[----:B---3--:R-:W-:-:S05]  /*18e60*/  IMAD.WIDE R2, R11, 0x2, R12 ;  /* 0x000000020b027825 */ /* 0x008fca00078e020c */
[----:B------:R-:W-:Y:S04]  /*18e70*/  STL.64 [R1+0x50], R2 ;  /* 0x0000500201007387 */ /* 0x000fe80000100a00 */
[----:B----4-:R0:W-:Y:S04]  /*18e80*/  STL [R1+0x1ac4], R23 ;  /* 0x001ac41701007387 */ /* 0x0101e80000100800 */
[----:B0-----:R-:W3:Y:S04]  /*18e90*/  LDL.LU R23, [R1+0x428] ;  /* 0x0004280001177983 */ /* 0x001ee80000300800 */
[----:B--2---:R0:W-:Y:S04]  /*18ea0*/  STL [R1+0x1ac8], R22 ;  /* 0x001ac81601007387 */ /* 0x0041e80000100800 */
[----:B0-----:R-:W2:Y:S04]  /*18eb0*/  LDL.LU R22, [R1+0x3e8] ;  /* 0x0003e80001167983 */ /* 0x001ea80000300800 */
[----:B---3--:R0:W-:Y:S04]  /*18ec0*/  STL [R1+0x1acc], R23 ;  /* 0x001acc1701007387 */ /* 0x0081e80000100800 */
[----:B0-----:R-:W3:Y:S04]  /*18ed0*/  LDL.LU R23, [R1+0x3ec] ;  /* 0x0003ec0001177983 */ /* 0x001ee80000300800 */
[----:B--2---:R0:W-:Y:S04]  /*18ee0*/  STL [R1+0x1ad0], R22 ;  /* 0x001ad01601007387 */ /* 0x0041e80000100800 */
[----:B0-----:R-:W2:Y:S04]  /*18ef0*/  LDL.LU R22, [R1+0x414] ;  /* 0x0004140001167983 */ /* 0x001ea80000300800 */
[----:B---3--:R0:W-:Y:S04]  /*18f00*/  STL [R1+0x1ad4], R23 ;  /* 0x001ad41701007387 */ /* 0x0081e80000100800 */
[----:B0-----:R-:W3:Y:S04]  /*18f10*/  LDL.LU R23, [R1+0x410] ;  /* 0x0004100001177983 */ /* 0x001ee80000300800 */
[----:B--2---:R3:W-:Y:S04]  /*18f20*/  STL [R1+0x1ad8], R22 ;  /* 0x001ad81601007387 */ /* 0x0047e80000100800 */
[----:B------:R-:W2:Y:S04]  /*18f30*/  LDL.LU R20, [R1+0x43c] ;  /* 0x00043c0001147983 */ /* 0x000ea80000300800 */
[----:B------:R-:W4:Y:S04]  /*18f40*/  LDL.LU R21, [R1+0x3d4] ;  /* 0x0003d40001157983 */ /* 0x000f280000300800 */
        /* <DEDUP_REMOVED lines=22> */
[----:B---3--:R-:W-:-:S05]  /*190b0*/  IMAD.WIDE R22, R23, 0x2, R12 ;  /* 0x0000000217167825 */ /* 0x008fca00078e020c */
[----:B------:R0:W-:Y:S04]  /*190c0*/  STL.64 [R1+0x60], R22 ;  /* 0x0000601601007387 */ /* 0x0001e80000100a00 */
[----:B0-----:R-:W3:Y:S02]  /*190d0*/  LDL.LU R22, [R1+0x1ad8] ;  /* 0x001ad80001167983 */ /* 0x001ee40000300800 */
        /* <DEDUP_REMOVED lines=16> */
[----:B------:R2:W-:Y:S02]  /*191e0*/  STL.64 [R1+0xd0], R22 ;  /* 0x0000d01601007387 */ /* 0x0005e40000100a00 */
[----:B--2---:R-:W-:-:S05]  /*191f0*/  IMAD.WIDE R22, R20, 0x2, R12 ;  /* 0x0000000214167825 */ /* 0x004fca00078e020c */
[----:B------:R4:W-:Y:S02]  /*19200*/  STL.64 [R1+0xe0], R22 ;  /* 0x0000e01601007387 */ /* 0x0009e40000100a00 */
[----:B----4-:R-:W-:-:S04]  /*19210*/  IMAD.WIDE R22, R21, 0x2, R12 ;  /* 0x0000000215167825 */ /* 0x010fc800078e020c */
        /* <DEDUP_REMOVED lines=29> */
[----:B------:R-:W-:Y:S04]  /*193f0*/  STL.64 [R1+0x218], R16 ;  /* 0x0002181001007387 */ /* 0x000fe80000100a00 */
[----:B------:R1:W-:Y:S01]  /*19400*/  STL.64 [R1+0x228], R4 ;  /* 0x0002280401007387 */ /* 0x0003e20000100a00 */
[----:B0-----:R-:W-:-:S04]  /*19410*/  IMAD.WIDE R14, R9, 0x2, R12 ;  /* 0x00000002090e7825 */ /* 0x001fc800078e020c */
[--C-:B------:R-:W-:Y:S01]  /*19420*/  IMAD.WIDE R8, R2, 0x2, R12.reuse ;  /* 0x0000000202087825 */ /* 0x100fe200078e020c */
[----:B------:R-:W-:Y:S03]  /*19430*/  STL.64 [R1+0x240], R14 ;  /* 0x0002400e01007387 */ /* 0x000fe60000100a00 */
[--C-:B-1----:R-:W-:Y:S01]  /*19440*/  IMAD.WIDE R4, R3, 0x2, R12.reuse ;  /* 0x0000000203047825 */ /* 0x102fe200078e020c */
[----:B------:R-:W-:Y:S03]  /*19450*/  STL.64 [R1+0x258], R8 ;  /* 0x0002580801007387 */ /* 0x000fe60000100a00 */
[--C-:B------:R-:W-:Y:S01]  /*19460*/  IMAD.WIDE R2, R6, 0x2, R12.reuse ;  /* 0x0000000206027825 */ /* 0x100fe200078e020c */
[----:B------:R0:W-:Y:S03]  /*19470*/  STL.64 [R1+0x268], R4 ;  /* 0x0002680401007387 */ /* 0x0001e60000100a00 */
[--C-:B------:R-:W-:Y:S01]  /*19480*/  IMAD.WIDE R6, R7, 0x2, R12.reuse ;  /* 0x0000000207067825 */ /* 0x100fe200078e020c */
[----:B------:R1:W-:Y:S04]  /*19490*/  STL.64 [R1+0x280], R2 ;  /* 0x0002800201007387 */ /* 0x0003e80000100a00 */
[----:B------:R-:W-:Y:S01]  /*194a0*/  STL.64 [R1+0x290], R6 ;  /* 0x0002900601007387 */ /* 0x000fe20000100a00 */
[----:B0-----:R-:W-:-:S03]  /*194b0*/  IMAD.WIDE R4, R10, 0x2, R12 ;  /* 0x000000020a047825 */ /* 0x001fc600078e020c */
[----:B------:R-:W2:Y:S04]  /*194c0*/  LDL.LU R22, [R1+0x4f0] ;  /* 0x0004f00001167983 */ /* 0x000ea80000300800 */
[----:B------:R-:W-:Y:S04]  /*194d0*/  STL.64 [R1+0x2b8], R4 ;  /* 0x0002b80401007387 */ /* 0x000fe80000100a00 */
[----:B------:R-:W3:Y:S01]  /*194e0*/  LDL.LU R23, [R1+0x4f4] ;  /* 0x0004f40001177983 */ /* 0x000ee20000300800 */
[----:B-1----:R-:W-:-:S05]  /*194f0*/  IMAD.WIDE R2, R11, 0x2, R12 ;  /* 0x000000020b027825 */ /* 0x002fca00078e020c */
[----:B------:R-:W-:Y:S04]  /*19500*/  STL.64 [R1+0x2c8], R2 ;  /* 0x0002c80201007387 */ /* 0x000fe80000100a00 */
[----:B---3--:R0:W-:Y:S04]  /*19510*/  STL [R1+0x1aac], R23 ;  /* 0x001aac1701007387 */ /* 0x0081e80000100800 */
        /* <DEDUP_REMOVED lines=159> */
[----:B--2---:R-:W-:-:S04]  /*19f10*/  IMAD.WIDE R22, R20, 0x2, R12 ;  /* 0x0000000214167825 */ /* 0x004fc800078e020c */
[--C-:B----4-:R-:W-:Y:S01]  /*19f20*/  IMAD.WIDE R20, R21, 0x2, R12.reuse ;  /* 0x0000000215147825 */ /* 0x110fe200078e020c */
[----:B------:R5:W-:Y:S04]  /*19f30*/  STL.64 [R1+0x5c8], R22 ;  /* 0x0005c81601007387 */ /* 0x000be80000100a00 */
[----:B------:R0:W-:Y:S01]  /*19f40*/  STL.64 [R1+0x5d8], R20 ;  /* 0x0005d81401007387 */ /* 0x0001e20000100a00 */
[----:B-----5:R-:W-:-:S04]  /*19f50*/  IMAD.WIDE R22, R18, 0x2, R12 ;  /* 0x0000000212167825 */ /* 0x020fc800078e020c */
[--C-:B0-----:R-:W-:Y:S01]  /*19f60*/  IMAD.WIDE R20, R19, 0x2, R12.reuse ;  /* 0x0000000213147825 */ /* 0x101fe200078e020c */
[----:B------:R0:W-:Y:S03]  /*19f70*/  STL.64 [R1+0x5e8], R22 ;  /* 0x0005e81601007387 */ /* 0x0001e60000100a00 */
[--C-:B------:R-:W-:Y:S01]  /*19f80*/  IMAD.WIDE R18, R17, 0x2, R12.reuse ;  /* 0x0000000211127825 */ /* 0x100fe200078e020c */
[----:B------:R1:W-:Y:S03]  /*19f90*/  STL.64 [R1+0x5f8], R20 ;  /* 0x0005f81401007387 */ /* 0x0003e60000100a00 */
[----:B0-----:R-:W-:-:S04]  /*19fa0*/  IMAD.WIDE R22, R16, 0x2, R12 ;  /* 0x0000000210167825 */ /* 0x001fc800078e020c */
[--C-:B-1----:R-:W-:Y:S01]  /*19fb0*/  IMAD.WIDE R20, R14, 0x2, R12.reuse ;  /* 0x000000020e147825 */ /* 0x102fe200078e020c */
[----:B------:R-:W-:Y:S03]  /*19fc0*/  STL.64 [R1+0x608], R22 ;  /* 0x0006081601007387 */ /* 0x000fe60000100a00 */
[--C-:B------:R-:W-:Y:S01]  /*19fd0*/  IMAD.WIDE R16, R15, 0x2, R12.reuse ;  /* 0x000000020f107825 */ /* 0x100fe200078e020c */
[----:B------:R0:W-:Y:S03]  /*19fe0*/  STL.64 [R1+0x610], R18 ;  /* 0x0006101201007387 */ /* 0x0001e60000100a00 */
[--C-:B------:R-:W-:Y:S01]  /*19ff0*/  IMAD.WIDE R14, R25, 0x2, R12.reuse ;  /* 0x00000002190e7825 */ /* 0x100fe200078e020c */
[----:B------:R-:W-:Y:S04]  /*1a000*/  STL.64 [R1+0x620], R20 ;  /* 0x0006201401007387 */ /* 0x000fe80000100a00 */
[----:B------:R1:W-:Y:S01]  /*1a010*/  STL.64 [R1+0x628], R16 ;  /* 0x0006281001007387 */ /* 0x0003e20000100a00 */
[----:B0-----:R-:W-:-:S05]  /*1a020*/  IMAD.WIDE R18, R24, 0x2, R12 ;  /* 0x0000000218127825 */ /* 0x001fca00078e020c */
[----:B------:R0:W-:Y:S01]  /*1a030*/  STL.64 [R1+0x638], R18 ;  /* 0x0006381201007387 */ /* 0x0001e20000100a00 */
[----:B-1----:R-:W-:-:S03]  /*1a040*/  IMAD.WIDE R16, R28, 0x2, R12 ;  /* 0x000000021c107825 */ /* 0x002fc600078e020c */
        /* <DEDUP_REMOVED lines=14> */
[----:B------:R-:W-:Y:S03]  /*1a130*/  STL.64 [R1+0xc08], R16 ;  /* 0x000c081001007387 */ /* 0x000fe60000100a00 */
[--C-:B------:R-:W-:Y:S01]  /*1a140*/  IMAD.WIDE R8, R3, 0x2, R12.reuse ;  /* 0x0000000203087825 */ /* 0x100fe200078e020c */
[----:B------:R1:W-:Y:S03]  /*1a150*/  STL.64 [R1+0xc18], R4 ;  /* 0x000c180401007387 */ /* 0x0003e60000100a00 */
[----:B0-----:R-:W-:-:S04]  /*1a160*/  IMAD.WIDE R14, R2, 0x2, R12 ;  /* 0x00000002020e7825 */ /* 0x001fc800078e020c */
[--C-:B------:R-:W-:Y:S01]  /*1a170*/  IMAD.WIDE R2, R7, 0x2, R12.reuse ;  /* 0x0000000207027825 */ /* 0x100fe200078e020c */
[----:B------:R-:W-:Y:S03]  /*1a180*/  STL.64 [R1+0xc28], R14 ;  /* 0x000c280e01007387 */ /* 0x000fe60000100a00 */
[--C-:B-1----:R-:W-:Y:S01]  /*1a190*/  IMAD.WIDE R4, R6, 0x2, R12.reuse ;  /* 0x0000000206047825 */ /* 0x102fe200078e020c */
[----:B------:R-:W-:Y:S03]  /*1a1a0*/  STL.64 [R1+0xc38], R8 ;  /* 0x000c380801007387 */ /* 0x000fe60000100a00 */
[--C-:B------:R-:W-:Y:S01]  /*1a1b0*/  IMAD.WIDE R6, R10, 0x2, R12.reuse ;  /* 0x000000020a067825 */ /* 0x100fe200078e020c */
[----:B------:R0:W-:Y:S04]  /*1a1c0*/  STL.64 [R1+0xc48], R4 ;  /* 0x000c480401007387 */ /* 0x0001e80000100a00 */
[----:B------:R1:W-:Y:S01]  /*1a1d0*/  STL.64 [R1+0xc58], R2 ;  /* 0x000c580201007387 */ /* 0x0003e20000100a00 */
[----:B0-----:R-:W-:-:S03]  /*1a1e0*/  IMAD.WIDE R4, R11, 0x2, R12 ;  /* 0x000000020b047825 */ /* 0x001fc600078e020c */
[----:B-1----:R-:W2:Y:S04]  /*1a1f0*/  LDL.LU R3, [R1+0x6b8] ;  /* 0x0006b80001037983 */ /* 0x002ea80000300800 */
[----:B------:R-:W-:Y:S04]  /*1a200*/  STL.64 [R1+0xc68], R6 ;  /* 0x000c680601007387 */ /* 0x000fe80000100a00 */
[----:B------:R-:W3:Y:S04]  /*1a210*/  LDL.LU R10, [R1+0x6bc] ;  /* 0x0006bc00010a7983 */ /* 0x000ee80000300800 */
[----:B------:R-:W-:Y:S04]  /*1a220*/  STL.64 [R1+0xc78], R4 ;  /* 0x000c780401007387 */ /* 0x000fe80000100a00 */
[----:B------:R-:W4:Y:S04]  /*1a230*/  LDL.LU R11, [R1+0x6c0] ;  /* 0x0006c000010b7983 */ /* 0x000f280000300800 */
[----:B------:R-:W5:Y:S04]  /*1a240*/  LDL.LU R22, [R1+0x6cc] ;  /* 0x0006cc0001167983 */ /* 0x000f680000300800 */
[----:B------:R-:W2:Y:S04]  /*1a250*/  LDL.LU R23, [R1+0x6d0] ;  /* 0x0006d00001177983 */ /* 0x000ea80000300800 */
[----:B--2---:R0:W-:Y:S04]  /*1a260*/  STL [R1+0x1a84], R23 ;  /* 0x001a841701007387 */ /* 0x0041e80000100800 */
[----:B0-----:R-:W2:Y:S04]  /*1a270*/  LDL.LU R23, [R1+0x6c8] ;  /* 0x0006c80001177983 */ /* 0x001ea80000300800 */
[----:B-----5:R0:W-:Y:S04]  /*1a280*/  STL [R1+0x1a88], R22 ;  /* 0x001a881601007387 */ /* 0x0201e80000100800 */
[----:B0-----:R-:W5:Y:S04]  /*1a290*/  LDL.LU R22, [R1+0x6c4] ;  /* 0x0006c40001167983 */ /* 0x001f680000300800 */
[----:B--2---:R-:W-:Y:S04]  /*1a2a0*/  STL [R1+0x1a8c], R23 ;  /* 0x001a8c1701007387 */ /* 0x004fe80000100800 */
[----:B-----5:R0:W-:Y:S04]  /*1a2b0*/  STL [R1+0x1a90], R22 ;  /* 0x001a901601007387 */ /* 0x0201e80000100800 */
[----:B------:R-:W2:Y:S04]  /*1a2c0*/  LDL.LU R20, [R1+0x6d4] ;  /* 0x0006d40001147983 */ /* 0x000ea80000300800 */
        /* <DEDUP_REMOVED lines=12> */
[----:B0-----:R-:W-:-:S03]  /*1a390*/  IMAD.WIDE R22, R3, 0x2, R12 ;  /* 0x0000000203167825 */ /* 0x001fc600078e020c */
        /* <DEDUP_REMOVED lines=8> */
[----:B------:R3:W-:Y:S04]  /*1a420*/  STL.64 [R1+0xc88], R22 ;  /* 0x000c881601007387 */ /* 0x0007e80000100a00 */
[----:B------:R-:W2:Y:S01]  /*1a430*/  LDL.LU R3, [R1+0x728] ;  /* 0x0007280001037983 */ /* 0x000ea20000300800 */
[----:B---3--:R-:W-:-:S03]  /*1a440*/  IMAD.WIDE R22, R10, 0x2, R12 ;  /* 0x000000020a167825 */ /* 0x008fc600078e020c */
[----:B------:R-:W3:Y:S04]  /*1a450*/  LDL.LU R10, [R1+0x72c] ;  /* 0x00072c00010a7983 */ /* 0x000ee80000300800 */
[----:B------:R4:W-:Y:S02]  /*1a460*/  STL.64 [R1+0xc98], R22 ;  /* 0x000c981601007387 */ /* 0x0009e40000100a00 */
[----:B----4-:R-:W-:-:S05]  /*1a470*/  IMAD.WIDE R22, R11, 0x2, R12 ;  /* 0x000000020b167825 */ /* 0x010fca00078e020c */
[----:B------:R0:W-:Y:S04]  /*1a480*/  STL.64 [R1+0xca8], R22 ;  /* 0x000ca81601007387 */ /* 0x0001e80000100a00 */
[----:B0-----:R-:W4:Y:S04]  /*1a490*/  LDL.LU R22, [R1+0x1a90] ;  /* 0x001a900001167983 */ /* 0x001f280000300800 */
[----:B------:R-:W2:Y:S01]  /*1a4a0*/  LDL.LU R11, [R1+0x730] ;  /* 0x00073000010b7983 */ /* 0x000ea20000300800 */
[----:B----4-:R-:W-:-:S05]  /*1a4b0*/  IMAD.WIDE R22, R22, 0x2, R12 ;  /* 0x0000000216167825 */ /* 0x010fca00078e020c */
[----:B------:R0:W-:Y:S04]  /*1a4c0*/  STL.64 [R1+0xcb8], R22 ;  /* 0x000cb81601007387 */ /* 0x0001e80000100a00 */
[----:B0-----:R-:W4:Y:S02]  /*1a4d0*/  LDL.LU R23, [R1+0x1a8c] ;  /* 0x001a8c0001177983 */ /* 0x001f240000300800 */
[----:B----4-:R-:W-:-:S05]  /*1a4e0*/  IMAD.WIDE R22, R23, 0x2, R12 ;  /* 0x0000000217167825 */ /* 0x010fca00078e020c */
[----:B------:R0:W-:Y:S04]  /*1a4f0*/  STL.64 [R1+0xcc8], R22 ;  /* 0x000cc81601007387 */ /* 0x0001e80000100a00 */
[----:B0-----:R-:W4:Y:S02]  /*1a500*/  LDL.LU R22, [R1+0x1a88] ;  /* 0x001a880001167983 */ /* 0x001f240000300800 */
[----:B----4-:R-:W-:-:S05]  /*1a510*/  IMAD.WIDE R22, R22, 0x2, R12 ;  /* 0x0000000216167825 */ /* 0x010fca00078e020c */
[----:B------:R0:W-:Y:S04]  /*1a520*/  STL.64 [R1+0xcd8], R22 ;  /* 0x000cd81601007387 */ /* 0x0001e80000100a00 */
[----:B0-----:R-:W4:Y:S02]  /*1a530*/  LDL.LU R23, [R1+0x1a84] ;  /* 0x001a840001177983 */ /* 0x001f240000300800 */
[----:B----4-:R-:W-:-:S05]  /*1a540*/  IMAD.WIDE R22, R23, 0x2, R12 ;  /* 0x0000000217167825 */ /* 0x010fca00078e020c */
[----:B------:R2:W-:Y:S02]  /*1a550*/  STL.64 [R1+0xce8], R22 ;  /* 0x000ce81601007387 */ /* 0x0005e40000100a00 */
[----:B--2---:R-:W-:-:S04]  /*1a560*/  IMAD.WIDE R22, R20, 0x2, R12 ;  /* 0x0000000214167825 */ /* 0x004fc800078e020c */
[--C-:B-----5:R-:W-:Y:S01]  /*1a570*/  IMAD.WIDE R20, R21, 0x2, R12.reuse ;  /* 0x0000000215147825 */ /* 0x120fe200078e020c */
[----:B------:R0:W-:Y:S04]  /*1a580*/  STL.64 [R1+0xcf8], R22 ;  /* 0x000cf81601007387 */ /* 0x0001e80000100a00 */
[----:B------:R1:W-:Y:S01]  /*1a590*/  STL.64 [R1+0xd08], R20 ;  /* 0x000d081401007387 */ /* 0x0003e20000100a00 */
[----:B0-----:R-:W-:-:S04]  /*1a5a0*/  IMAD.WIDE R22, R18, 0x2, R12 ;  /* 0x0000000212167825 */ /* 0x001fc800078e020c */
[--C-:B-1----:R-:W-:Y:S01]  /*1a5b0*/  IMAD.WIDE R20, R19, 0x2, R12.reuse ;  /* 0x0000000213147825 */ /* 0x102fe200078e020c */
        /* <DEDUP_REMOVED lines=31> */
[----:B0-----:R-:W-:-:S05]  /*1a7b0*/  IMAD.WIDE R14, R2, 0x2, R12 ;  /* 0x00000002020e7825 */ /* 0x001fca00078e020c */
[----:B------:R-:W-:Y:S01]  /*1a7c0*/  STL.64 [R1+0xe18], R14 ;  /* 0x000e180e01007387 */ /* 0x000fe20000100a00 */
[----:B-1----:R-:W-:-:S03]  /*1a7d0*/  IMAD.WIDE R4, R7, 0x2, R12 ;  /* 0x0000000207047825 */ /* 0x002fc600078e020c */
[----:B------:R-:W2:Y:S01]  /*1a7e0*/  LDL.LU R6, [R1+0x734] ;  /* 0x0007340001067983 */ /* 0x000ea20000300800 */
[----:B------:R-:W-:-:S03]  /*1a7f0*/  IMAD.WIDE R2, R3, 0x2, R12 ;  /* 0x0000000203027825 */ /* 0x000fc600078e020c */
[----:B------:R-:W-:Y:S04]  /*1a800*/  STL.64 [R1+0xe28], R8 ;  /* 0x000e280801007387 */ /* 0x000fe80000100a00 */
[----:B------:R-:W4:Y:S04]  /*1a810*/  LDL.LU R7, [R1+0x738] ;  /* 0x0007380001077983 */ /* 0x000f280000300800 */
[----:B------:R3:W-:Y:S02]  /*1a820*/  STL.64 [R1+0xe38], R4 ;  /* 0x000e380401007387 */ /* 0x0007e40000100a00 */
[----:B---3--:R-:W-:-:S02]  /*1a830*/  IMAD.WIDE R4, R10, 0x2, R12 ;  /* 0x000000020a047825 */ /* 0x008fc400078e020c */
[----:B------:R-:W3:Y:S04]  /*1a840*/  LDL.LU R10, [R1+0x73c] ;  /* 0x00073c00010a7983 */ /* 0x000ee80000300800 */
[----:B------:R0:W-:Y:S04]  /*1a850*/  STL.64 [R1+0xe48], R2 ;  /* 0x000e480201007387 */ /* 0x0001e80000100a00 */
[----:B------:R-:W-:Y:S01]  /*1a860*/  STL.64 [R1+0xe58], R4 ;  /* 0x000e580401007387 */ /* 0x000fe20000100a00 */
[----:B0-----:R-:W-:-:S03]  /*1a870*/  IMAD.WIDE R2, R11, 0x2, R12 ;  /* 0x000000020b027825 */ /* 0x001fc600078e020c */
[----:B------:R-:W5:Y:S04]  /*1a880*/  LDL.LU R11, [R1+0x740] ;  /* 0x00074000010b7983 */ /* 0x000f680000300800 */
[----:B------:R-:W2:Y:S04]  /*1a890*/  LDL.LU R22, [R1+0x748] ;  /* 0x0007480001167983 */ /* 0x000ea80000300800 */
[----:B------:R-:W-:Y:S04]  /*1a8a0*/  STL.64 [R1+0xe68], R2 ;  /* 0x000e680201007387 */ /* 0x000fe80000100a00 */
[----:B------:R-:W2:Y:S04]  /*1a8b0*/  LDL.LU R23, [R1+0x74c] ;  /* 0x00074c0001177983 */ /* 0x000ea80000300800 */
[----:B--2---:R0:W-:Y:S04]  /*1a8c0*/  STL [R1+0x1a78], R23 ;  /* 0x001a781701007387 */ /* 0x0041e80000100800 */
[----:B0-----:R-:W2:Y:S04]  /*1a8d0*/  LDL.LU R23, [R1+0x744] ;  /* 0x0007440001177983 */ /* 0x001ea80000300800 */
[----:B------:R-:W-:Y:S01]  /*1a8e0*/  STL [R1+0x1a7c], R22 ;  /* 0x001a7c1601007387 */ /* 0x000fe20000100800 */
[----:B------:R-:W-:-:S03]  /*1a8f0*/  IMAD.WIDE R8, R6, 0x2, R12 ;  /* 0x0000000206087825 */ /* 0x000fc600078e020c */
[----:B--2---:R4:W-:Y:S04]  /*1a900*/  STL [R1+0x1a80], R23 ;  /* 0x001a801701007387 */ /* 0x0049e80000100800 */
        /* <DEDUP_REMOVED lines=13> */
[----:B----4-:R-:W-:-:S03]  /*1a9e0*/  IMAD.WIDE R22, R7, 0x2, R12 ;  /* 0x0000000207167825 */ /* 0x010fc600078e020c */
[----:B------:R-:W4:Y:S04]  /*1a9f0*/  LDL.LU R27, [R1+0x784] ;  /* 0x00078400011b7983 */ /* 0x000f280000300800 */
[----:B------:R-:W2:Y:S04]  /*1aa00*/  LDL.LU R4, [R1+0x788] ;  /* 0x0007880001047983 */ /* 0x000ea80000300800 */
[----:B------:R-:W2:Y:S04]  /*1aa10*/  LDL.LU R5, [R1+0x78c] ;  /* 0x00078c0001057983 */ /* 0x000ea80000300800 */
[----:B------:R-:W2:Y:S04]  /*1aa20*/  LDL.LU R2, [R1+0x790] ;  /* 0x0007900001027983 */ /* 0x000ea80000300800 */
[----:B------:R-:W2:Y:S04]  /*1aa30*/  LDL.LU R3, [R1+0x794] ;  /* 0x0007940001037983 */ /* 0x000ea80000300800 */
[----:B------:R0:W-:Y:S04]  /*1aa40*/  STL.64 [R1+0xe78], R8 ;  /* 0x000e780801007387 */ /* 0x0001e80000100a00 */
[----:B0-----:R-:W2:Y:S04]  /*1aa50*/  LDL.LU R8, [R1+0x798] ;  /* 0x0007980001087983 */ /* 0x001ea80000300800 */
[----:B------:R-:W2:Y:S04]  /*1aa60*/  LDL.LU R6, [R1+0x79c] ;  /* 0x00079c0001067983 */ /* 0x000ea80000300800 */
[----:B------:R3:W-:Y:S04]  /*1aa70*/  STL.64 [R1+0xe88], R22 ;  /* 0x000e881601007387 */ /* 0x0007e80000100a00 */
[----:B------:R-:W2:Y:S01]  /*1aa80*/  LDL.LU R9, [R1+0x7a0] ;  /* 0x0007a00001097983 */ /* 0x000ea20000300800 */
[----:B---3--:R-:W-:-:S03]  /*1aa90*/  IMAD.WIDE R22, R10, 0x2, R12 ;  /* 0x000000020a167825 */ /* 0x008fc600078e020c */
[----:B------:R-:W3:Y:S04]  /*1aaa0*/  LDL.LU R10, [R1+0x7a4] ;  /* 0x0007a400010a7983 */ /* 0x000ee80000300800 */
[----:B------:R5:W-:Y:S02]  /*1aab0*/  STL.64 [R1+0xe98], R22 ;  /* 0x000e981601007387 */ /* 0x000be40000100a00 */
[----:B-----5:R-:W-:-:S05]  /*1aac0*/  IMAD.WIDE R22, R11, 0x2, R12 ;  /* 0x000000020b167825 */ /* 0x020fca00078e020c */
[----:B------:R0:W-:Y:S04]  /*1aad0*/  STL.64 [R1+0xea8], R22 ;  /* 0x000ea81601007387 */ /* 0x0001e80000100a00 */
[----:B0-----:R-:W5:Y:S04]  /*1aae0*/  LDL.LU R23, [R1+0x1a80] ;  /* 0x001a800001177983 */ /* 0x001f680000300800 */
[----:B------:R-:W2:Y:S04]  /*1aaf0*/  LDL.LU R7, [R1+0x7a8] ;  /* 0x0007a80001077983 */ /* 0x000ea80000300800 */
        /* <DEDUP_REMOVED lines=9> */
[----:B--2---:R-:W-:-:S05]  /*1ab90*/  IMAD.WIDE R22, R20, 0x2, R12 ;  /* 0x0000000214167825 */ /* 0x004fca00078e020c */
[----:B------:R0:W-:Y:S02]  /*1aba0*/  STL.64 [R1+0xee8], R22 ;  /* 0x000ee81601007387 */ /* 0x0001e40000100a00 */
[----:B0-----:R-:W-:-:S04]  /*1abb0*/  IMAD.WIDE R22, R21, 0x2, R12 ;  /* 0x0000000215167825 */ /* 0x001fc800078e020c */
[--C-:B------:R-:W-:Y:S01]  /*1abc0*/  IMAD.WIDE R20, R18, 0x2, R12.reuse ;  /* 0x0000000212147825 */ /* 0x100fe200078e020c */
[----:B------:R0:W-:Y:S04]  /*1abd0*/  STL.64 [R1+0xef8], R22 ;  /* 0x000ef81601007387 */ /* 0x0001e80000100a00 */
[----:B------:R1:W-:Y:S01]  /*1abe0*/  STL.64 [R1+0xf08], R20 ;  /* 0x000f081401007387 */ /* 0x0003e20000100a00 */
[----:B0-----:R-:W-:-:S04]  /*1abf0*/  IMAD.WIDE R22, R19, 0x2, R12 ;  /* 0x0000000213167825 */ /* 0x001fc800078e020c */
[--C-:B-1----:R-:W-:Y:S01]  /*1ac00*/  IMAD.WIDE R20, R16, 0x2, R12.reuse ;  /* 0x0000000210147825 */ /* 0x102fe200078e020c */
[----:B------:R-:W-:Y:S03]  /*1ac10*/  STL.64 [R1+0xf18], R22 ;  /* 0x000f181601007387 */ /* 0x000fe60000100a00 */
[--C-:B------:R-:W-:Y:S01]  /*1ac20*/  IMAD.WIDE R18, R17, 0x2, R12.reuse ;  /* 0x0000000211127825 */ /* 0x100fe200078e020c */
        /* <DEDUP_REMOVED lines=15> */
[--C-:B----4-:R-:W-:Y:S01]  /*1ad20*/  IMAD.WIDE R14, R27, 0x2, R12.reuse ;  /* 0x000000021b0e7825 */ /* 0x110fe200078e020c */
[----:B------:R1:W-:Y:S04]  /*1ad30*/  STL.64 [R1+0xfa8], R16 ;  /* 0x000fa81001007387 */ /* 0x0003e80000100a00 */
[----:B------:R2:W-:Y:S01]  /*1ad40*/  STL.64 [R1+0xfb8], R14 ;  /* 0x000fb80e01007387 */ /* 0x0005e20000100a00 */
[----:B0-----:R-:W-:-:S04]  /*1ad50*/  IMAD.WIDE R18, R4, 0x2, R12 ;  /* 0x0000000204127825 */ /* 0x001fc800078e020c */
[--C-:B-1----:R-:W-:Y:S01]  /*1ad60*/  IMAD.WIDE R16, R5, 0x2, R12.reuse ;  /* 0x0000000205107825 */ /* 0x102fe200078e020c */
[----:B------:R-:W-:Y:S03]  /*1ad70*/  STL.64 [R1+0xfc8], R18 ;  /* 0x000fc81201007387 */ /* 0x000fe60000100a00 */
[--C-:B--2---:R-:W-:Y:S01]  /*1ad80*/  IMAD.WIDE R14, R2, 0x2, R12.reuse ;  /* 0x00000002020e7825 */ /* 0x104fe200078e020c */
[----:B------:R-:W-:Y:S03]  /*1ad90*/  STL.64 [R1+0xfd8], R16 ;  /* 0x000fd81001007387 */ /* 0x000fe60000100a00 */
[--C-:B------:R-:W-:Y:S01]  /*1ada0*/  IMAD.WIDE R4, R3, 0x2, R12.reuse ;  /* 0x0000000203047825 */ /* 0x100fe200078e020c */
[----:B------:R-:W2:Y:S04]  /*1adb0*/  LDL.LU R2, [R1+0x7b0] ;  /* 0x0007b00001027983 */ /* 0x000ea80000300800 */
[----:B------:R0:W-:Y:S04]  /*1adc0*/  STL.64 [R1+0xfe8], R14 ;  /* 0x000fe80e01007387 */ /* 0x0001e80000100a00 */
[----:B------:R-:W4:Y:S04]  /*1add0*/  LDL.LU R3, [R1+0x7b4] ;  /* 0x0007b40001037983 */ /* 0x000f280000300800 */
[----:B------:R1:W-:Y:S01]  /*1ade0*/  STL.64 [R1+0xff8], R4 ;  /* 0x000ff80401007387 */ /* 0x0003e20000100a00 */
[----:B0-----:R-:W-:-:S04]  /*1adf0*/  IMAD.WIDE R14, R8, 0x2, R12 ;  /* 0x00000002080e7825 */ /* 0x001fc800078e020c */
[----:B------:R-:W-:-:S04]  /*1ae00*/  IMAD.WIDE R8, R9, 0x2, R12 ;  /* 0x0000000209087825 */ /* 0x000fc800078e020c */
[--C-:B-1----:R-:W-:Y:S02]  /*1ae10*/  IMAD.WIDE R4, R6, 0x2, R12.reuse ;  /* 0x0000000206047825 */ /* 0x102fe400078e020c */
[----:B------:R-:W5:Y:S04]  /*1ae20*/  LDL.LU R6, [R1+0x7b8] ;  /* 0x0007b80001067983 */ /* 0x000f680000300800 */
[----:B------:R-:W-:Y:S04]  /*1ae30*/  STL.64 [R1+0x1008], R14 ;  /* 0x0010080e01007387 */ /* 0x000fe80000100a00 */
[----:B------:R3:W-:Y:S02]  /*1ae40*/  STL.64 [R1+0x1018], R4 ;  /* 0x0010180401007387 */ /* 0x0007e40000100a00 */
[----:B---3--:R-:W-:-:S02]  /*1ae50*/  IMAD.WIDE R4, R10, 0x2, R12 ;  /* 0x000000020a047825 */ /* 0x008fc400078e020c */
[----:B------:R-:W3:Y:S04]  /*1ae60*/  LDL.LU R10, [R1+0x7bc] ;  /* 0x0007bc00010a7983 */ /* 0x000ee80000300800 */
[----:B------:R0:W-:Y:S04]  /*1ae70*/  STL.64 [R1+0x1028], R8 ;  /* 0x0010280801007387 */ /* 0x0001e80000100a00 */
[----:B------:R1:W-:Y:S01]  /*1ae80*/  STL.64 [R1+0x1038], R4 ;  /* 0x0010380401007387 */ /* 0x0003e20000100a00 */
[----:B0-----:R-:W-:-:S04]  /*1ae90*/  IMAD.WIDE R8, R7, 0x2, R12 ;  /* 0x0000000207087825 */ /* 0x001fc800078e020c */
[--C-:B-1----:R-:W-:Y:S02]  /*1aea0*/  IMAD.WIDE R4, R11, 0x2, R12.reuse ;  /* 0x000000020b047825 */ /* 0x102fe400078e020c */
[----:B------:R-:W2:Y:S04]  /*1aeb0*/  LDL.LU R11, [R1+0x7c0] ;  /* 0x0007c000010b7983 */ /* 0x000ea80000300800 */
[----:B------:R-:W-:Y:S04]  /*1aec0*/  STL.64 [R1+0x1048], R8 ;  /* 0x0010480801007387 */ /* 0x000fe80000100a00 */
[----:B------:R-:W2:Y:S04]  /*1aed0*/  LDL.LU R22, [R1+0x7c4] ;  /* 0x0007c40001167983 */ /* 0x000ea80000300800 */
[----:B------:R-:W-:Y:S04]  /*1aee0*/  STL.64 [R1+0x1058], R4 ;  /* 0x0010580401007387 */ /* 0x000fe80000100a00 */
[----:B------:R-:W2:Y:S04]  /*1aef0*/  LDL.LU R23, [R1+0x7c8] ;  /* 0x0007c80001177983 */ /* 0x000ea80000300800 */
[----:B--2---:R-:W-:Y:S04]  /*1af00*/  STL [R1+0x1a70], R23 ;  /* 0x001a701701007387 */ /* 0x004fe80000100800 */
[----:B------:R0:W-:Y:S04]  /*1af10*/  STL [R1+0x1a74], R22 ;  /* 0x001a741601007387 */ /* 0x0001e80000100800 */
        /* <DEDUP_REMOVED lines=20> */
[----:B------:R-:W2:Y:S04]  /*1b060*/  LDL.LU R5, [R1+0x520] ;  /* 0x0005200001057983 */ /* 0x000ea80000300800 */
[----:B------:R0:W-:Y:S01]  /*1b070*/  STL.64 [R1+0x1078], R2 ;  /* 0x0010780201007387 */ /* 0x0001e20000100a00 */
[----:B-----5:R-:W-:-:S03]  /*1b080*/  IMAD.WIDE R22, R6, 0x2, R12 ;  /* 0x0000000206167825 */ /* 0x020fc600078e020c */
[----:B------:R-:W5:Y:S04]  /*1b090*/  LDL.LU R9, [R1+0x4f8] ;  /* 0x0004f80001097983 */ /* 0x000f680000300800 */
[----:B0-----:R-:W2:Y:S04]  /*1b0a0*/  LDL.LU R3, [R1+0x4d4] ;  /* 0x0004d40001037983 */ /* 0x001ea80000300800 */
[----:B------:R3:W-:Y:S04]  /*1b0b0*/  STL.64 [R1+0x1088], R22 ;  /* 0x0010881601007387 */ /* 0x0007e80000100a00 */
[----:B------:R-:W2:Y:S04]  /*1b0c0*/  LDL.LU R2, [R1+0x4d0] ;  /* 0x0004d00001027983 */ /* 0x000ea80000300800 */
[----:B------:R-:W2:Y:S01]  /*1b0d0*/  LDL.LU R6, [R1+0x4ac] ;  /* 0x0004ac0001067983 */ /* 0x000ea20000300800 */
[----:B---3--:R-:W-:-:S05]  /*1b0e0*/  IMAD.WIDE R22, R10, 0x2, R12 ;  /* 0x000000020a167825 */ /* 0x008fca00078e020c */
[----:B------:R0:W-:Y:S04]  /*1b0f0*/  STL.64 [R1+0x1098], R22 ;  /* 0x0010981601007387 */ /* 0x0001e80000100a00 */
[----:B------:R-:W3:Y:S01]  /*1b100*/  LDL.LU R10, [R1+0x4a8] ;  /* 0x0004a800010a7983 */ /* 0x000ee20000300800 */
[----:B0-----:R-:W-:-:S05]  /*1b110*/  IMAD.WIDE R22, R11, 0x2, R12 ;  /* 0x000000020b167825 */ /* 0x001fca00078e020c */
[----:B------:R0:W-:Y:S04]  /*1b120*/  STL.64 [R1+0x10a8], R22 ;  /* 0x0010a81601007387 */ /* 0x0001e80000100a00 */
[----:B0-----:R-:W2:Y:S04]  /*1b130*/  LDL.LU R22, [R1+0x1a74] ;  /* 0x001a740001167983 */ /* 0x001ea80000300800 */
[----:B------:R-:W3:Y:S01]  /*1b140*/  LDL.LU R11, [R1+0x494] ;  /* 0x00049400010b7983 */ /* 0x000ee20000300800 */
[----:B--2---:R-:W-:-:S05]  /*1b150*/  IMAD.WIDE R22, R22, 0x2, R12 ;  /* 0x0000000216167825 */ /* 0x004fca00078e020c */
[----:B------:R0:W-:Y:S04]  /*1b160*/  STL.64 [R1+0x10b8], R22 ;  /* 0x0010b81601007387 */ /* 0x0001e80000100a00 */
[----:B0-----:R-:W2:Y:S02]  /*1b170*/  LDL.LU R23, [R1+0x1a70] ;  /* 0x001a700001177983 */ /* 0x001ea40000300800 */
        /* <DEDUP_REMOVED lines=32> */
[----:B------:R-:W2:Y:S04]  /*1b380*/  LDL.LU R8, [R1+0x490] ;  /* 0x0004900001087983 */ /* 0x000ea80000300800 */
[----:B------:R0:W-:Y:S04]  /*1b390*/  STL.64 [R1+0x11b8], R16 ;  /* 0x0011b81001007387 */ /* 0x0001e80000100a00 */
[----:B------:R-:W4:Y:S04]  /*1b3a0*/  LDL.LU R7, [R1+0x46c] ;  /* 0x00046c0001077983 */ /* 0x000f280000300800 */
[----:B------:R1:W-:Y:S01]  /*1b3b0*/  STL.64 [R1+0x538], R14 ;  /* 0x0005380e01007387 */ /* 0x0003e20000100a00 */
[----:B0-----:R-:W-:-:S04]  /*1b3c0*/  IMAD.WIDE R16, R0, 0x2, R12 ;  /* 0x0000000200107825 */ /* 0x001fc800078e020c */
[----:B-1----:R-:W-:-:S04]  /*1b3d0*/  IMAD.WIDE R14, R4, 0x2, R12 ;  /* 0x00000002040e7825 */ /* 0x002fc800078e020c */
[--C-:B------:R-:W-:Y:S01]  /*1b3e0*/  IMAD.WIDE R4, R5, 0x2, R12.reuse ;  /* 0x0000000205047825 */ /* 0x100fe200078e020c */
[----:B------:R5:W-:Y:S04]  /*1b3f0*/  STL.64 [R1+0x11d8], R14 ;  /* 0x0011d80e01007387 */ /* 0x000be80000100a00 */
[----:B------:R0:W-:Y:S04]  /*1b400*/  STL.64 [R1+0x520], R4 ;  /* 0x0005200401007387 */ /* 0x0001e80000100a00 */
[----:B------:R1:W-:Y:S01]  /*1b410*/  STL.64 [R1+0x11f8], R16 ;  /* 0x0011f81001007387 */ /* 0x0003e20000100a00 */
[----:B-----5:R-:W-:-:S04]  /*1b420*/  IMAD.WIDE R14, R9, 0x2, R12 ;  /* 0x00000002090e7825 */ /* 0x020fc800078e020c */
[--C-:B0-----:R-:W-:Y:S02]  /*1b430*/  IMAD.WIDE R4, R3, 0x2, R12.reuse ;  /* 0x0000000203047825 */ /* 0x101fe400078e020c */
[----:B------:R-:W5:Y:S02]  /*1b440*/  LDL.LU R3, [R1+0x468] ;  /* 0x0004680001037983 */ /* 0x000f640000300800 */
[--C-:B-1----:R-:W-:Y:S02]  /*1b450*/  IMAD.WIDE R16, R2, 0x2, R12.reuse ;  /* 0x0000000202107825 */ /* 0x102fe400078e020c */
[----:B------:R3:W-:Y:S04]  /*1b460*/  STL.64 [R1+0x1208], R14 ;  /* 0x0012080e01007387 */ /* 0x0007e80000100a00 */
[----:B------:R0:W-:Y:S04]  /*1b470*/  STL.64 [R1+0x1218], R4 ;  /* 0x0012180401007387 */ /* 0x0001e80000100a00 */
[----:B------:R-:W-:Y:S01]  /*1b480*/  STL.64 [R1+0x4d0], R16 ;  /* 0x0004d01001007387 */ /* 0x000fe20000100a00 */
[----:B---3--:R-:W-:-:S03]  /*1b490*/  IMAD.WIDE R14, R10, 0x2, R12 ;  /* 0x000000020a0e7825 */ /* 0x008fc600078e020c */
[----:B------:R-:W3:Y:S01]  /*1b4a0*/  LDL.LU R9, [R1+0x444] ;  /* 0x0004440001097983 */ /* 0x000ee20000300800 */
[----:B0-----:R-:W-:-:S05]  /*1b4b0*/  IMAD.WIDE R4, R6, 0x2, R12 ;  /* 0x0000000206047825 */ /* 0x001fca00078e020c */
[----:B------:R0:W-:Y:S04]  /*1b4c0*/  STL.64 [R1+0x1238], R4 ;  /* 0x0012380401007387 */ /* 0x0001e80000100a00 */
[----:B------:R-:W-:Y:S04]  /*1b4d0*/  STL.64 [R1+0x4a8], R14 ;  /* 0x0004a80e01007387 */ /* 0x000fe80000100a00 */
[----:B------:R-:W2:Y:S01]  /*1b4e0*/  LDL.LU R0, [R1+0x440] ;  /* 0x0004400001007983 */ /* 0x000ea20000300800 */
[----:B0-----:R-:W-:-:S03]  /*1b4f0*/  IMAD.WIDE R4, R11, 0x2, R12 ;  /* 0x000000020b047825 */ /* 0x001fc600078e020c */
[----:B------:R-:W2:Y:S04]  /*1b500*/  LDL.LU R22, [R1+0x41c] ;  /* 0x00041c0001167983 */ /* 0x000ea80000300800 */
[----:B------:R4:W-:Y:S04]  /*1b510*/  STL.64 [R1+0x1258], R4 ;  /* 0x0012580401007387 */ /* 0x0009e80000100a00 */
[----:B------:R-:W2:Y:S04]  /*1b520*/  LDL.LU R10, [R1+0x418] ;  /* 0x00041800010a7983 */ /* 0x000ea80000300800 */
[----:B------:R-:W2:Y:S01]  /*1b530*/  LDL.LU R11, [R1+0x3f4] ;  /* 0x0003f400010b7983 */ /* 0x000ea20000300800 */
[----:B----4-:R-:W-:-:S03]  /*1b540*/  IMAD.WIDE R4, R7, 0x2, R12 ;  /* 0x0000000207047825 */ /* 0x010fc600078e020c */
[----:B--2---:R-:W-:Y:S04]  /*1b550*/  STL [R1+0x1a68], R11 ;  /* 0x001a680b01007387 */ /* 0x004fe80000100800 */
[----:B------:R0:W-:Y:S04]  /*1b560*/  STL [R1+0x1a6c], R10 ;  /* 0x001a6c0a01007387 */ /* 0x0001e80000100800 */
[----:B------:R-:W2:Y:S04]  /*1b570*/  LDL.LU R23, [R1+0x3f0] ;  /* 0x0003f00001177983 */ /* 0x000ea80000300800 */
[----:B------:R-:W4:Y:S04]  /*1b580*/  LDL.LU R20, [R1+0x3dc] ;  /* 0x0003dc0001147983 */ /* 0x000f280000300800 */
        /* <DEDUP_REMOVED lines=13> */
[----:B------:R-:W2:Y:S04]  /*1b660*/  LDL.LU R28, [R1+0x2fc] ;  /* 0x0002fc00011c7983 */ /* 0x000ea80000300800 */
[----:B------:R0:W-:Y:S04]  /*1b670*/  STL.64 [R1+0x1278], R4 ;  /* 0x0012780401007387 */ /* 0x0001e80000100a00 */
[----:B------:R-:W2:Y:S01]  /*1b680*/  LDL.LU R29, [R1+0x2f8] ;  /* 0x0002f800011d7983 */ /* 0x000ea20000300800 */
[----:B-----5:R-:W-:-:S03]  /*1b690*/  IMAD.WIDE R10, R3, 0x2, R12 ;  /* 0x00000002030a7825 */ /* 0x020fc600078e020c */
[----:B------:R-:W5:Y:S04]  /*1b6a0*/  LDL.LU R26, [R1+0x2d4] ;  /* 0x0002d400011a7983 */ /* 0x000f680000300800 */
[----:B------:R-:W2:Y:S04]  /*1b6b0*/  LDL.LU R7, [R1+0x2d0] ;  /* 0x0002d00001077983 */ /* 0x000ea80000300800 */
[----:B------:R-:W2:Y:S04]  /*1b6c0*/  LDL.LU R27, [R1+0x2b4] ;  /* 0x0002b400011b7983 */ /* 0x000ea80000300800 */
[----:B0-----:R-:W2:Y:S04]  /*1b6d0*/  LDL.LU R4, [R1+0x29c] ;  /* 0x00029c0001047983 */ /* 0x001ea80000300800 */
[----:B------:R3:W-:Y:S04]  /*1b6e0*/  STL.64 [R1+0x468], R10 ;  /* 0x0004680a01007387 */ /* 0x0007e80000100a00 */
[----:B------:R-:W2:Y:S04]  /*1b6f0*/  LDL.LU R3, [R1+0x298] ;  /* 0x0002980001037983 */ /* 0x000ea80000300800 */
[----:B------:R-:W2:Y:S01]  /*1b700*/  LDL.LU R5, [R1+0x274] ;  /* 0x0002740001057983 */ /* 0x000ea20000300800 */
[----:B---3--:R-:W-:-:S03]  /*1b710*/  IMAD.WIDE R10, R9, 0x2, R12 ;  /* 0x00000002090a7825 */ /* 0x008fc600078e020c */
[----:B------:R-:W3:Y:S04]  /*1b720*/  LDL.LU R8, [R1+0x270] ;  /* 0x0002700001087983 */ /* 0x000ee80000300800 */
[----:B------:R0:W-:Y:S04]  /*1b730*/  STL.64 [R1+0x1298], R10 ;  /* 0x0012980a01007387 */ /* 0x0001e80000100a00 */
[----:B------:R-:W2:Y:S01]  /*1b740*/  LDL.LU R9, [R1+0x24c] ;  /* 0x00024c0001097983 */ /* 0x000ea20000300800 */
[----:B0-----:R-:W-:-:S05]  /*1b750*/  IMAD.WIDE R10, R0, 0x2, R12 ;  /* 0x00000002000a7825 */ /* 0x001fca00078e020c */
[----:B------:R0:W-:Y:S02]  /*1b760*/  STL.64 [R1+0x440], R10 ;  /* 0x0004400a01007387 */ /* 0x0001e40000100a00 */
[----:B0-----:R-:W-:-:S05]  /*1b770*/  IMAD.WIDE R10, R22, 0x2, R12 ;  /* 0x00000002160a7825 */ /* 0x001fca00078e020c */
[----:B------:R0:W-:Y:S04]  /*1b780*/  STL.64 [R1+0x12b8], R10 ;  /* 0x0012b80a01007387 */ /* 0x0001e80000100a00 */
[----:B0-----:R-:W2:Y:S02]  /*1b790*/  LDL.LU R10, [R1+0x1a6c] ;  /* 0x001a6c00010a7983 */ /* 0x001ea40000300800 */
[----:B--2---:R-:W-:-:S05]  /*1b7a0*/  IMAD.WIDE R10, R10, 0x2, R12 ;  /* 0x000000020a0a7825 */ /* 0x004fca00078e020c */
[----:B------:R0:W-:Y:S04]  /*1b7b0*/  STL.64 [R1+0x418], R10 ;  /* 0x0004180a01007387 */ /* 0x0001e80000100a00 */
[----:B0-----:R-:W2:Y:S01]  /*1b7c0*/  LDL.LU R11, [R1+0x1a68] ;  /* 0x001a6800010b7983 */ /* 0x001ea20000300800 */
[----:B------:R-:W-:-:S04]  /*1b7d0*/  IMAD.WIDE R22, R23, 0x2, R12 ;  /* 0x0000000217167825 */ /* 0x000fc800078e020c */
[----:B--2---:R-:W-:-:S05]  /*1b7e0*/  IMAD.WIDE R10, R11, 0x2, R12 ;  /* 0x000000020b0a7825 */ /* 0x004fca00078e020c */
[----:B------:R0:W-:Y:S04]  /*1b7f0*/  STL.64 [R1+0x12d8], R10 ;  /* 0x0012d80a01007387 */ /* 0x0001e80000100a00 */
[----:B0-----:R-:W2:Y:S04]  /*1b800*/  LDL.LU.64 R10, [R1+0x1a60] ;  /* 0x001a6000010a7983 */ /* 0x001ea80000300a00 */
[----:B------:R4:W-:Y:S02]  /*1b810*/  STL.64 [R1+0x3f0], R22 ;  /* 0x0003f01601007387 */ /* 0x0009e40000100a00 */
[----:B----4-:R-:W-:-:S05]  /*1b820*/  IMAD.WIDE R22, R20, 0x2, R12 ;  /* 0x0000000214167825 */ /* 0x010fca00078e020c */
        /* <DEDUP_REMOVED lines=19> */
[----:B------:R-:W4:Y:S04]  /*1b960*/  LDL.LU R2, [R1+0x248] ;  /* 0x0002480001027983 */ /* 0x000f280000300800 */
[----:B------:R1:W-:Y:S04]  /*1b970*/  STL.64 [R1+0x348], R16 ;  /* 0x0003481001007387 */ /* 0x0003e80000100a00 */
[----:B------:R-:W2:Y:S01]  /*1b980*/  LDL.LU R6, [R1+0x234] ;  /* 0x0002340001067983 */ /* 0x000ea20000300800 */
[----:B0-----:R-:W-:-:S03]  /*1b990*/  IMAD.WIDE R18, R29, 0x2, R12 ;  /* 0x000000021d127825 */ /* 0x001fc600078e020c */
[----:B------:R0:W-:Y:S01]  /*1b9a0*/  STL.64 [R1+0x1398], R14 ;  /* 0x0013980e01007387 */ /* 0x0001e20000100a00 */
[----:B-1----:R-:W-:-:S04]  /*1b9b0*/  IMAD.WIDE R16, R25, 0x2, R12 ;  /* 0x0000000219107825 */ /* 0x002fc800078e020c */
[--C-:B0-----:R-:W-:Y:S01]  /*1b9c0*/  IMAD.WIDE R14, R28, 0x2, R12.reuse ;  /* 0x000000021c0e7825 */ /* 0x101fe200078e020c */
[----:B------:R-:W-:Y:S04]  /*1b9d0*/  STL.64 [R1+0x320], R16 ;  /* 0x0003201001007387 */ /* 0x000fe80000100a00 */
[----:B------:R0:W-:Y:S04]  /*1b9e0*/  STL.64 [R1+0x13b8], R14 ;  /* 0x0013b80e01007387 */ /* 0x0001e80000100a00 */
[----:B------:R1:W-:Y:S01]  /*1b9f0*/  STL.64 [R1+0x2f8], R18 ;  /* 0x0002f81201007387 */ /* 0x0003e20000100a00 */
[----:B0-----:R-:W-:-:S03]  /*1ba00*/  IMAD.WIDE R14, R7, 0x2, R12 ;  /* 0x00000002070e7825 */ /* 0x001fc600078e020c */
[----:B------:R-:W2:Y:S01]  /*1ba10*/  LDL.LU R7, [R1+0x208] ;  /* 0x0002080001077983 */ /* 0x000ea20000300800 */
[----:B-----5:R-:W-:-:S04]  /*1ba20*/  IMAD.WIDE R16, R26, 0x2, R12 ;  /* 0x000000021a107825 */ /* 0x020fc800078e020c */
[--C-:B-1----:R-:W-:Y:S01]  /*1ba30*/  IMAD.WIDE R18, R27, 0x2, R12.reuse ;  /* 0x000000021b127825 */ /* 0x102fe200078e020c */
[----:B------:R0:W-:Y:S04]  /*1ba40*/  STL.64 [R1+0x13d8], R16 ;  /* 0x0013d81001007387 */ /* 0x0001e80000100a00 */
[----:B------:R1:W-:Y:S04]  /*1ba50*/  STL.64 [R1+0x2d0], R14 ;  /* 0x0002d00e01007387 */ /* 0x0003e80000100a00 */
[----:B------:R-:W-:Y:S01]  /*1ba60*/  STL.64 [R1+0x13f8], R18 ;  /* 0x0013f81201007387 */ /* 0x000fe20000100a00 */
[----:B0-----:R-:W-:-:S04]  /*1ba70*/  IMAD.WIDE R16, R4, 0x2, R12 ;  /* 0x0000000204107825 */ /* 0x001fc800078e020c */
[--C-:B-1----:R-:W-:Y:S02]  /*1ba80*/  IMAD.WIDE R14, R3, 0x2, R12.reuse ;  /* 0x00000002030e7825 */ /* 0x102fe400078e020c */
[----:B------:R-:W5:Y:S04]  /*1ba90*/  LDL.LU R3, [R1+0x1bc] ;  /* 0x0001bc0001037983 */ /* 0x000f680000300800 */
[----:B------:R0:W-:Y:S04]  /*1baa0*/  STL.64 [R1+0x1408], R16 ;  /* 0x0014081001007387 */ /* 0x0001e80000100a00 */
[----:B------:R3:W-:Y:S01]  /*1bab0*/  STL.64 [R1+0x298], R14 ;  /* 0x0002980e01007387 */ /* 0x0007e20000100a00 */
[----:B0-----:R-:W-:-:S04]  /*1bac0*/  IMAD.WIDE R16, R5, 0x2, R12 ;  /* 0x0000000205107825 */ /* 0x001fc800078e020c */
[--C-:B---3--:R-:W-:Y:S01]  /*1bad0*/  IMAD.WIDE R14, R8, 0x2, R12.reuse ;  /* 0x00000002080e7825 */ /* 0x108fe200078e020c */
[----:B------:R0:W-:Y:S03]  /*1bae0*/  STL.64 [R1+0x1428], R16 ;  /* 0x0014281001007387 */ /* 0x0001e60000100a00 */
[--C-:B------:R-:W-:Y:S01]  /*1baf0*/  IMAD.WIDE R4, R9, 0x2, R12.reuse ;  /* 0x0000000209047825 */ /* 0x100fe200078e020c */
[----:B------:R-:W3:Y:S04]  /*1bb00*/  LDL.LU R23, [R1+0x1a0] ;  /* 0x0001a00001177983 */ /* 0x000ee80000300800 */
[----:B------:R1:W-:Y:S04]  /*1bb10*/  STL.64 [R1+0x270], R14 ;  /* 0x0002700e01007387 */ /* 0x0003e80000100a00 */
[----:B------:R-:W3:Y:S04]  /*1bb20*/  LDL.LU R20, [R1+0x17c] ;  /* 0x00017c0001147983 */ /* 0x000ee80000300800 */
[----:B------:R4:W-:Y:S04]  /*1bb30*/  STL.64 [R1+0x1448], R4 ;  /* 0x0014480401007387 */ /* 0x0009e80000100a00 */
[----:B------:R-:W3:Y:S04]  /*1bb40*/  LDL.LU R21, [R1+0x178] ;  /* 0x0001780001157983 */ /* 0x000ee80000300800 */
[----:B------:R-:W3:Y:S04]  /*1bb50*/  LDL.LU R18, [R1+0x154] ;  /* 0x0001540001127983 */ /* 0x000ee80000300800 */
[----:B------:R-:W3:Y:S04]  /*1bb60*/  LDL.LU R19, [R1+0x150] ;  /* 0x0001500001137983 */ /* 0x000ee80000300800 */
[----:B0-----:R-:W3:Y:S04]  /*1bb70*/  LDL.LU R16, [R1+0x12c] ;  /* 0x00012c0001107983 */ /* 0x001ee80000300800 */
[----:B------:R-:W3:Y:S04]  /*1bb80*/  LDL.LU R17, [R1+0x128] ;  /* 0x0001280001117983 */ /* 0x000ee80000300800 */
[----:B-1----:R-:W3:Y:S04]  /*1bb90*/  LDL.LU R14, [R1+0x114] ;  /* 0x00011400010e7983 */ /* 0x002ee80000300800 */
        /* <DEDUP_REMOVED lines=8> */
[----:B----4-:R-:W-:-:S05]  /*1bc20*/  IMAD.WIDE R4, R2, 0x2, R12 ;  /* 0x0000000202047825 */ /* 0x010fca00078e020c */
[----:B------:R0:W-:Y:S01]  /*1bc30*/  STL.64 [R1+0x248], R4 ;  /* 0x0002480401007387 */ /* 0x0001e20000100a00 */
[----:B--2---:R-:W-:-:S03]  /*1bc40*/  IMAD.WIDE R8, R6, 0x2, R12 ;  /* 0x0000000206087825 */ /* 0x004fc600078e020c */
[----:B0-----:R-:W2:Y:S04]  /*1bc50*/  LDL.LU.64 R4, [R1+0x40] ;  /* 0x0000400001047983 */ /* 0x001ea80000300a00 */
[----:B------:R0:W-:Y:S02]  /*1bc60*/  STL.64 [R1+0x1468], R8 ;  /* 0x0014680801007387 */ /* 0x0001e40000100a00 */
[----:B0-----:R-:W-:-:S04]  /*1bc70*/  IMAD.WIDE R8, R10, 0x2, R12 ;  /* 0x000000020a087825 */ /* 0x001fc800078e020c */
[--C-:B------:R-:W-:Y:S01]  /*1bc80*/  IMAD.WIDE R10, R11, 0x2, R12.reuse ;  /* 0x000000020b0a7825 */ /* 0x100fe200078e020c */
[----:B------:R0:W-:Y:S03]  /*1bc90*/  STL.64 [R1+0x230], R8 ;  /* 0x0002300801007387 */ /* 0x0001e60000100a00 */
[--C-:B------:R-:W-:Y:S01]  /*1bca0*/  IMAD.WIDE R6, R7, 0x2, R12.reuse ;  /* 0x0000000207067825 */ /* 0x100fe200078e020c */
[----:B0-----:R-:W4:Y:S04]  /*1bcb0*/  LDL.LU.64 R8, [R1+0x30] ;  /* 0x0000300001087983 */ /* 0x001f280000300a00 */
[----:B------:R0:W-:Y:S04]  /*1bcc0*/  STL.64 [R1+0x1488], R10 ;  /* 0x0014880a01007387 */ /* 0x0001e80000100a00 */
[----:B0-----:R-:W2:Y:S04]  /*1bcd0*/  LDL.LU.64 R10, [R1+0x38] ;  /* 0x00003800010a7983 */ /* 0x001ea80000300a00 */
[----:B------:R0:W-:Y:S04]  /*1bce0*/  STL.64 [R1+0x208], R6 ;  /* 0x0002080601007387 */ /* 0x0001e80000100a00 */
[----:B0-----:R-:W2:Y:S02]  /*1bcf0*/  LDL.LU R6, [R1+0x1a5c] ;  /* 0x001a5c0001067983 */ /* 0x001ea40000300800 */
[----:B--2---:R-:W-:-:S05]  /*1bd00*/  IMAD.WIDE R6, R6, 0x2, R12 ;  /* 0x0000000206067825 */ /* 0x004fca00078e020c */
[----:B------:R0:W-:Y:S04]  /*1bd10*/  STL.64 [R1+0x14a8], R6 ;  /* 0x0014a80601007387 */ /* 0x0001e80000100a00 */
[----:B0-----:R-:W2:Y:S01]  /*1bd20*/  LDL.LU R7, [R1+0x1a58] ;  /* 0x001a580001077983 */ /* 0x001ea20000300800 */
[----:B-----5:R-:W-:-:S04]  /*1bd30*/  IMAD.WIDE R2, R3, 0x2, R12 ;  /* 0x0000000203027825 */ /* 0x020fc800078e020c */
[----:B--2---:R-:W-:-:S05]  /*1bd40*/  IMAD.WIDE R6, R7, 0x2, R12 ;  /* 0x0000000207067825 */ /* 0x004fca00078e020c */
[----:B------:R0:W-:Y:S04]  /*1bd50*/  STL.64 [R1+0x1e0], R6 ;  /* 0x0001e00601007387 */ /* 0x0001e80000100a00 */
[----:B0-----:R-:W2:Y:S04]  /*1bd60*/  LDL.LU.64 R6, [R1+0x20] ;  /* 0x0000200001067983 */ /* 0x001ea80000300a00 */
[----:B------:R0:W-:Y:S04]  /*1bd70*/  STL.64 [R1+0x14c8], R2 ;  /* 0x0014c80201007387 */ /* 0x0001e80000100a00 */
[----:B0-----:R-:W5:Y:S02]  /*1bd80*/  LDL.LU R2, [R1+0x1a54] ;  /* 0x001a540001027983 */ /* 0x001f640000300800 */
[----:B-----5:R-:W-:-:S05]  /*1bd90*/  IMAD.WIDE R2, R2, 0x2, R12 ;  /* 0x0000000202027825 */ /* 0x020fca00078e020c */
[----:B------:R0:W-:Y:S04]  /*1bda0*/  STL.64 [R1+0x1b8], R2 ;  /* 0x0001b80201007387 */ /* 0x0001e80000100a00 */
[----:B0-----:R-:W5:Y:S01]  /*1bdb0*/  LDL.LU R3, [R1+0x1a50] ;  /* 0x001a500001037983 */ /* 0x001f620000300800 */
[----:B---3--:R-:W-:-:S04]  /*1bdc0*/  IMAD.WIDE R22, R23, 0x2, R12 ;  /* 0x0000000217167825 */ /* 0x008fc800078e020c */
[----:B-----5:R-:W-:-:S05]  /*1bdd0*/  IMAD.WIDE R2, R3, 0x2, R12 ;  /* 0x0000000203027825 */ /* 0x020fca00078e020c */
[----:B------:R0:W-:Y:S04]  /*1bde0*/  STL.64 [R1+0x14e8], R2 ;  /* 0x0014e80201007387 */ /* 0x0001e80000100a00 */
[----:B0-----:R-:W3:Y:S04]  /*1bdf0*/  LDL.LU.64 R2, [R1+0x10] ;  /* 0x0000100001027983 */ /* 0x001ee80000300a00 */
[----:B------:R0:W-:Y:S02]  /*1be00*/  STL.64 [R1+0x1a0], R22 ;  /* 0x0001a01601007387 */ /* 0x0001e40000100a00 */
[----:B0-----:R-:W-:-:S04]  /*1be10*/  IMAD.WIDE R22, R20, 0x2, R12 ;  /* 0x0000000214167825 */ /* 0x001fc800078e020c */
[--C-:B------:R-:W-:Y:S01]  /*1be20*/  IMAD.WIDE R20, R21, 0x2, R12.reuse ;  /* 0x0000000215147825 */ /* 0x100fe200078e020c */
[----:B------:R0:W-:Y:S04]  /*1be30*/  STL.64 [R1+0x1508], R22 ;  /* 0x0015081601007387 */ /* 0x0001e80000100a00 */
[----:B0-----:R-:W5:Y:S04]  /*1be40*/  LDL.LU.64 R22, [R1+0x1a48] ;  /* 0x001a480001167983 */ /* 0x001f680000300a00 */
[----:B------:R0:W-:Y:S02]  /*1be50*/  STL.64 [R1+0x178], R20 ;  /* 0x0001781401007387 */ /* 0x0001e40000100a00 */
[----:B0-----:R-:W-:-:S04]  /*1be60*/  IMAD.WIDE R20, R18, 0x2, R12 ;  /* 0x0000000212147825 */ /* 0x001fc800078e020c */
[--C-:B------:R-:W-:Y:S01]  /*1be70*/  IMAD.WIDE R18, R19, 0x2, R12.reuse ;  /* 0x0000000213127825 */ /* 0x100fe200078e020c */
[----:B------:R0:W-:Y:S04]  /*1be80*/  STL.64 [R1+0x1528], R20 ;  /* 0x0015281401007387 */ /* 0x0001e80000100a00 */
[----:B0-----:R-:W2:Y:S04]  /*1be90*/  LDL.LU.64 R20, [R1+0x1a40] ;  /* 0x001a400001147983 */ /* 0x001ea80000300a00 */
        /* <DEDUP_REMOVED lines=23> */
[----:B------:R0:W-:Y:S03]  /*1c010*/  STL.64 [R1+0x15c8], R28 ;  /* 0x0015c81c01007387 */ /* 0x0001e60000100a00 */
[----:B------:R-:W-:-:S04]  /*1c020*/  IMAD.WIDE R12, R0, 0x2, R12 ;  /* 0x00000002000c7825 */ /* 0x000fc800078e020c */
[----:B------:R-:W-:Y:S01]  /*1c030*/  IMAD.MOV.U32 R0, RZ, RZ, R5 ;  /* 0x000000ffff007224 */ /* 0x000fe200078e0005 */
[----:B0-----:R-:W2:Y:S04]  /*1c040*/  LDL.LU.64 R28, [R1+0x1a18] ;  /* 0x001a1800011c7983 */ /* 0x001ea80000300a00 */
[----:B------:R0:W-:Y:S04]  /*1c050*/  STL.64 [R1+0x4f8], R26 ;  /* 0x0004f81a01007387 */ /* 0x0001e80000100a00 */
[----:B0-----:R-:W2:Y:S04]  /*1c060*/  LDL.LU.64 R26, [R1+0x1a10] ;  /* 0x001a1000011a7983 */ /* 0x001ea80000300a00 */
[----:B------:R0:W-:Y:S04]  /*1c070*/  STL.64 [R1+0x19c0], R12 ;  /* 0x0019c00c01007387 */ /* 0x0001e80000100a00 */
[----:B0-----:R-:W2:Y:S04]  /*1c080*/  LDL.LU.64 R12, [R1] ;  /* 0x00000000010c7983 */ /* 0x001ea80000300a00 */
[----:B------:R0:W-:Y:S04]  /*1c090*/  STL [R1+0x1694], R4 ;  /* 0x0016940401007387 */ /* 0x0001e80000100800 */
[----:B0-----:R-:W2:Y:S04]  /*1c0a0*/  LDL.LU.64 R4, [R1+0x1a08] ;  /* 0x001a080001047983 */ /* 0x001ea80000300a00 */
[----:B----4-:R-:W-:Y:S04]  /*1c0b0*/  STL [R1+0x1690], R8 ;  /* 0x0016900801007387 */ /* 0x010fe80000100800 */
[----:B------:R0:W-:Y:S02]  /*1c0c0*/  STL [R1+0x168c], R0 ;  /* 0x00168c0001007387 */ /* 0x0001e40000100800 */
[----:B0-----:R-:W-:-:S02]  /*1c0d0*/  IMAD.MOV.U32 R0, RZ, RZ, R9 ;  /* 0x000000ffff007224 */ /* 0x001fc400078e0009 */
[----:B------:R-:W4:Y:S04]  /*1c0e0*/  LDL.LU.64 R8, [R1+0x1a00] ;  /* 0x001a000001087983 */ /* 0x000f280000300a00 */
[----:B------:R-:W-:Y:S04]  /*1c0f0*/  STL [R1+0x1688], R10 ;  /* 0x0016880a01007387 */ /* 0x000fe80000100800 */
[----:B------:R0:W-:Y:S02]  /*1c100*/  STL [R1+0x1684], R0 ;  /* 0x0016840001007387 */ /* 0x0001e40000100800 */
[----:B0-----:R-:W-:-:S02]  /*1c110*/  IMAD.MOV.U32 R0, RZ, RZ, R11 ;  /* 0x000000ffff007224 */ /* 0x001fc400078e000b */
[----:B------:R-:W2:Y:S04]  /*1c120*/  LDL.LU.64 R10, [R1+0x19f8] ;  /* 0x0019f800010a7983 */ /* 0x000ea80000300a00 */
[----:B----4-:R-:W-:Y:S04]  /*1c130*/  STL [R1+0x1680], R8 ;  /* 0x0016800801007387 */ /* 0x010fe80000100800 */
[----:B------:R0:W-:Y:S02]  /*1c140*/  STL [R1+0x167c], R0 ;  /* 0x00167c0001007387 */ /* 0x0001e40000100800 */
[----:B0-----:R-:W-:-:S02]  /*1c150*/  IMAD.MOV.U32 R0, RZ, RZ, R9 ;  /* 0x000000ffff007224 */ /* 0x001fc400078e0009 */
[----:B------:R-:W4:Y:S04]  /*1c160*/  LDL.LU.64 R8, [R1+0x19f0] ;  /* 0x0019f00001087983 */ /* 0x000f280000300a00 */
[----:B--2---:R-:W-:Y:S04]  /*1c170*/  STL [R1+0x1678], R6 ;  /* 0x0016780601007387 */ /* 0x004fe80000100800 */
[----:B------:R0:W-:Y:S02]  /*1c180*/  STL [R1+0x1674], R0 ;  /* 0x0016740001007387 */ /* 0x0001e40000100800 */
[----:B0-----:R-:W-:-:S02]  /*1c190*/  IMAD.MOV.U32 R0, RZ, RZ, R7 ;  /* 0x000000ffff007224 */ /* 0x001fc400078e0007 */
[----:B------:R-:W2:Y:S04]  /*1c1a0*/  LDL.LU.64 R6, [R1+0x19e8] ;  /* 0x0019e80001067983 */ /* 0x000ea80000300a00 */
[----:B------:R-:W-:Y:S04]  /*1c1b0*/  STL [R1+0x1670], R4 ;  /* 0x0016700401007387 */ /* 0x000fe80000100800 */
[----:B------:R0:W-:Y:S02]  /*1c1c0*/  STL [R1+0x166c], R0 ;  /* 0x00166c0001007387 */ /* 0x0001e40000100800 */
[----:B0-----:R-:W-:-:S02]  /*1c1d0*/  IMAD.MOV.U32 R0, RZ, RZ, R5 ;  /* 0x000000ffff007224 */ /* 0x001fc400078e0005 */
[----:B------:R-:W2:Y:S04]  /*1c1e0*/  LDL.LU.64 R4, [R1+0x19e0] ;  /* 0x0019e00001047983 */ /* 0x000ea80000300a00 */
[----:B---3--:R-:W-:Y:S04]  /*1c1f0*/  STL [R1+0x1668], R2 ;  /* 0x0016680201007387 */ /* 0x008fe80000100800 */
[----:B------:R0:W-:Y:S02]  /*1c200*/  STL [R1+0x1664], R0 ;  /* 0x0016640001007387 */ /* 0x0001e40000100800 */
[----:B0-----:R-:W-:-:S02]  /*1c210*/  IMAD.MOV.U32 R0, RZ, RZ, R3 ;  /* 0x000000ffff007224 */ /* 0x001fc400078e0003 */
[----:B------:R-:W3:Y:S04]  /*1c220*/  LDL.LU.64 R2, [R1+0x19d8] ;  /* 0x0019d80001027983 */ /* 0x000ee80000300a00 */
[----:B------:R-:W-:Y:S04]  /*1c230*/  STL [R1+0x1660], R26 ;  /* 0x0016601a01007387 */ /* 0x000fe80000100800 */
[----:B------:R0:W-:Y:S02]  /*1c240*/  STL [R1+0x165c], R0 ;  /* 0x00165c0001007387 */ /* 0x0001e40000100800 */
[----:B0-----:R-:W-:-:S02]  /*1c250*/  IMAD.MOV.U32 R0, RZ, RZ, R27 ;  /* 0x000000ffff007224 */ /* 0x001fc400078e001b */
[----:B------:R-:W2:Y:S04]  /*1c260*/  LDL.LU.64 R26, [R1+0x19d0] ;  /* 0x0019d000011a7983 */ /* 0x000ea80000300a00 */
[----:B------:R-:W-:Y:S04]  /*1c270*/  STL [R1+0x1658], R12 ;  /* 0x0016580c01007387 */ /* 0x000fe80000100800 */
[----:B------:R0:W-:Y:S04]  /*1c280*/  STL [R1+0x1654], R0 ;  /* 0x0016540001007387 */ /* 0x0001e80000100800 */
[----:B------:R-:W-:Y:S01]  /*1c290*/  STL [R1+0x1650], R28 ;  /* 0x0016501c01007387 */ /* 0x000fe20000100800 */
[----:B0-----:R-:W-:-:S05]  /*1c2a0*/  IMAD.MOV.U32 R0, RZ, RZ, R13 ;  /* 0x000000ffff007224 */ /* 0x001fca00078e000d */
[----:B------:R-:W-:Y:S04]  /*1c2b0*/  STL [R1+0x164c], R0 ;  /* 0x00164c0001007387 */ /* 0x000fe80000100800 */
[----:B------:R-:W-:Y:S04]  /*1c2c0*/  STL [R1+0x1644], R29 ;  /* 0x0016441d01007387 */ /* 0x000fe80000100800 */
[----:B--2---:R-:W-:Y:S04]  /*1c2d0*/  STL [R1+0x1648], R26 ;  /* 0x0016481a01007387 */ /* 0x004fe80000100800 */
[----:B------:R-:W-:Y:S04]  /*1c2e0*/  STL [R1+0x163c], R27 ;  /* 0x00163c1b01007387 */ /* 0x000fe80000100800 */
[----:B------:R-:W-:Y:S04]  /*1c2f0*/  STL [R1+0x1640], R24 ;  /* 0x0016401801007387 */ /* 0x000fe80000100800 */
[----:B------:R-:W-:Y:S04]  /*1c300*/  STL [R1+0x1634], R25 ;  /* 0x0016341901007387 */ /* 0x000fe80000100800 */
[----:B---3--:R-:W-:Y:S04]  /*1c310*/  STL [R1+0x1638], R2 ;  /* 0x0016380201007387 */ /* 0x008fe80000100800 */
[----:B------:R-:W-:Y:S04]  /*1c320*/  STL [R1+0x162c], R3 ;  /* 0x00162c0301007387 */ /* 0x000fe80000100800 */
[----:B------:R-:W2:Y:S04]  /*1c330*/  LDL.LU.64 R12, [R1+0x50] ;  /* 0x00005000010c7983 */ /* 0x000ea80000300a00 */
[----:B------:R-:W-:Y:S04]  /*1c340*/  STL [R1+0x1630], R14 ;  /* 0x0016300e01007387 */ /* 0x000fe80000100800 */
[----:B------:R-:W-:Y:S04]  /*1c350*/  STL [R1+0x1624], R15 ;  /* 0x0016240f01007387 */ /* 0x000fe80000100800 */
[----:B------:R-:W-:Y:S04]  /*1c360*/  STL [R1+0x1628], R4 ;  /* 0x0016280401007387 */ /* 0x000fe80000100800 */
[----:B------:R-:W-:Y:S04]  /*1c370*/  STL [R1+0x161c], R5 ;  /* 0x00161c0501007387 */ /* 0x000fe80000100800 */
[----:B------:R-:W-:Y:S04]  /*1c380*/  STL [R1+0x1620], R16 ;  /* 0x0016201001007387 */ /* 0x000fe80000100800 */
[----:B------:R0:W-:Y:S04]  /*1c390*/  STL [R1+0x1614], R17 ;  /* 0x0016141101007387 */ /* 0x0001e80000100800 */
[----:B0-----:R-:W3:Y:S04]  /*1c3a0*/  LDL.LU.64 R16, [R1+0x68] ;  /* 0x0000680001107983 */ /* 0x001ee80000300a00 */
[----:B------:R-:W-:Y:S04]  /*1c3b0*/  STL [R1+0x1618], R6 ;  /* 0x0016180601007387 */ /* 0x000fe80000100800 */
[----:B------:R0:W-:Y:S04]  /*1c3c0*/  STL [R1+0x160c], R7 ;  /* 0x00160c0701007387 */ /* 0x0001e80000100800 */
[----:B0-----:R-:W2:Y:S04]  /*1c3d0*/  LDL.LU.64 R6, [R1+0x58] ;  /* 0x0000580001067983 */ /* 0x001ea80000300a00 */
[----:B------:R-:W2:Y:S04]  /*1c3e0*/  LDL.LU.64 R4, [R1+0x70] ;  /* 0x0000700001047983 */ /* 0x000ea80000300a00 */
[----:B------:R-:W-:Y:S04]  /*1c3f0*/  STL [R1+0x1610], R18 ;  /* 0x0016101201007387 */ /* 0x000fe80000100800 */
[----:B------:R0:W-:Y:S04]  /*1c400*/  STL [R1+0x1604], R19 ;  /* 0x0016041301007387 */ /* 0x0001e80000100800 */
[----:B0-----:R-:W2:Y:S04]  /*1c410*/  LDL.LU.64 R18, [R1+0x60] ;  /* 0x0000600001127983 */ /* 0x001ea80000300a00 */
[----:B------:R-:W2:Y:S04]  /*1c420*/  LDL.LU.64 R14, [R1+0x78] ;  /* 0x00007800010e7983 */ /* 0x000ea80000300a00 */
[----:B----4-:R-:W-:Y:S04]  /*1c430*/  STL [R1+0x1608], R8 ;  /* 0x0016080801007387 */ /* 0x010fe80000100800 */
[----:B------:R0:W-:Y:S04]  /*1c440*/  STL [R1+0x15fc], R9 ;  /* 0x0015fc0901007387 */ /* 0x0001e80000100800 */
[----:B0-----:R-:W4:Y:S04]  /*1c450*/  LDL.LU.64 R8, [R1+0x48] ;  /* 0x0000480001087983 */ /* 0x001f280000300a00 */
[----:B------:R-:W2:Y:S04]  /*1c460*/  LDL.LU.64 R2, [R1+0x80] ;  /* 0x0000800001027983 */ /* 0x000ea80000300a00 */
[----:B------:R-:W-:Y:S04]  /*1c470*/  STL [R1+0x1600], R20 ;  /* 0x0016001401007387 */ /* 0x000fe80000100800 */
[----:B------:R-:W-:Y:S04]  /*1c480*/  STL [R1+0x15f4], R21 ;  /* 0x0015f41501007387 */ /* 0x000fe80000100800 */
[----:B------:R-:W2:Y:S04]  /*1c490*/  LDL.LU.64 R24, [R1+0x88] ;  /* 0x0000880001187983 */ /* 0x000ea80000300a00 */
[----:B------:R-:W-:Y:S04]  /*1c4a0*/  STL [R1+0x15f8], R10 ;  /* 0x0015f80a01007387 */ /* 0x000fe80000100800 */
[----:B------:R-:W-:Y:S04]  /*1c4b0*/  STL [R1+0x15ec], R11 ;  /* 0x0015ec0b01007387 */ /* 0x000fe80000100800 */
[----:B------:R-:W3:Y:S04]  /*1c4c0*/  LDL.LU.64 R26, [R1+0x90] ;  /* 0x00009000011a7983 */ /* 0x000ee80000300a00 */
[----:B-----5:R-:W-:Y:S04]  /*1c4d0*/  STL [R1+0x15f0], R22 ;  /* 0x0015f01601007387 */ /* 0x020fe80000100800 */
[----:B------:R-:W-:Y:S04]  /*1c4e0*/  STL [R1+0x698], R23 ;  /* 0x0006981701007387 */ /* 0x000fe80000100800 */
[----:B------:R-:W5:Y:S04]  /*1c4f0*/  LDL.LU.64 R28, [R1+0xa0] ;  /* 0x0000a000011c7983 */ /* 0x000f680000300a00 */
[----:B----4-:R0:W-:Y:S01]  /*1c500*/  STL [R1+0x6a0], R8 ;  /* 0x0006a00801007387 */ /* 0x0101e20000100800 */
[----:B------:R-:W-:-:S03]  /*1c510*/  IMAD.MOV.U32 R0, RZ, RZ, R9 ;  /* 0x000000ffff007224 */ /* 0x000fc600078e0009 */
[----:B0-----:R-:W4:Y:S04]  /*1c520*/  LDL.LU.64 R8, [R1+0xa8] ;  /* 0x0000a80001087983 */ /* 0x001f280000300a00 */
[----:B------:R0:W-:Y:S04]  /*1c530*/  STL [R1+0x69c], R0 ;  /* 0x00069c0001007387 */ /* 0x0001e80000100800 */
[----:B--2---:R1:W-:Y:S01]  /*1c540*/  STL [R1+0x6a8], R12 ;  /* 0x0006a80c01007387 */ /* 0x0043e20000100800 */
[----:B0-----:R-:W-:-:S03]  /*1c550*/  IMAD.MOV.U32 R0, RZ, RZ, R13 ;  /* 0x000000ffff007224 */ /* 0x001fc600078e000d */
[----:B-1----:R-:W2:Y:S04]  /*1c560*/  LDL.LU.64 R12, [R1+0xb0] ;  /* 0x0000b000010c7983 */ /* 0x002ea80000300a00 */
[----:B------:R0:W-:Y:S04]  /*1c570*/  STL [R1+0x6a4], R0 ;  /* 0x0006a40001007387 */ /* 0x0001e80000100800 */
[----:B------:R1:W-:Y:S01]  /*1c580*/  STL [R1+0x6b0], R6 ;  /* 0x0006b00601007387 */ /* 0x0003e20000100800 */
[----:B0-----:R-:W-:-:S03]  /*1c590*/  IMAD.MOV.U32 R0, RZ, RZ, R7 ;  /* 0x000000ffff007224 */ /* 0x001fc600078e0007 */
[----:B-1----:R-:W2:Y:S04]  /*1c5a0*/  LDL.LU.64 R6, [R1+0xb8] ;  /* 0x0000b80001067983 */ /* 0x002ea80000300a00 */
[----:B------:R0:W-:Y:S04]  /*1c5b0*/  STL [R1+0x6ac], R0 ;  /* 0x0006ac0001007387 */ /* 0x0001e80000100800 */
[----:B------:R1:W-:Y:S01]  /*1c5c0*/  STL [R1+0x6b8], R18 ;  /* 0x0006b81201007387 */ /* 0x0003e20000100800 */
[----:B0-----:R-:W-:-:S03]  /*1c5d0*/  IMAD.MOV.U32 R0, RZ, RZ, R19 ;  /* 0x000000ffff007224 */ /* 0x001fc600078e0013 */
[----:B-1----:R-:W2:Y:S04]  /*1c5e0*/  LDL.LU.64 R18, [R1+0xc8] ;  /* 0x0000c80001127983 */ /* 0x002ea80000300a00 */
[----:B------:R0:W-:Y:S04]  /*1c5f0*/  STL [R1+0x6b4], R0 ;  /* 0x0006b40001007387 */ /* 0x0001e80000100800 */
[----:B---3--:R1:W-:Y:S01]  /*1c600*/  STL [R1+0x6c0], R16 ;  /* 0x0006c01001007387 */ /* 0x0083e20000100800 */
[----:B0-----:R-:W-:-:S03]  /*1c610*/  IMAD.MOV.U32 R0, RZ, RZ, R17 ;  /* 0x000000ffff007224 */ /* 0x001fc600078e0011 */
[----:B-1----:R-:W3:Y:S04]  /*1c620*/  LDL.LU.64 R16, [R1+0xd0] ;  /* 0x0000d00001107983 */ /* 0x002ee80000300a00 */
[----:B------:R0:W-:Y:S04]  /*1c630*/  STL [R1+0x6bc], R0 ;  /* 0x0006bc0001007387 */ /* 0x0001e80000100800 */
[----:B------:R1:W-:Y:S01]  /*1c640*/  STL [R1+0x6c8], R4 ;  /* 0x0006c80401007387 */ /* 0x0003e20000100800 */
        /* <DEDUP_REMOVED lines=19> */
[----:B-----5:R1:W-:Y:S01]  /*1c780*/  STL [R1+0x6f0], R28 ;  /* 0x0006f01c01007387 */ /* 0x0203e20000100800 */
[----:B0-----:R-:W-:-:S03]  /*1c790*/  IMAD.MOV.U32 R0, RZ, RZ, R29 ;  /* 0x000000ffff007224 */ /* 0x001fc600078e001d */
[----:B-1----:R-:W5:Y:S04]  /*1c7a0*/  LDL.LU.64 R28, [R1+0x108] ;  /* 0x00010800011c7983 */ /* 0x002f680000300a00 */
[----:B------:R0:W-:Y:S04]  /*1c7b0*/  STL [R1+0x6ec], R0 ;  /* 0x0006ec0001007387 */ /* 0x0001e80000100800 */
[----:B----4-:R1:W-:Y:S01]  /*1c7c0*/  STL [R1+0x6f8], R8 ;  /* 0x0006f80801007387 */ /* 0x0103e20000100800 */
[----:B0-----:R-:W-:-:S03]  /*1c7d0*/  IMAD.MOV.U32 R0, RZ, RZ, R9 ;  /* 0x000000ffff007224 */ /* 0x001fc600078e0009 */
[----:B-1----:R-:W4:Y:S04]  /*1c7e0*/  LDL.LU.64 R8, [R1+0x118] ;  /* 0x0001180001087983 */ /* 0x002f280000300a00 */
        /* <DEDUP_REMOVED lines=498> */
[----:B0-----:R-:W-:-:S03]  /*1e710*/  MOV R0, R17 ;  /* 0x0000001100007202 */ /* 0x001fc60000000f00 */
        /* <DEDUP_REMOVED lines=591> */
[----:B0-----:R-:W-:-:S03]  /*20c10*/  MOV R0, R27 ;  /* 0x0000001b00007202 */ /* 0x001fc60000000f00 */
        /* <DEDUP_REMOVED lines=533> */
[----:B------:R4:W-:Y:S02]  /*22d70*/  STL [R1+0x13a4], R0 ;  /* 0x0013a40001007387 */ /* 0x0009e40000100800 */
[----:B----4-:R-:W-:Y:S02]  /*22d80*/  IMAD.MOV.U32 R0, RZ, RZ, R9 ;  /* 0x000000ffff007224 */ /* 0x010fe400078e0009 */
[----:B------:R0:W-:Y:S04]  /*22d90*/  STL [R1+0x13b0], R8 ;  /* 0x0013b00801007387 */ /* 0x0001e80000100800 */
        /* <DEDUP_REMOVED lines=10> */
[----:B------:R-:W-:Y:S04]  /*22e40*/  STL [R1+0x13c8], R18 ;  /* 0x0013c81201007387 */ /* 0x000fe80000100800 */
[----:B------:R-:W2:Y:S01]  /*22e50*/  LDL.LU.64 R20, [R1+0x1420] ;  /* 0x0014200001147983 */ /* 0x000ea20000300a00 */
[----:B0-----:R-:W-:-:S05]  /*22e60*/  IMAD.MOV.U32 R0, RZ, RZ, R19 ;  /* 0x000000ffff007224 */ /* 0x001fca00078e0013 */
[----:B------:R0:W-:Y:S04]  /*22e70*/  STL [R1+0x13c4], R0 ;  /* 0x0013c40001007387 */ /* 0x0001e80000100800 */
[----:B---3--:R-:W-:Y:S01]  /*22e80*/  STL [R1+0x13d0], R16 ;  /* 0x0013d01001007387 */ /* 0x008fe20000100800 */
[----:B0-----:R-:W-:-:S03]  /*22e90*/  IMAD.MOV.U32 R0, RZ, RZ, R17 ;  /* 0x000000ffff007224 */ /* 0x001fc600078e0011 */
[----:B------:R-:W3:Y:S04]  /*22ea0*/  LDL.LU.64 R18, [R1+0x1428] ;  /* 0x0014280001127983 */ /* 0x000ee80000300a00 */
[----:B------:R0:W-:Y:S04]  /*22eb0*/  STL [R1+0x13cc], R0 ;  /* 0x0013cc0001007387 */ /* 0x0001e80000100800 */
[----:B------:R-:W-:Y:S01]  /*22ec0*/  STL [R1+0x13d8], R4 ;  /* 0x0013d80401007387 */ /* 0x000fe20000100800 */
        /* <DEDUP_REMOVED lines=14> */
[----:B------:R0:W-:Y:S02]  /*22fb0*/  STL [R1+0x13ec], R0 ;  /* 0x0013ec0001007387 */ /* 0x0001e40000100800 */
[----:B0-----:R-:W-:Y:S02]  /*22fc0*/  IMAD.MOV.U32 R0, RZ, RZ, R27 ;  /* 0x000000ffff007224 */ /* 0x001fe400078e001b */
[----:B------:R-:W-:Y:S04]  /*22fd0*/  STL [R1+0x13f8], R26 ;  /* 0x0013f81a01007387 */ /* 0x000fe80000100800 */
[----:B------:R-:W3:Y:S04]  /*22fe0*/  LDL.LU.64 R24, [R1+0x1450] ;  /* 0x0014500001187983 */ /* 0x000ee80000300a00 */
[----:B------:R5:W-:Y:S02]  /*22ff0*/  STL [R1+0x13f4], R0 ;  /* 0x0013f40001007387 */ /* 0x000be40000100800 */
[----:B-----5:R-:W-:-:S02]  /*23000*/  IMAD.MOV.U32 R0, RZ, RZ, R29 ;  /* 0x000000ffff007224 */ /* 0x020fc400078e001d */
[----:B------:R-:W-:Y:S04]  /*23010*/  STL [R1+0x1400], R28 ;  /* 0x0014001c01007387 */ /* 0x000fe80000100800 */
[----:B------:R-:W5:Y:S04]  /*23020*/  LDL.LU.64 R26, [R1+0x248] ;  /* 0x00024800011a7983 */ /* 0x000f680000300a00 */
[----:B------:R0:W-:Y:S04]  /*23030*/  STL [R1+0x13fc], R0 ;  /* 0x0013fc0001007387 */ /* 0x0001e80000100800 */
[----:B----4-:R1:W-:Y:S01]  /*23040*/  STL [R1+0x1408], R8 ;  /* 0x0014080801007387 */ /* 0x0103e20000100800 */
[----:B0-----:R-:W-:-:S03]  /*23050*/  IMAD.MOV.U32 R0, RZ, RZ, R9 ;  /* 0x000000ffff007224 */ /* 0x001fc600078e0009 */
[----:B------:R-:W4:Y:S04]  /*23060*/  LDL.LU.64 R28, [R1+0x1460] ;  /* 0x00146000011c7983 */ /* 0x000f280000300a00 */
[----:B--2---:R-:W-:Y:S04]  /*23070*/  STL [R1+0x1410], R12 ;  /* 0x0014100c01007387 */ /* 0x004fe80000100800 */
[----:B------:R0:W-:Y:S04]  /*23080*/  STL [R1+0x1404], R0 ;  /* 0x0014040001007387 */ /* 0x0001e80000100800 */
[----:B-1----:R-:W2:Y:S01]  /*23090*/  LDL.LU.64 R8, [R1+0x1468] ;  /* 0x0014680001087983 */ /* 0x002ea20000300a00 */
[----:B0-----:R-:W-:-:S03]  /*230a0*/  IMAD.MOV.U32 R0, RZ, RZ, R13 ;  /* 0x000000ffff007224 */ /* 0x001fc600078e000d */
[----:B------:R-:W-:Y:S04]  /*230b0*/  STL [R1+0x1418], R6 ;  /* 0x0014180601007387 */ /* 0x000fe80000100800 */
[----:B------:R0:W-:Y:S04]  /*230c0*/  STL [R1+0x140c], R0 ;  /* 0x00140c0001007387 */ /* 0x0001e80000100800 */
[----:B------:R-:W2:Y:S01]  /*230d0*/  LDL.LU.64 R12, [R1+0x1470] ;  /* 0x00147000010c7983 */ /* 0x000ea20000300a00 */
[----:B0-----:R-:W-:-:S03]  /*230e0*/  IMAD.MOV.U32 R0, RZ, RZ, R7 ;  /* 0x000000ffff007224 */ /* 0x001fc600078e0007 */
[----:B------:R-:W-:Y:S04]  /*230f0*/  STL [R1+0x1420], R20 ;  /* 0x0014201401007387 */ /* 0x000fe80000100800 */
[----:B------:R0:W-:Y:S04]  /*23100*/  STL [R1+0x1414], R0 ;  /* 0x0014140001007387 */ /* 0x0001e80000100800 */
[----:B------:R-:W2:Y:S01]  /*23110*/  LDL.LU.64 R6, [R1+0x230] ;  /* 0x0002300001067983 */ /* 0x000ea20000300a00 */
[----:B0-----:R-:W-:-:S03]  /*23120*/  MOV R0, R21 ;  /* 0x0000001500007202 */ /* 0x001fc60000000f00 */
[----:B---3--:R-:W-:Y:S04]  /*23130*/  STL [R1+0x1428], R18 ;  /* 0x0014281201007387 */ /* 0x008fe80000100800 */
[----:B------:R0:W-:Y:S02]  /*23140*/  STL [R1+0x141c], R0 ;  /* 0x00141c0001007387 */ /* 0x0001e40000100800 */
[----:B0-----:R-:W-:Y:S02]  /*23150*/  IMAD.MOV.U32 R0, RZ, RZ, R19 ;  /* 0x000000ffff007224 */ /* 0x001fe400078e0013 */
[----:B------:R-:W3:Y:S04]  /*23160*/  LDL.LU.64 R18, [R1+0x1480] ;  /* 0x0014800001127983 */ /* 0x000ee80000300a00 */
        /* <DEDUP_REMOVED lines=23> */
[----:B----4-:R-:W-:Y:S04]  /*232e0*/  STL [R1+0x1460], R28 ;  /* 0x0014601c01007387 */ /* 0x010fe80000100800 */
[----:B------:R0:W-:Y:S04]  /*232f0*/  STL [R1+0x1454], R0 ;  /* 0x0014540001007387 */ /* 0x0001e80000100800 */
[----:B-1----:R-:W4:Y:S01]  /*23300*/  LDL.LU.64 R26, [R1+0x14b0] ;  /* 0x0014b000011a7983 */ /* 0x002f220000300a00 */
[----:B0-----:R-:W-:-:S03]  /*23310*/  IMAD.MOV.U32 R0, RZ, RZ, R29 ;  /* 0x000000ffff007224 */ /* 0x001fc600078e001d */
[----:B--2---:R-:W-:Y:S04]  /*23320*/  STL [R1+0x1468], R8 ;  /* 0x0014680801007387 */ /* 0x004fe80000100800 */
[----:B------:R0:W-:Y:S04]  /*23330*/  STL [R1+0x145c], R0 ;  /* 0x00145c0001007387 */ /* 0x0001e80000100800 */
[----:B------:R-:W2:Y:S01]  /*23340*/  LDL.LU.64 R28, [R1+0x1e0] ;  /* 0x0001e000011c7983 */ /* 0x000ea20000300a00 */
[----:B0-----:R-:W-:-:S03]  /*23350*/  IMAD.MOV.U32 R0, RZ, RZ, R9 ;  /* 0x000000ffff007224 */ /* 0x001fc600078e0009 */
[----:B------:R-:W-:Y:S04]  /*23360*/  STL [R1+0x1470], R12 ;  /* 0x0014700c01007387 */ /* 0x000fe80000100800 */
[----:B------:R0:W-:Y:S04]  /*23370*/  STL [R1+0x1464], R0 ;  /* 0x0014640001007387 */ /* 0x0001e80000100800 */
[----:B------:R-:W5:Y:S01]  /*23380*/  LDL.LU.64 R10, [R1+0x14c0] ;  /* 0x0014c000010a7983 */ /* 0x000f620000300a00 */
[----:B0-----:R-:W-:-:S03]  /*23390*/  IMAD.MOV.U32 R0, RZ, RZ, R13 ;  /* 0x000000ffff007224 */ /* 0x001fc600078e000d */
[----:B------:R-:W-:Y:S04]  /*233a0*/  STL [R1+0x1478], R6 ;  /* 0x0014780601007387 */ /* 0x000fe80000100800 */
[----:B------:R0:W-:Y:S04]  /*233b0*/  STL [R1+0x146c], R0 ;  /* 0x00146c0001007387 */ /* 0x0001e80000100800 */
[----:B------:R-:W5:Y:S01]  /*233c0*/  LDL.LU.64 R12, [R1+0x14c8] ;  /* 0x0014c800010c7983 */ /* 0x000f620000300a00 */
[----:B0-----:R-:W-:-:S03]  /*233d0*/  IMAD.MOV.U32 R0, RZ, RZ, R7 ;  /* 0x000000ffff007224 */ /* 0x001fc600078e0007 */
[----:B------:R-:W5:Y:S04]  /*233e0*/  LDL.LU.64 R6, [R1+0x14d0] ;  /* 0x0014d00001067983 */ /* 0x000f680000300a00 */
[----:B------:R0:W-:Y:S04]  /*233f0*/  STL [R1+0x1474], R0 ;  /* 0x0014740001007387 */ /* 0x0001e80000100800 */
[----:B---3--:R-:W-:Y:S04]  /*23400*/  STL [R1+0x1480], R18 ;  /* 0x0014801201007387 */ /* 0x008fe80000100800 */
[----:B------:R-:W3:Y:S01]  /*23410*/  LDL.LU.64 R20, [R1+0x1b8] ;  /* 0x0001b80001147983 */ /* 0x000ee20000300a00 */
[----:B0-----:R-:W-:-:S05]  /*23420*/  IMAD.MOV.U32 R0, RZ, RZ, R19 ;  /* 0x000000ffff007224 */ /* 0x001fca00078e0013 */
        /* <DEDUP_REMOVED lines=9> */
[----:B------:R1:W-:Y:S04]  /*234c0*/  STL [R1+0x1498], R14 ;  /* 0x0014980e01007387 */ /* 0x0003e80000100800 */
[----:B------:R-:W3:Y:S01]  /*234d0*/  LDL.LU.64 R8, [R1+0x14f0] ;  /* 0x0014f00001087983 */ /* 0x000ee20000300a00 */
[----:B0-----:R-:W-:-:S03]  /*234e0*/  IMAD.MOV.U32 R0, RZ, RZ, R15 ;  /* 0x000000ffff007224 */ /* 0x001fc600078e000f */
[----:B------:R-:W-:Y:S04]  /*234f0*/  STL [R1+0x14a0], R2 ;  /* 0x0014a00201007387 */ /* 0x000fe80000100800 */
[----:B------:R0:W-:Y:S04]  /*23500*/  STL [R1+0x1494], R0 ;  /* 0x0014940001007387 */ /* 0x0001e80000100800 */
[----:B-1----:R-:W3:Y:S01]  /*23510*/  LDL.LU.64 R14, [R1+0x1a0] ;  /* 0x0001a000010e7983 */ /* 0x002ee20000300a00 */
[----:B0-----:R-:W-:-:S03]  /*23520*/  IMAD.MOV.U32 R0, RZ, RZ, R3 ;  /* 0x000000ffff007224 */ /* 0x001fc600078e0003 */
[----:B------:R-:W-:Y:S04]  /*23530*/  STL [R1+0x14a8], R24 ;  /* 0x0014a81801007387 */ /* 0x000fe80000100800 */
[----:B------:R0:W-:Y:S04]  /*23540*/  STL [R1+0x149c], R0 ;  /* 0x00149c0001007387 */ /* 0x0001e80000100800 */
[----:B------:R-:W3:Y:S04]  /*23550*/  LDL.LU.64 R2, [R1+0x1500] ;  /* 0x0015000001027983 */ /* 0x000ee80000300a00 */
[----:B------:R-:W3:Y:S01]  /*23560*/  LDL.LU.64 R18, [R1+0x1508] ;  /* 0x0015080001127983 */ /* 0x000ee20000300a00 */
[----:B0-----:R-:W-:-:S05]  /*23570*/  IMAD.MOV.U32 R0, RZ, RZ, R25 ;  /* 0x000000ffff007224 */ /* 0x001fca00078e0019 */
[----:B------:R0:W-:Y:S04]  /*23580*/  STL [R1+0x14a4], R0 ;  /* 0x0014a40001007387 */ /* 0x0001e80000100800 */
[----:B----4-:R-:W-:Y:S01]  /*23590*/  STL [R1+0x14b0], R26 ;  /* 0x0014b01a01007387 */ /* 0x010fe20000100800 */
[----:B0-----:R-:W-:-:S03]  /*235a0*/  IMAD.MOV.U32 R0, RZ, RZ, R27 ;  /* 0x000000ffff007224 */ /* 0x001fc600078e001b */
[----:B------:R-:W4:Y:S04]  /*235b0*/  LDL.LU.64 R24, [R1+0x1510] ;  /* 0x0015100001187983 */ /* 0x000f280000300a00 */
[----:B------:R2:W-:Y:S02]  /*235c0*/  STL [R1+0x14ac], R0 ;  /* 0x0014ac0001007387 */ /* 0x0005e40000100800 */
[----:B--2---:R-:W-:Y:S02]  /*235d0*/  IMAD.MOV.U32 R0, RZ, RZ, R29 ;  /* 0x000000ffff007224 */ /* 0x004fe400078e001d */
[----:B------:R0:W-:Y:S04]  /*235e0*/  STL [R1+0x14b8], R28 ;  /* 0x0014b81c01007387 */ /* 0x0001e80000100800 */
[----:B0-----:R-:W2:Y:S04]  /*235f0*/  LDL.LU.64 R28, [R1+0x178] ;  /* 0x00017800011c7983 */ /* 0x001ea80000300a00 */
[----:B------:R0:W-:Y:S04]  /*23600*/  STL [R1+0x14b4], R0 ;  /* 0x0014b40001007387 */ /* 0x0001e80000100800 */
[----:B-----5:R-:W-:Y:S04]  /*23610*/  STL [R1+0x14c0], R10 ;  /* 0x0014c00a01007387 */ /* 0x020fe80000100800 */
[----:B------:R-:W5:Y:S01]  /*23620*/  LDL.LU.64 R26, [R1+0x1520] ;  /* 0x00152000011a7983 */ /* 0x000f620000300a00 */
[----:B0-----:R-:W-:-:S03]  /*23630*/  IMAD.MOV.U32 R0, RZ, RZ, R11 ;  /* 0x000000ffff007224 */ /* 0x001fc600078e000b */
[----:B------:R-:W-:Y:S04]  /*23640*/  STL [R1+0x14c8], R12 ;  /* 0x0014c80c01007387 */ /* 0x000fe80000100800 */
[----:B------:R0:W-:Y:S04]  /*23650*/  STL [R1+0x14bc], R0 ;  /* 0x0014bc0001007387 */ /* 0x0001e80000100800 */
[----:B------:R-:W-:Y:S01]  /*23660*/  STL [R1+0x14d0], R6 ;  /* 0x0014d00601007387 */ /* 0x000fe20000100800 */
[----:B0-----:R-:W-:-:S05]  /*23670*/  IMAD.MOV.U32 R0, RZ, RZ, R13 ;  /* 0x000000ffff007224 */ /* 0x001fca00078e000d */
[----:B------:R0:W-:Y:S04]  /*23680*/  STL [R1+0x14c4], R0 ;  /* 0x0014c40001007387 */ /* 0x0001e80000100800 */
[----:B------:R-:W5:Y:S01]  /*23690*/  LDL.LU.64 R12, [R1+0x1528] ;  /* 0x00152800010c7983 */ /* 0x000f620000300a00 */
[----:B0-----:R-:W-:-:S03]  /*236a0*/  IMAD.MOV.U32 R0, RZ, RZ, R7 ;  /* 0x000000ffff007224 */ /* 0x001fc600078e0007 */
[----:B---3--:R-:W-:Y:S04]  /*236b0*/  STL [R1+0x14d8], R20 ;  /* 0x0014d81401007387 */ /* 0x008fe80000100800 */
[----:B------:R0:W-:Y:S04]  /*236c0*/  STL [R1+0x14cc], R0 ;  /* 0x0014cc0001007387 */ /* 0x0001e80000100800 */
[----:B------:R-:W3:Y:S01]  /*236d0*/  LDL.LU.64 R6, [R1+0x1530] ;  /* 0x0015300001067983 */ /* 0x000ee20000300a00 */
[----:B0-----:R-:W-:-:S03]  /*236e0*/  IMAD.MOV.U32 R0, RZ, RZ, R21 ;  /* 0x000000ffff007224 */ /* 0x001fc600078e0015 */
[----:B------:R-:W-:Y:S04]  /*236f0*/  STL [R1+0x14e0], R16 ;  /* 0x0014e01001007387 */ /* 0x000fe80000100800 */
[----:B------:R0:W-:Y:S02]  /*23700*/  STL [R1+0x14d4], R0 ;  /* 0x0014d40001007387 */ /* 0x0001e40000100800 */
[----:B0-----:R-:W-:Y:S02]  /*23710*/  IMAD.MOV.U32 R0, RZ, RZ, R17 ;  /* 0x000000ffff007224 */ /* 0x001fe400078e0011 */
[----:B------:R-:W3:Y:S04]  /*23720*/  LDL.LU.64 R16, [R1+0x150] ;  /* 0x0001500001107983 */ /* 0x000ee80000300a00 */
[----:B------:R0:W-:Y:S04]  /*23730*/  STL [R1+0x14dc], R0 ;  /* 0x0014dc0001007387 */ /* 0x0001e80000100800 */
[----:B------:R1:W-:Y:S01]  /*23740*/  STL [R1+0x14e8], R4 ;  /* 0x0014e80401007387 */ /* 0x0003e20000100800 */
[----:B0-----:R-:W-:-:S03]  /*23750*/  IMAD.MOV.U32 R0, RZ, RZ, R5 ;  /* 0x000000ffff007224 */ /* 0x001fc600078e0005 */
[----:B------:R-:W-:Y:S04]  /*23760*/  STL [R1+0x14f0], R8 ;  /* 0x0014f00801007387 */ /* 0x000fe80000100800 */
[----:B------:R0:W-:Y:S04]  /*23770*/  STL [R1+0x14e4], R0 ;  /* 0x0014e40001007387 */ /* 0x0001e80000100800 */
[----:B-1----:R-:W3:Y:S01]  /*23780*/  LDL.LU.64 R4, [R1+0x1540] ;  /* 0x0015400001047983 */ /* 0x002ee20000300a00 */
        /* <DEDUP_REMOVED lines=12> */
[----:B----4-:R-:W-:Y:S04]  /*23850*/  STL [R1+0x1510], R24 ;  /* 0x0015101801007387 */ /* 0x010fe80000100800 */
[----:B------:R0:W-:Y:S02]  /*23860*/  STL [R1+0x1504], R0 ;  /* 0x0015040001007387 */ /* 0x0001e40000100800 */
[----:B0-----:R-:W-:Y:S02]  /*23870*/  IMAD.MOV.U32 R0, RZ, RZ, R25 ;  /* 0x000000ffff007224 */ /* 0x001fe400078e0019 */
[----:B------:R-:W4:Y:S04]  /*23880*/  LDL.LU.64 R24, [R1+0x128] ;  /* 0x0001280001187983 */ /* 0x000f280000300a00 */
[----:B------:R2:W-:Y:S02]  /*23890*/  STL [R1+0x150c], R0 ;  /* 0x00150c0001007387 */ /* 0x0005e40000100800 */
[----:B--2---:R-:W-:-:S02]  /*238a0*/  IMAD.MOV.U32 R0, RZ, RZ, R29 ;  /* 0x000000ffff007224 */ /* 0x004fc400078e001d */
[----:B------:R0:W-:Y:S04]  /*238b0*/  STL [R1+0x1518], R28 ;  /* 0x0015181c01007387 */ /* 0x0001e80000100800 */
[----:B-----5:R-:W-:Y:S04]  /*238c0*/  STL [R1+0x1520], R26 ;  /* 0x0015201a01007387 */ /* 0x020fe80000100800 */
[----:B------:R1:W-:Y:S04]  /*238d0*/  STL [R1+0x1514], R0 ;  /* 0x0015140001007387 */ /* 0x0003e80000100800 */
[----:B0-----:R-:W2:Y:S01]  /*238e0*/  LDL.LU.64 R28, [R1+0x1568] ;  /* 0x00156800011c7983 */ /* 0x001ea20000300a00 */
[----:B-1----:R-:W-:-:S03]  /*238f0*/  IMAD.MOV.U32 R0, RZ, RZ, R27 ;  /* 0x000000ffff007224 */ /* 0x002fc600078e001b */
[----:B--2---:R0:W-:Y:S04]  /*23900*/  STL.64 [R1+0x19c8], R28 ;  /* 0x0019c81c01007387 */ /* 0x0041e80000100a00 */
[----:B0-----:R-:W2:Y:S04]  /*23910*/  LDL.LU.64 R28, [R1+0x1560] ;  /* 0x00156000011c7983 */ /* 0x001ea80000300a00 */
[----:B------:R-:W-:Y:S04]  /*23920*/  STL [R1+0x1528], R12 ;  /* 0x0015280c01007387 */ /* 0x000fe80000100800 */
[----:B------:R0:W-:Y:S04]  /*23930*/  STL [R1+0x151c], R0 ;  /* 0x00151c0001007387 */ /* 0x0001e80000100800 */
[----:B------:R-:W5:Y:S01]  /*23940*/  LDL.LU.64 R26, [R1+0x1570] ;  /* 0x00157000011a7983 */ /* 0x000f620000300a00 */
[----:B0-----:R-:W-:-:S03]  /*23950*/  IMAD.MOV.U32 R0, RZ, RZ, R13 ;  /* 0x000000ffff007224 */ /* 0x001fc600078e000d */
[----:B---3--:R-:W-:Y:S04]  /*23960*/  STL [R1+0x1530], R6 ;  /* 0x0015300601007387 */ /* 0x008fe80000100800 */
[----:B------:R0:W-:Y:S04]  /*23970*/  STL [R1+0x1524], R0 ;  /* 0x0015240001007387 */ /* 0x0001e80000100800 */
[----:B------:R-:W3:Y:S04]  /*23980*/  LDL.LU.64 R12, [R1+0x110] ;  /* 0x00011000010c7983 */ /* 0x000ee80000300a00 */
[----:B------:R-:W3:Y:S01]  /*23990*/  LDL.LU.64 R22, [R1+0x1580] ;  /* 0x0015800001167983 */ /* 0x000ee20000300a00 */
[----:B0-----:R-:W-:-:S05]  /*239a0*/  IMAD.MOV.U32 R0, RZ, RZ, R7 ;  /* 0x000000ffff007224 */ /* 0x001fca00078e0007 */
[----:B------:R0:W-:Y:S04]  /*239b0*/  STL [R1+0x152c], R0 ;  /* 0x00152c0001007387 */ /* 0x0001e80000100800 */
[----:B------:R-:W-:Y:S04]  /*239c0*/  STL [R1+0x1538], R16 ;  /* 0x0015381001007387 */ /* 0x000fe80000100800 */
[----:B------:R-:W3:Y:S01]  /*239d0*/  LDL.LU.64 R10, [R1+0x1588] ;  /* 0x00158800010a7983 */ /* 0x000ee20000300a00 */
[----:B0-----:R-:W-:-:S03]  /*239e0*/  IMAD.MOV.U32 R0, RZ, RZ, R17 ;  /* 0x000000ffff007224 */ /* 0x001fc600078e0011 */
[----:B------:R-:W3:Y:S04]  /*239f0*/  LDL.LU.64 R20, [R1+0x1590] ;  /* 0x0015900001147983 */ /* 0x000ee80000300a00 */
        /* <DEDUP_REMOVED lines=11> */
[----:B------:R1:W-:Y:S04]  /*23ab0*/  STL [R1+0x1550], R2 ;  /* 0x0015500201007387 */ /* 0x0003e80000100800 */
[----:B------:R-:W3:Y:S01]  /*23ac0*/  LDL.LU.64 R4, [R1+0xc0] ;  /* 0x0000c00001047983 */ /* 0x000ee20000300a00 */
[----:B0-----:R-:W-:-:S03]  /*23ad0*/  IMAD.MOV.U32 R0, RZ, RZ, R3 ;  /* 0x000000ffff007224 */ /* 0x001fc600078e0003 */
[----:B------:R-:W3:Y:S04]  /*23ae0*/  LDL.LU.64 R14, [R1+0x15c0] ;  /* 0x0015c000010e7983 */ /* 0x000ee80000300a00 */
[----:B------:R0:W-:Y:S04]  /*23af0*/  STL [R1+0x154c], R0 ;  /* 0x00154c0001007387 */ /* 0x0001e80000100800 */
[----:B----4-:R4:W-:Y:S04]  /*23b00*/  STL [R1+0x1558], R24 ;  /* 0x0015581801007387 */ /* 0x0109e80000100800 */
[----:B-1----:R-:W3:Y:S01]  /*23b10*/  LDL.LU.64 R2, [R1+0x15c8] ;  /* 0x0015c80001027983 */ /* 0x002ee20000300a00 */
[----:B0-----:R-:W-:-:S03]  /*23b20*/  IMAD.MOV.U32 R0, RZ, RZ, R25 ;  /* 0x000000ffff007224 */ /* 0x001fc600078e0019 */
[----:B----4-:R-:W4:Y:S04]  /*23b30*/  LDL.LU.64 R24, [R1+0x15d0] ;  /* 0x0015d00001187983 */ /* 0x010f280000300a00 */
[----:B------:R0:W-:Y:S04]  /*23b40*/  STL [R1+0x1554], R0 ;  /* 0x0015540001007387 */ /* 0x0001e80000100800 */
[----:B--2---:R1:W-:Y:S01]  /*23b50*/  STL [R1+0x1560], R28 ;  /* 0x0015601c01007387 */ /* 0x0043e20000100800 */
[----:B0-----:R-:W-:-:S03]  /*23b60*/  IMAD.MOV.U32 R0, RZ, RZ, R29 ;  /* 0x000000ffff007224 */ /* 0x001fc600078e001d */
[----:B-1----:R-:W2:Y:S04]  /*23b70*/  LDL.LU.64 R28, [R1+0x19c8] ;  /* 0x0019c800011c7983 */ /* 0x002ea80000300a00 */
[----:B--2---:R-:W-:Y:S04]  /*23b80*/  STL [R1+0x1568], R28 ;  /* 0x0015681c01007387 */ /* 0x004fe80000100800 */
[----:B------:R0:W-:Y:S02]  /*23b90*/  STL [R1+0x155c], R0 ;  /* 0x00155c0001007387 */ /* 0x0001e40000100800 */
[----:B0-----:R-:W-:-:S02]  /*23ba0*/  IMAD.MOV.U32 R0, RZ, RZ, R29 ;  /* 0x000000ffff007224 */ /* 0x001fc400078e001d */
[----:B------:R-:W2:Y:S04]  /*23bb0*/  LDL.LU.64 R28, [R1+0x15e0] ;  /* 0x0015e000011c7983 */ /* 0x000ea80000300a00 */
[----:B------:R0:W-:Y:S04]  /*23bc0*/  STL [R1+0x1564], R0 ;  /* 0x0015640001007387 */ /* 0x0001e80000100800 */
[----:B-----5:R1:W-:Y:S01]  /*23bd0*/  STL [R1+0x1570], R26 ;  /* 0x0015701a01007387 */ /* 0x0203e20000100800 */
[----:B0-----:R-:W-:-:S03]  /*23be0*/  IMAD.MOV.U32 R0, RZ, RZ, R27 ;  /* 0x000000ffff007224 */ /* 0x001fc600078e001b */
[----:B-1----:R-:W5:Y:S04]  /*23bf0*/  LDL.LU.64 R26, [R1+0x4f8] ;  /* 0x0004f800011a7983 */ /* 0x002f680000300a00 */
[----:B------:R0:W-:Y:S04]  /*23c00*/  STL [R1+0x156c], R0 ;  /* 0x00156c0001007387 */ /* 0x0001e80000100800 */
[----:B---3--:R1:W-:Y:S01]  /*23c10*/  STL [R1+0x1578], R12 ;  /* 0x0015780c01007387 */ /* 0x0083e20000100800 */
[----:B0-----:R-:W-:-:S03]  /*23c20*/  IMAD.MOV.U32 R0, RZ, RZ, R13 ;  /* 0x000000ffff007224 */ /* 0x001fc600078e000d */
[----:B-1----:R-:W3:Y:S04]  /*23c30*/  LDL.LU.64 R12, [R1+0x19c0] ;  /* 0x0019c000010c7983 */ /* 0x002ee80000300a00 */
[----:B------:R-:W-:Y:S04]  /*23c40*/  STL [R1+0x1580], R22 ;  /* 0x0015801601007387 */ /* 0x000fe80000100800 */
[----:B------:R0:W-:Y:S04]  /*23c50*/  STL [R1+0x1574], R0 ;  /* 0x0015740001007387 */ /* 0x0001e80000100800 */
[----:B------:R-:W-:Y:S01]  /*23c60*/  STL [R1+0x1588], R10 ;  /* 0x0015880a01007387 */ /* 0x000fe20000100800 */
[----:B0-----:R-:W-:-:S05]  /*23c70*/  IMAD.MOV.U32 R0, RZ, RZ, R23 ;  /* 0x000000ffff007224 */ /* 0x001fca00078e0017 */
        /* <DEDUP_REMOVED lines=25> */
[----:B----4-:R-:W-:Y:S01]  /*23e10*/  STL [R1+0x15d0], R24 ;  /* 0x0015d01801007387 */ /* 0x010fe20000100800 */
[----:B0-----:R-:W-:-:S05]  /*23e20*/  IMAD.MOV.U32 R0, RZ, RZ, R3 ;  /* 0x000000ffff007224 */ /* 0x001fca00078e0003 */
[----:B------:R0:W-:Y:S02]  /*23e30*/  STL [R1+0x15c4], R0 ;  /* 0x0015c40001007387 */ /* 0x0001e40000100800 */
[----:B0-----:R-:W-:Y:S01]  /*23e40*/  IMAD.MOV.U32 R0, RZ, RZ, R25 ;  /* 0x000000ffff007224 */ /* 0x001fe200078e0019 */
[----:B------:R-:W-:Y:S02]  /*23e50*/  USHF.R.S32.HI UR7, URZ, 0x1f, UR4 ;  /* 0x0000001fff077899 */ /* 0x000fe40008011404 */
[----:B------:R-:W-:Y:S02]  /*23e60*/  USHF.L.U32 UR6, UR6, 0x8, URZ ;  /* 0x0000000806067899 */ /* 0x000fe400080006ff */
[----:B------:R-:W-:Y:S02]  /*23e70*/  ULEA.HI UR7, UR7, UR4, URZ, 0x8 ;  /* 0x0000000407077291 */ /* 0x000fe4000f8f40ff */
[----:B------:R-:W-:Y:S02]  /*23e80*/  USHF.R.S32.HI UR4, URZ, 0x1f, UR6 ;  /* 0x0000001fff047899 */ /* 0x000fe40008011406 */
[----:B------:R-:W-:Y:S01]  /*23e90*/  USHF.L.U32 UR10, UR6, 0x1, URZ ;  /* 0x00000001060a7899 */ /* 0x000fe200080006ff */
[----:B---3--:R-:W-:Y:S04]  /*23ea0*/  STL [R1+0x15d8], R12 ;  /* 0x0015d80c01007387 */ /* 0x008fe80000100800 */
[----:B------:R-:W-:Y:S04]  /*23eb0*/  STL [R1+0x15cc], R0 ;  /* 0x0015cc0001007387 */ /* 0x000fe80000100800 */
[----:B------:R-:W-:Y:S04]  /*23ec0*/  STL [R1+0x15d4], R13 ;  /* 0x0015d40d01007387 */ /* 0x000fe80000100800 */
[----:B--2---:R0:W-:Y:S02]  /*23ed0*/  STL [R1+0x15e0], R28 ;  /* 0x0015e01c01007387 */ /* 0x0041e40000100800 */
[----:B0-----:R-:W0:Y:S01]  /*23ee0*/  S2R R28, SR_TID.X ;  /* 0x00000000001c7919 */ /* 0x001e220000002100 */
[----:B------:R-:W-:-:S02]  /*23ef0*/  IMAD.MOV.U32 R0, RZ, RZ, R29 ;  /* 0x000000ffff007224 */ /* 0x000fc400078e001d */
[----:B-----5:R-:W-:-:S03]  /*23f00*/  IMAD.MOV.U32 R2, RZ, RZ, R27 ;  /* 0x000000ffff027224 */ /* 0x020fc600078e001b */
[----:B------:R1:W-:Y:S04]  /*23f10*/  STL [R1+0x15dc], R0 ;  /* 0x0015dc0001007387 */ /* 0x0003e80000100800 */
[----:B------:R-:W-:Y:S01]  /*23f20*/  STL [R1+0x15e8], R26 ;  /* 0x0015e81a01007387 */ /* 0x000fe20000100800 */
[----:B-1----:R-:W1:Y:S03]  /*23f30*/  LDC R0, c[0x0][0x3ac] ;  /* 0x0000eb00ff007b82 */ /* 0x002e660000000800 */
[----:B------:R1:W-:Y:S01]  /*23f40*/  STL [R1+0x15e4], R2 ;  /* 0x0015e40201007387 */ /* 0x0003e20000100800 */
[----:B0-----:R-:W-:-:S05]  /*23f50*/  IMAD.SHL.U32 R3, R28, 0x20, RZ ;  /* 0x000000201c037824 */ /* 0x001fca00078e00ff */
[----:B------:R0:W-:Y:S04]  /*23f60*/  STL [R1+0x19b8], R3 ;  /* 0x0019b80301007387 */ /* 0x0001e80000100800 */
[----:B------:R2:W-:Y:S01]  /*23f70*/  STL [R1+0x430], RZ ;  /* 0x000430ff01007387 */ /* 0x0005e20000100800 */
[----:B-1----:R-:W-:-:S05]  /*23f80*/  IMAD.SHL.U32 R2, R0, 0x100, RZ ;  /* 0x0000010000027824 */ /* 0x002fca00078e00ff */
[----:B------:R-:W-:Y:S01]  /*23f90*/  SHF.R.S32.HI R0, RZ, 0x1f, R2 ;  /* 0x0000001fff007819 */ /* 0x000fe20000011402 */
[----:B------:R-:W0:Y:S03]  /*23fa0*/  LDL R29, [R1+0x1898] ;  /* 0x00189800011d7983 */ /* 0x000e260000100800 */
[----:B------:R-:W-:Y:S01]  /*23fb0*/  SHF.L.U64.HI R0, R2, 0x1, R0 ;  /* 0x0000000102007819 */ /* 0x000fe20000010200 */
[----:B------:R-:W-:Y:S01]  /*23fc0*/  USHF.L.U64.HI UR6, UR6, 0x1, UR4 ;  /* 0x0000000106067899 */ /* 0x000fe20008010204 */
[----:B------:R2:W-:Y:S01]  /*23fd0*/  STL [R1+0x434], RZ ;  /* 0x000434ff01007387 */ /* 0x0005e20000100800 */
[----:B------:R-:W-:-:S03]  /*23fe0*/  USHF.R.S32.HI UR7, URZ, 0x8, UR7 ;  /* 0x00000008ff077899 */ /* 0x000fc60008011407 */
[----:B------:R2:W-:Y:S04]  /*23ff0*/  STL [R1+0x438], RZ ;  /* 0x000438ff01007387 */ /* 0x0005e80000100800 */
[----:B------:R2:W-:Y:S01]  /*24000*/  STL [R1+0x43c], RZ ;  /* 0x00043cff01007387 */ /* 0x0005e20000100800 */
[----:B0-----:R-:W-:-:S05]  /*24010*/  LOP3.LUT R3, R29, 0x200, R3, 0xf8, !PT ;  /* 0x000002001d037812 */ /* 0x001fca00078ef803 */
[----:B------:R2:W-:Y:S04]  /*24020*/  STL [R1+0x2b4], R3 ;  /* 0x0002b40301007387 */ /* 0x0005e80000100800 */
[----:B------:R2:W-:Y:S04]  /*24030*/  STL [R1+0x420], RZ ;  /* 0x000420ff01007387 */ /* 0x0005e80000100800 */
        /* <DEDUP_REMOVED lines=39> */
[----:B------:R-:W3:Y:S01]  /*242b0*/  LDL R29, [R1+0x2a8] ;  /* 0x0002a800011d7983 */ /* 0x000ee20000100800 */
[----:B------:R-:W-:Y:S01]  /*242c0*/  UMOV UR4, URZ ;  /* 0x000000ff00047c82 */ /* 0x000fe20008000000 */
[----:B------:R-:W0:Y:S02]  /*242d0*/  S2R R27, SR_TID.X ;  /* 0x00000000001b7919 */ /* 0x000e240000002100 */
[----:B------:R2:W-:Y:S04]  /*242e0*/  STL [R1+0x380], RZ ;  /* 0x000380ff01007387 */ /* 0x0005e80000100800 */
[----:B------:R2:W-:Y:S04]  /*242f0*/  STL [R1+0x384], RZ ;  /* 0x000384ff01007387 */ /* 0x0005e80000100800 */
[----:B------:R2:W-:Y:S04]  /*24300*/  STL [R1+0x388], RZ ;  /* 0x000388ff01007387 */ /* 0x0005e80000100800 */
[----:B------:R2:W-:Y:S04]  /*24310*/  STL [R1+0x38c], RZ ;  /* 0x00038cff01007387 */ /* 0x0005e80000100800 */
[----:B------:R2:W-:Y:S04]  /*24320*/  STL [R1+0x370], RZ ;  /* 0x000370ff01007387 */ /* 0x0005e80000100800 */
[----:B------:R2:W-:Y:S04]  /*24330*/  STL [R1+0x374], RZ ;  /* 0x000374ff01007387 */ /* 0x0005e80000100800 */
[----:B------:R2:W-:Y:S01]  /*24340*/  STL [R1+0x378], RZ ;  /* 0x000378ff01007387 */ /* 0x0005e20000100800 */
[----:B0-----:R-:W-:-:S03]  /*24350*/  LOP3.LUT R27, R27, 0x7f, RZ, 0xc0, !PT ;  /* 0x0000007f1b1b7812 */ /* 0x001fc600078ec0ff */
[----:B------:R2:W-:Y:S02]  /*24360*/  STL [R1+0x37c], RZ ;  /* 0x00037cff01007387 */ /* 0x0005e40000100800 */
[----:B------:R-:W-:Y:S02]  /*24370*/  IMAD.SHL.U32 R2, R27, 0x2, RZ ;  /* 0x000000021b027824 */ /* 0x000fe400078e00ff */
[----:B------:R2:W-:Y:S01]  /*24380*/  STL [R1+0x360], RZ ;  /* 0x000360ff01007387 */ /* 0x0005e20000100800 */
[----:B------:R-:W-:Y:S01]  /*24390*/  IMAD.SHL.U32 R27, R28, 0x2, RZ ;  /* 0x000000021c1b7824 */ /* 0x000fe200078e00ff */
[----:B------:R-:W-:Y:S02]  /*243a0*/  SHF.R.S32.HI R28, RZ, 0x6, R28 ;  /* 0x00000006ff1c7819 */ /* 0x000fe4000001141c */
[----:B------:R2:W-:Y:S01]  /*243b0*/  STL [R1+0x364], RZ ;  /* 0x000364ff01007387 */ /* 0x0005e20000100800 */
[----:B------:R-:W-:Y:S02]  /*243c0*/  LOP3.LUT R4, R2, 0x10, RZ, 0x3c, !PT ;  /* 0x0000001002047812 */ /* 0x000fe400078e3cff */
[----:B------:R-:W-:Y:S01]  /*243d0*/  SGXT R28, R28, 0x1 ;  /* 0x000000011c1c781a */ /* 0x000fe20000000200 */
[----:B------:R2:W-:Y:S01]  /*243e0*/  STL [R1+0x368], RZ ;  /* 0x000368ff01007387 */ /* 0x0005e20000100800 */
[----:B------:R-:W-:-:S02]  /*243f0*/  LOP3.LUT R5, R2, 0x30, RZ, 0x3c, !PT ;  /* 0x0000003002057812 */ /* 0x000fc400078e3cff */
[----:B------:R-:W-:Y:S01]  /*24400*/  LOP3.LUT R28, R28, 0x90, RZ, 0xc0, !PT ;  /* 0x000000901c1c7812 */ /* 0x000fe200078ec0ff */
[----:B------:R2:W-:Y:S01]  /*24410*/  STL [R1+0x36c], RZ ;  /* 0x00036cff01007387 */ /* 0x0005e20000100800 */
[----:B------:R-:W-:Y:S02]  /*24420*/  LOP3.LUT R4, R2, 0x40, RZ, 0x3c, !PT ;  /* 0x0000004002047812 */ /* 0x000fe400078e3cff */
[----:B------:R-:W-:Y:S01]  /*24430*/  LOP3.LUT R28, R28, 0x7e, R27, 0x78, !PT ;  /* 0x0000007e1c1c7812 */ /* 0x000fe200078e781b */
[----:B------:R2:W-:Y:S01]  /*24440*/  STL [R1+0x150], RZ ;  /* 0x000150ff01007387 */ /* 0x0005e20000100800 */
[C---:B------:R-:W-:Y:S02]  /*24450*/  LOP3.LUT R5, R2.reuse, 0x50, RZ, 0x3c, !PT ;  /* 0x0000005002057812 */ /* 0x040fe400078e3cff */
[C---:B------:R-:W-:Y:S01]  /*24460*/  LOP3.LUT R6, R2.reuse, 0x20, RZ, 0x3c, !PT ;  /* 0x0000002002067812 */ /* 0x040fe200078e3cff */
[----:B------:R2:W-:Y:S01]  /*24470*/  STL [R1+0x154], RZ ;  /* 0x000154ff01007387 */ /* 0x0005e20000100800 */
[----:B------:R-:W-:-:S02]  /*24480*/  LOP3.LUT R4, R2, 0x60, RZ, 0x3c, !PT ;  /* 0x0000006002047812 */ /* 0x000fc400078e3cff */
[----:B------:R-:W-:Y:S01]  /*24490*/  LOP3.LUT R5, R28, 0x20, RZ, 0x3c, !PT ;  /* 0x000000201c057812 */ /* 0x000fe200078e3cff */
[----:B------:R2:W-:Y:S01]  /*244a0*/  STL [R1+0x158], RZ ;  /* 0x000158ff01007387 */ /* 0x0005e20000100800 */
[----:B------:R-:W-:Y:S02]  /*244b0*/  LOP3.LUT R2, R2, 0x70, RZ, 0x3c, !PT ;  /* 0x0000007002027812 */ /* 0x000fe400078e3cff */
[----:B------:R-:W-:Y:S01]  /*244c0*/  LOP3.LUT R2, R3, 0x20, RZ, 0x3c, !PT ;  /* 0x0000002003027812 */ /* 0x000fe200078e3cff */
[----:B------:R2:W-:Y:S04]  /*244d0*/  STL [R1+0x15c], RZ ;  /* 0x00015cff01007387 */ /* 0x0005e80000100800 */
[----:B------:R2:W-:Y:S04]  /*244e0*/  STL [R1+0x140], RZ ;  /* 0x000140ff01007387 */ /* 0x0005e80000100800 */
[----:B------:R2:W-:Y:S04]  /*244f0*/  STL [R1+0x144], RZ ;  /* 0x000144ff01007387 */ /* 0x0005e80000100800 */
[----:B------:R2:W-:Y:S04]  /*24500*/  STL [R1+0x148], RZ ;  /* 0x000148ff01007387 */ /* 0x0005e80000100800 */
[----:B------:R2:W-:Y:S04]  /*24510*/  STL [R1+0x14c], RZ ;  /* 0x00014cff01007387 */ /* 0x0005e80000100800 */
[----:B------:R2:W-:Y:S01]  /*24520*/  STL [R1+0x18b8], R5 ;  /* 0x0018b80501007387 */ /* 0x0005e20000100800 */
[----:B---3--:R-:W-:-:S05]  /*24530*/  LOP3.LUT R4, R29, 0x40, RZ, 0x3c, !PT ;  /* 0x000000401d047812 */ /* 0x008fca00078e3cff */
[----:B------:R2:W-:Y:S04]  /*24540*/  STL [R1+0x18b4], R4 ;  /* 0x0018b40401007387 */ /* 0x0005e80000100800 */
[----:B------:R2:W-:Y:S02]  /*24550*/  STL [R1+0x2b8], R2 ;  /* 0x0002b80201007387 */ /* 0x0005e40000100800 */
.L_x_2:
[----:B--2--5:R-:W2:Y:S01]  /*24560*/  LDL R3, [R1+0x1698] ;  /* 0x0016980001037983 */ /* 0x024ea20000100800 */
[----:B------:R-:W-:-:S03]  /*24570*/  UIMAD UR11, UR4, -0x100, UR12 ;  /* 0xffffff00040b78a4 */ /* 0x000fc6000f8e020c */
[----:B--2---:R-:W-:Y:S04]  /*24580*/  STL [R1+0x380c], R3 ;  /* 0x00380c0301007387 */ /* 0x004fe80000100800 */
[----:B------:R-:W2:Y:S04]  /*24590*/  LDL R2, [R1+0x16a8] ;  /* 0x0016a80001027983 */ /* 0x000ea80000100800 */
[----:B------:R-:W-:Y:S04]  /*245a0*/  STL [R1+0x3744], R4 ;  /* 0x0037440401007387 */ /* 0x000fe80000100800 */
        /* <DEDUP_REMOVED lines=47> */
[----:B0-----:R0:W-:Y:S04]  /*248a0*/  STL [R1+0x3718], R26 ;  /* 0x0037181a01007387 */ /* 0x0011e80000100800 */
        /* <DEDUP_REMOVED lines=47> */
[----:B------:R1:W-:Y:S04]  /*24ba0*/  STL [R1+0x3800], R13 ;  /* 0x0038000d01007387 */ /* 0x0003e80000100800 */
        /* <DEDUP_REMOVED lines=10> */
[----:B------:R-:W-:Y:S01]  /*24c50*/  STL [R1+0x37cc], R12 ;  /* 0x0037cc0c01007387 */ /* 0x000fe20000100800 */
[----:B0-----:R-:W0:Y:S03]  /*24c60*/  S2R R26, SR_TID.X ;  /* 0x00000000001a7919 */ /* 0x001e260000002100 */
        /* <DEDUP_REMOVED lines=8> */
[----:B0-----:R-:W-:-:S02]  /*24cf0*/  SHF.R.U32.HI R3, RZ, 0x5, R26 ;  /* 0x00000005ff037819 */ /* 0x001fc4000001161a */
[----:B------:R-:W-:Y:S01]  /*24d00*/  SHF.R.U32.HI R26, RZ, 0x5, R26 ;  /* 0x00000005ff1a7819 */ /* 0x000fe2000001161a */
[----:B------:R-:W-:Y:S01]  /*24d10*/  STL [R1+0x37c0], R11 ;  /* 0x0037c00b01007387 */ /* 0x000fe20000100800 */
[----:B------:R-:W-:Y:S02]  /*24d20*/  SGXT.U32 R3, R3, 0x2 ;  /* 0x000000020303781a */ /* 0x000fe40000000000 */
[----:B------:R-:W-:Y:S01]  /*24d30*/  SGXT.U32 R26, R26, 0x2 ;  /* 0x000000021a1a781a */ /* 0x000fe20000000000 */
[----:B------:R-:W-:Y:S01]  /*24d40*/  STL [R1+0x37e4], R11 ;  /* 0x0037e40b01007387 */ /* 0x000fe20000100800 */
[----:B------:R-:W-:Y:S02]  /*24d50*/  LOP3.LUT R3, R3, 0x8, RZ, 0xfc, !PT ;  /* 0x0000000803037812 */ /* 0x000fe400078efcff */
[----:B------:R-:W-:Y:S01]  /*24d60*/  LOP3.LUT R26, R26, 0x4, RZ, 0xfc, !PT ;  /* 0x000000041a1a7812 */ /* 0x000fe200078efcff */
[----:B------:R0:W-:Y:S01]  /*24d70*/  STL [R1+0x3808], R11 ;  /* 0x0038080b01007387 */ /* 0x0001e20000100800 */
[----:B------:R-:W-:-:S02]  /*24d80*/  ISETP.GE.AND P1, PT, R3, UR11, PT ;  /* 0x0000000b03007c0c */ /* 0x000fc4000bf26270 */
[----:B------:R-:W-:Y:S01]  /*24d90*/  ISETP.GE.AND P0, PT, R26, UR11, PT ;  /* 0x0000000b1a007c0c */ /* 0x000fe2000bf06270 */
[----:B------:R-:W-:Y:S04]  /*24da0*/  STL [R1+0x362c], R10 ;  /* 0x00362c0a01007387 */ /* 0x000fe80000100800 */
[----:B------:R-:W-:Y:S01]  /*24db0*/  STL [R1+0x3628], R9 ;  /* 0x0036280901007387 */ /* 0x000fe20000100800 */
[----:B-1----:R-:W1:Y:S03]  /*24dc0*/  S2R R13, SR_TID.X ;  /* 0x00000000000d7919 */ /* 0x002e660000002100 */
        /* <DEDUP_REMOVED lines=28> */
[----:B-1----:R-:W-:-:S03]  /*24f90*/  SHF.R.U32.HI R3, RZ, 0x5, R13 ;  /* 0x00000005ff037819 */ /* 0x002fc6000001160d */
[----:B------:R-:W-:Y:S04]  /*24fa0*/  STL [R1+0x35b4], R29 ;  /* 0x0035b41d01007387 */ /* 0x000fe80000100800 */
[----:B------:R-:W-:Y:S04]  /*24fb0*/  STL [R1+0x35b0], R28 ;  /* 0x0035b01c01007387 */ /* 0x000fe80000100800 */
[----:B------:R-:W-:Y:S04]  /*24fc0*/  STL [R1+0x35ac], R27 ;  /* 0x0035ac1b01007387 */ /* 0x000fe80000100800 */
[----:B------:R-:W-:Y:S01]  /*24fd0*/  STL [R1+0x35a8], R24 ;  /* 0x0035a81801007387 */ /* 0x000fe20000100800 */
[----:B------:R-:W-:-:S03]  /*24fe0*/  SGXT.U32 R3, R3, 0x2 ;  /* 0x000000020303781a */ /* 0x000fc60000000000 */
[----:B------:R-:W-:Y:S04]  /*24ff0*/  STL [R1+0x35a4], R23 ;  /* 0x0035a41701007387 */ /* 0x000fe80000100800 */
[----:B------:R-:W-:Y:S04]  /*25000*/  STL [R1+0x35a0], R7 ;  /* 0x0035a00701007387 */ /* 0x000fe80000100800 */
[----:B------:R-:W-:Y:S04]  /*25010*/  STL [R1+0x359c], R6 ;  /* 0x00359c0601007387 */ /* 0x000fe80000100800 */
[----:B------:R-:W-:Y:S01]  /*25020*/  STL [R1+0x3598], R5 ;  /* 0x0035980501007387 */ /* 0x000fe20000100800 */
[----:B------:R-:W-:-:S03]  /*25030*/  LOP3.LUT R3, R3, 0xc, RZ, 0xfc, !PT ;  /* 0x0000000c03037812 */ /* 0x000fc600078efcff */
[----:B------:R-:W-:Y:S04]  /*25040*/  STL [R1+0x3594], R22 ;  /* 0x0035941601007387 */ /* 0x000fe80000100800 */
[----:B------:R-:W-:Y:S04]  /*25050*/  STL [R1+0x3590], R18 ;  /* 0x0035901201007387 */ /* 0x000fe80000100800 */
[----:B------:R-:W-:Y:S04]  /*25060*/  STL [R1+0x358c], R16 ;  /* 0x00358c1001007387 */ /* 0x000fe80000100800 */
[----:B------:R-:W-:Y:S04]  /*25070*/  STL [R1+0x3588], R17 ;  /* 0x0035881101007387 */ /* 0x000fe80000100800 */
[----:B------:R-:W-:Y:S01]  /*25080*/  STL [R1+0x3584], R19 ;  /* 0x0035841301007387 */ /* 0x000fe20000100800 */
[----:B------:R-:W-:-:S03]  /*25090*/  ISETP.GE.AND P2, PT, R3, UR11, PT ;  /* 0x0000000b03007c0c */ /* 0x000fc6000bf46270 */
[----:B------:R-:W-:Y:S04]  /*250a0*/  STL [R1+0x3580], R20 ;  /* 0x0035801401007387 */ /* 0x000fe80000100800 */
[----:B------:R-:W-:Y:S04]  /*250b0*/  STL [R1+0x357c], R21 ;  /* 0x00357c1501007387 */ /* 0x000fe80000100800 */
[----:B------:R-:W-:Y:S04]  /*250c0*/  STL [R1+0x1be8], R0 ;  /* 0x001be80001007387 */ /* 0x000fe80000100800 */
[----:B------:R-:W3:Y:S04]  /*250d0*/  LDL R26, [R1+0x169c] ;  /* 0x00169c00011a7983 */ /* 0x000ee80000100800 */
[----:B------:R-:W4:Y:S01]  /*250e0*/  LDL R25, [R1+0x16ac] ;  /* 0x0016ac0001197983 */ /* 0x000f220000100800 */
[----:B0-----:R-:W-:-:S02]  /*250f0*/  PRMT R11, RZ, 0x7610, R11 ;  /* 0x00007610ff0b7816 */ /* 0x001fc4000000000b */
[----:B------:R-:W-:Y:S01]  /*25100*/  PRMT R12, RZ, 0x7610, R12 ;  /* 0x00007610ff0c7816 */ /* 0x000fe2000000000c */
[----:B------:R-:W2:Y:S01]  /*25110*/  LDL.LU R3, [R1+0x380c] ;  /* 0x00380c0001037983 */ /* 0x000ea20000300800 */
[----:B------:R-:W-:-:S04]  /*25120*/  SHF.R.U32.HI R13, RZ, 0x5, R13 ;  /* 0x00000005ff0d7819 */ /* 0x000fc8000001160d */
[----:B------:R-:W-:-:S04]  /*25130*/  SGXT.U32 R13, R13, 0x2 ;  /* 0x000000020d0d781a */ /* 0x000fc80000000000 */
[----:B------:R-:W-:Y:S01]  /*25140*/  LOP3.LUT R13, R13, 0x10, RZ, 0xfc, !PT ;  /* 0x000000100d0d7812 */ /* 0x000fe200078efcff */
[----:B--2---:R-:W2:Y:S04]  /*25150*/  @!P0 LDG.E.U16 R11, desc[UR8][R2.64] ;  /* 0x00000008020b8981 */ /* 0x004ea8000c1e1500 */
[----:B------:R-:W3:Y:S04]  /*25160*/  LDL R2, [R1+0x16a4] ;  /* 0x0016a40001027983 */ /* 0x000ee80000100800 */
[----:B--2---:R0:W-:Y:S04]  /*25170*/  STL [R1+0x2ec], R11 ;  /* 0x0002ec0b01007387 */ /* 0x0041e80000100800 */
[----:B------:R-:W3:Y:S01]  /*25180*/  LDL R3, [R1+0x16b4] ;  /* 0x0016b40001037983 */ /* 0x000ee20000100800 */
[----:B------:R-:W-:-:S02]  /*25190*/  ISETP.GE.AND P3, PT, R13, UR11, PT ;  /* 0x0000000b0d007c0c */ /* 0x000fc4000bf66270 */
[----:B------:R-:W0:Y:S01]  /*251a0*/  S2R R13, SR_TID.X ;  /* 0x00000000000d7919 */ /* 0x000e220000002100 */
[----:B---3--:R-:W-:-:S04]  /*251b0*/  @!P1 LOP3.LUT R3, R3, R2, RZ, 0x3c, !PT ;  /* 0x0000000203039212 */ /* 0x008fc800078e3cff */
[----:B------:R-:W-:-:S04]  /*251c0*/  @!P1 LOP3.LUT R2, R3, R2, RZ, 0x3c, !PT ;  /* 0x0000000203029212 */ /* 0x000fc800078e3cff */
[----:B------:R-:W-:-:S05]  /*251d0*/  @!P1 LOP3.LUT R3, R3, R2, RZ, 0x3c, !PT ;  /* 0x0000000203039212 */ /* 0x000fca00078e3cff */
[----:B------:R-:W2:Y:S01]  /*251e0*/  @!P1 LDG.E.U16 R12, desc[UR8][R2.64] ;  /* 0x00000008020c9981 */ /* 0x000ea2000c1e1500 */
[----:B0-----:R-:W-:-:S04]  /*251f0*/  SHF.R.U32.HI R11, RZ, 0x5, R13 ;  /* 0x00000005ff0b7819 */ /* 0x001fc8000001160d */
[----:B------:R-:W-:-:S04]  /*25200*/  SGXT.U32 R11, R11, 0x2 ;  /* 0x000000020b0b781a */ /* 0x000fc80000000000 */
[----:B------:R-:W-:-:S04]  /*25210*/  LOP3.LUT R11, R11, 0x14, RZ, 0xfc, !PT ;  /* 0x000000140b0b7812 */ /* 0x000fc800078efcff */
[----:B------:R-:W-:Y:S02]  /*25220*/  ISETP.GE.AND P0, PT, R11, UR11, PT ;  /* 0x0000000b0b007c0c */ /* 0x000fe4000bf06270 */
[----:B------:R-:W3:Y:S04]  /*25230*/  LDL.LU R11, [R1+0x3808] ;  /* 0x00380800010b7983 */ /* 0x000ee80000300800 */
[----:B--2---:R0:W-:Y:S04]  /*25240*/  STL [R1+0x2e8], R12 ;  /* 0x0002e80c01007387 */ /* 0x0041e80000100800 */
[----:B0-----:R-:W2:Y:S04]  /*25250*/  LDL.LU R12, [R1+0x3804] ;  /* 0x00380400010c7983 */ /* 0x001ea80000300800 */
[----:B------:R-:W2:Y:S04]  /*25260*/  LDL R2, [R1+0x16a0] ;  /* 0x0016a00001027983 */ /* 0x000ea80000100800 */
[----:B------:R-:W2:Y:S01]  /*25270*/  LDL R3, [R1+0x16b0] ;  /* 0x0016b00001037983 */ /* 0x000ea20000100800 */
[----:B------:R-:W-:-:S02]  /*25280*/  PRMT R4, RZ, 0x7610, R4 ;  /* 0x00007610ff047816 */ /* 0x000fc40000000004 */
[----:B--2---:R-:W-:-:S04]  /*25290*/  @!P2 LOP3.LUT R3, R3, R2, RZ, 0x3c, !PT ;  /* 0x000000020303a212 */ /* 0x004fc800078e3cff */
[----:B------:R-:W-:-:S04]  /*252a0*/  @!P2 LOP3.LUT R2, R3, R2, RZ, 0x3c, !PT ;  /* 0x000000020302a212 */ /* 0x000fc800078e3cff */
[----:B------:R-:W-:-:S05]  /*252b0*/  @!P2 LOP3.LUT R3, R3, R2, RZ, 0x3c, !PT ;  /* 0x000000020303a212 */ /* 0x000fca00078e3cff */
[----:B------:R0:W2:Y:S02]  /*252c0*/  @!P2 LDG.E.U16 R4, desc[UR8][R2.64] ;  /* 0x000000080204a981 */ /* 0x0000a4000c1e1500 */
[----:B0-----:R-:W0:Y:S01]  /*252d0*/  S2R R3, SR_TID.X ;  /* 0x0000000000037919 */ /* 0x001e220000002100 */
[----:B------:R-:W-:Y:S01]  /*252e0*/  PRMT R12, RZ, 0x7610, R12 ;  /* 0x00007610ff0c7816 */ /* 0x000fe2000000000c */
[----:B----4-:R-:W-:Y:S01]  /*252f0*/  @!P3 IMAD.MOV.U32 R2, RZ, RZ, R25 ;  /* 0x000000ffff02b224 */ /* 0x010fe200078e0019 */
[----:B0-----:R-:W-:-:S04]  /*25300*/  SHF.R.U32.HI R3, RZ, 0x5, R3 ;  /* 0x00000005ff037819 */ /* 0x001fc80000011603 */
[----:B------:R-:W-:-:S04]  /*25310*/  SGXT.U32 R3, R3, 0x2 ;  /* 0x000000020303781a */ /* 0x000fc80000000000 */
[----:B------:R-:W-:-:S04]  /*25320*/  LOP3.LUT R3, R3, 0x1c, RZ, 0xfc, !PT ;  /* 0x0000001c03037812 */ /* 0x000fc800078efcff */
[----:B------:R-:W-:Y:S01]  /*25330*/  ISETP.GE.AND P2, PT, R3, UR11, PT ;  /* 0x0000000b03007c0c */ /* 0x000fe2000bf46270 */
[----:B------:R-:W-:-:S05]  /*25340*/  @!P3 IMAD.MOV.U32 R3, RZ, RZ, R26 ;  /* 0x000000ffff03b224 */ /* 0x000fca00078e001a */
[----:B------:R-:W4:Y:S01]  /*25350*/  @!P3 LDG.E.U16 R12, desc[UR8][R2.64] ;  /* 0x00000008020cb981 */ /* 0x000f22000c1e1500 */
[----:B------:R-:W-:-:S04]  /*25360*/  SHF.R.U32.HI R13, RZ, 0x5, R13 ;  /* 0x00000005ff0d7819 */ /* 0x000fc8000001160d */
[----:B------:R-:W-:-:S04]  /*25370*/  SGXT.U32 R13, R13, 0x2 ;  /* 0x000000020d0d781a */ /* 0x000fc80000000000 */
[----:B------:R-:W-:-:S04]  /*25380*/  LOP3.LUT R13, R13, 0x18, RZ, 0xfc, !PT ;  /* 0x000000180d0d7812 */ /* 0x000fc800078efcff */
[----:B------:R-:W-:Y:S02]  /*25390*/  ISETP.GE.AND P1, PT, R13, UR11, PT ;  /* 0x0000000b0d007c0c */ /* 0x000fe4000bf26270 */
[----:B------:R-:W3:Y:S04]  /*253a0*/  LDL.LU R13, [R1+0x3800] ;  /* 0x00380000010d7983 */ /* 0x000ee80000300800 */
[----:B--2---:R0:W-:Y:S04]  /*253b0*/  STL [R1+0x2e4], R4 ;  /* 0x0002e40401007387 */ /* 0x0041e80000100800 */
[----:B0-----:R-:W2:Y:S04]  /*253c0*/  LDL.LU R4, [R1+0x37fc] ;  /* 0x0037fc0001047983 */ /* 0x001ea80000300800 */
[----:B------:R-:W3:Y:S04]  /*253d0*/  LDL R25, [R1+0x170c] ;  /* 0x00170c0001197983 */ /* 0x000ee80000100800 */
[----:B------:R-:W3:Y:S04]  /*253e0*/  LDL R2, [R1+0x16f4] ;  /* 0x0016f40001027983 */ /* 0x000ee80000100800 */
[----:B----4-:R0:W-:Y:S04]  /*253f0*/  STL [R1+0x2e0], R12 ;  /* 0x0002e00c01007387 */ /* 0x0101e80000100800 */
[----:B------:R-:W3:Y:S01]  /*25400*/  LDL R3, [R1+0x1708] ;  /* 0x0017080001037983 */ /* 0x000ee20000100800 */
[----:B--2---:R-:W-:-:S02]  /*25410*/  PRMT R4, RZ, 0x7610, R4 ;  /* 0x00007610ff047816 */ /* 0x004fc40000000004 */
[----:B---3--:R-:W-:-:S04]  /*25420*/  @!P0 LOP3.LUT R3, R3, R2, RZ, 0x3c, !PT ;  /* 0x0000000203038212 */ /* 0x008fc800078e3cff */
[----:B------:R-:W-:-:S04]  /*25430*/  @!P0 LOP3.LUT R2, R3, R2, RZ, 0x3c, !PT ;  /* 0x0000000203028212 */ /* 0x000fc800078e3cff */
[----:B------:R-:W-:-:S05]  /*25440*/  @!P0 LOP3.LUT R3, R3, R2, RZ, 0x3c, !PT ;  /* 0x0000000203038212 */ /* 0x000fca00078e3cff */
[----:B------:R-:W2:Y:S01]  /*25450*/  @!P0 LDG.E.U16 R4, desc[UR8][R2.64] ;  /* 0x0000000802048981 */ /* 0x000ea2000c1e1500 */
[----:B------:R-:W0:Y:S02]  /*25460*/  S2R R26, SR_TID.X ;  /* 0x00000000001a7919 */ /* 0x000e240000002100 */
[----:B0-----:R-:W-:-:S04]  /*25470*/  SHF.R.U32.HI R12, RZ, 0x5, R26 ;  /* 0x00000005ff0c7819 */ /* 0x001fc8000001161a */
[----:B------:R-:W-:-:S04]  /*25480*/  SGXT.U32 R12, R12, 0x2 ;  /* 0x000000020c0c781a */ /* 0x000fc80000000000 */
[----:B------:R-:W-:-:S04]  /*25490*/  LOP3.LUT R12, R12, 0x20, RZ, 0xfc, !PT ;  /* 0x000000200c0c7812 */ /* 0x000fc800078efcff */
[----:B------:R-:W-:Y:S02]  /*254a0*/  ISETP.GE.AND P3, PT, R12, UR11, PT ;  /* 0x0000000b0c007c0c */ /* 0x000fe4000bf66270 */
[----:B------:R-:W3:Y:S04]  /*254b0*/  LDL.LU R12, [R1+0x37f8] ;  /* 0x0037f800010c7983 */ /* 0x000ee80000300800 */
[----:B--2---:R0:W-:Y:S04]  /*254c0*/  STL [R1+0x2dc], R4 ;  /* 0x0002dc0401007387 */ /* 0x0041e80000100800 */
[----:B0-----:R-:W2:Y:S04]  /*254d0*/  LDL.LU R4, [R1+0x37f4] ;  /* 0x0037f40001047983 */ /* 0x001ea80000300800 */
[----:B------:R-:W4:Y:S04]  /*254e0*/  LDL R2, [R1+0x16f0] ;  /* 0x0016f00001027983 */ /* 0x000f280000100800 */
[----:B------:R-:W4:Y:S01]  /*254f0*/  LDL R3, [R1+0x1704] ;  /* 0x0017040001037983 */ /* 0x000f220000100800 */
[----:B------:R-:W-:-:S02]  /*25500*/  PRMT R13, RZ, 0x7610, R13 ;  /* 0x00007610ff0d7816 */ /* 0x000fc4000000000d */
[----:B----4-:R-:W-:-:S04]  /*25510*/  @!P1 LOP3.LUT R3, R3, R2, RZ, 0x3c, !PT ;  /* 0x0000000203039212 */ /* 0x010fc800078e3cff */
[----:B------:R-:W-:-:S04]  /*25520*/  @!P1 LOP3.LUT R2, R3, R2, RZ, 0x3c, !PT ;  /* 0x0000000203029212 */ /* 0x000fc800078e3cff */
[----:B------:R-:W-:-:S05]  /*25530*/  @!P1 LOP3.LUT R3, R3, R2, RZ, 0x3c, !PT ;  /* 0x0000000203039212 */ /* 0x000fca00078e3cff */
[----:B------:R-:W4:Y:S04]  /*25540*/  @!P1 LDG.E.U16 R13, desc[UR8][R2.64] ;  /* 0x00000008020d9981 */ /* 0x000f28000c1e1500 */
[----:B------:R-:W3:Y:S04]  /*25550*/  LDL R2, [R1+0x16ec] ;  /* 0x0016ec0001027983 */ /* 0x000ee80000100800 */
[----:B----4-:R0:W-:Y:S04]  /*25560*/  STL [R1+0x2d8], R13 ;  /* 0x0002d80d01007387 */ /* 0x0101e80000100800 */
[----:B------:R-:W3:Y:S01]  /*25570*/  LDL R3, [R1+0x1700] ;  /* 0x0017000001037983 */ /* 0x000ee20000100800 */
[----:B--2---:R-:W-:-:S02]  /*25580*/  PRMT R4, RZ, 0x7610, R4 ;  /* 0x00007610ff047816 */ /* 0x004fc40000000004 */
[----:B------:R-:W-:-:S04]  /*25590*/  SHF.R.U32.HI R26, RZ, 0x5, R26 ;  /* 0x00000005ff1a7819 */ /* 0x000fc8000001161a */
[----:B------:R-:W-:-:S04]  /*255a0*/  SGXT.U32 R26, R26, 0x2 ;  /* 0x000000021a1a781a */ /* 0x000fc80000000000 */
[----:B------:R-:W-:-:S04]  /*255b0*/  LOP3.LUT R26, R26, 0x24, RZ, 0xfc, !PT ;  /* 0x000000241a1a7812 */ /* 0x000fc800078efcff */
[----:B------:R-:W-:Y:S02]  /*255c0*/  ISETP.GE.AND P0, PT, R26, UR11, PT ;  /* 0x0000000b1a007c0c */ /* 0x000fe4000bf06270 */
[----:B------:R-:W0:Y:S01]  /*255d0*/  S2R R26, SR_TID.X ;  /* 0x00000000001a7919 */ /* 0x000e220000002100 */
[----:B---3--:R-:W-:-:S04]  /*255e0*/  @!P2 LOP3.LUT R3, R3, R2, RZ, 0x3c, !PT ;  /* 0x000000020303a212 */ /* 0x008fc800078e3cff */
[----:B------:R-:W-:-:S04]  /*255f0*/  @!P2 LOP3.LUT R2, R3, R2, RZ, 0x3c, !PT ;  /* 0x000000020302a212 */ /* 0x000fc800078e3cff */
[----:B------:R-:W-:-:S05]  /*25600*/  @!P2 LOP3.LUT R3, R3, R2, RZ, 0x3c, !PT ;  /* 0x000000020303a212 */ /* 0x000fca00078e3cff */
[----:B------:R1:W2:Y:S01]  /*25610*/  @!P2 LDG.E.U16 R4, desc[UR8][R2.64] ;  /* 0x000000080204a981 */ /* 0x0002a2000c1e1500 */
[----:B0-----:R-:W-:-:S04]  /*25620*/  SHF.R.U32.HI R13, RZ, 0x5, R26 ;  /* 0x00000005ff0d7819 */ /* 0x001fc8000001161a */
[----:B------:R-:W-:-:S04]  /*25630*/  SGXT.U32 R13, R13, 0x2 ;  /* 0x000000020d0d781a */ /* 0x000fc80000000000 */
[----:B------:R-:W-:-:S04]  /*25640*/  LOP3.LUT R13, R13, 0x28, RZ, 0xfc, !PT ;  /* 0x000000280d0d7812 */ /* 0x000fc800078efcff */
[----:B------:R-:W-:Y:S02]  /*25650*/  ISETP.GE.AND P1, PT, R13, UR11, PT ;  /* 0x0000000b0d007c0c */ /* 0x000fe4000bf26270 */
[----:B------:R-:W3:Y:S01]  /*25660*/  LDL.LU R13, [R1+0x37f0] ;  /* 0x0037f000010d7983 */ /* 0x000ee20000300800 */
[----:B-1----:R-:W-:-:S03]  /*25670*/  SHF.R.U32.HI R2, RZ, 0x5, R26 ;  /* 0x00000005ff027819 */ /* 0x002fc6000001161a */
[----:B--2---:R0:W-:Y:S04]  /*25680*/  STL [R1+0x2d4], R4 ;  /* 0x0002d40401007387 */ /* 0x0041e80000100800 */
[----:B0-----:R-:W2:Y:S04]  /*25690*/  LDL.LU R4, [R1+0x37ec] ;  /* 0x0037ec0001047983 */ /* 0x001ea80000300800 */
[----:B------:R-:W4:Y:S01]  /*256a0*/  LDL R3, [R1+0x16fc] ;  /* 0x0016fc0001037983 */ /* 0x000f220000100800 */
[----:B------:R-:W-:-:S04]  /*256b0*/  SGXT.U32 R2, R2, 0x2 ;  /* 0x000000020202781a */ /* 0x000fc80000000000 */
[----:B------:R-:W-:Y:S02]  /*256c0*/  LOP3.LUT R2, R2, 0x2c, RZ, 0xfc, !PT ;  /* 0x0000002c02027812 */ /* 0x000fe400078efcff */
[----:B------:R-:W-:Y:S02]  /*256d0*/  PRMT R12, RZ, 0x7610, R12 ;  /* 0x00007610ff0c7816 */ /* 0x000fe4000000000c */
[----:B------:R-:W-:Y:S01]  /*256e0*/  ISETP.GE.AND P2, PT, R2, UR11, PT ;  /* 0x0000000b02007c0c */ /* 0x000fe2000bf46270 */
[----:B------:R-:W-:-:S05]  /*256f0*/  @!P3 IMAD.MOV.U32 R2, RZ, RZ, R25 ;  /* 0x000000ffff02b224 */ /* 0x000fca00078e0019 */
[----:B----4-:R-:W4:Y:S04]  /*25700*/  @!P3 LDG.E.U16 R12, desc[UR8][R2.64] ;  /* 0x00000008020cb981 */ /* 0x010f28000c1e1500 */
[----:B----4-:R0:W-:Y:S04]  /*25710*/  STL [R1+0x2d0], R12 ;  /* 0x0002d00c01007387 */ /* 0x0101e80000100800 */
[----:B------:R-:W4:Y:S04]  /*25720*/  LDL R2, [R1+0x16e8] ;  /* 0x0016e80001027983 */ /* 0x000f280000100800 */
[----:B------:R-:W4:Y:S01]  /*25730*/  LDL R3, [R1+0x16f8] ;  /* 0x0016f80001037983 */ /* 0x000f220000100800 */
[----:B--2---:R-:W-:-:S02]  /*25740*/  PRMT R4, RZ, 0x7610, R4 ;  /* 0x00007610ff047816 */ /* 0x004fc40000000004 */
[----:B0-----:R-:W-:Y:S01]  /*25750*/  SHF.R.U32.HI R12, RZ, 0x5, R26 ;  /* 0x00000005ff0c7819 */ /* 0x001fe2000001161a */
[----:B------:R-:W2:Y:S04]  /*25760*/  LDL R25, [R1+0x16cc] ;  /* 0x0016cc0001197983 */ /* 0x000ea80000100800 */
[----:B------:R-:W2:Y:S01]  /*25770*/  LDL R26, [R1+0x16c8] ;  /* 0x0016c800011a7983 */ /* 0x000ea20000100800 */
[----:B----4-:R-:W-:-:S04]  /*25780*/  @!P0 LOP3.LUT R3, R3, R2, RZ, 0x3c, !PT ;  /* 0x0000000203038212 */ /* 0x010fc800078e3cff */
[----:B------:R-:W-:-:S04]  /*25790*/  @!P0 LOP3.LUT R2, R3, R2, RZ, 0x3c, !PT ;  /* 0x0000000203028212 */ /* 0x000fc800078e3cff */
[----:B------:R-:W-:-:S05]  /*257a0*/  @!P0 LOP3.LUT R3, R3, R2, RZ, 0x3c, !PT ;  /* 0x0000000203038212 */ /* 0x000fca00078e3cff */
[----:B------:R-:W4:Y:S04]  /*257b0*/  @!P0 LDG.E.U16 R4, desc[UR8][R2.64] ;  /* 0x0000000802048981 */ /* 0x000f28000c1e1500 */
[----:B----4-:R0:W-:Y:S04]  /*257c0*/  STL [R1+0x2cc], R4 ;  /* 0x0002cc0401007387 */ /* 0x0101e80000100800 */
[----:B0-----:R-:W4:Y:S04]  /*257d0*/  LDL.LU R4, [R1+0x37e8] ;  /* 0x0037e80001047983 */ /* 0x001f280000300800 */
[----:B------:R-:W2:Y:S04]  /*257e0*/  LDL R2, [R1+0x16e0] ;  /* 0x0016e00001027983 */ /* 0x000ea80000100800 */
[----:B------:R-:W2:Y:S01]  /*257f0*/  LDL R3, [R1+0x16e4] ;  /* 0x0016e40001037983 */ /* 0x000ea20000100800 */
[----:B------:R-:W-:-:S02]  /*25800*/  PRMT R11, RZ, 0x7610, R11 ;  /* 0x00007610ff0b7816 */ /* 0x000fc4000000000b */
[----:B--2---:R-:W-:-:S04]  /*25810*/  @!P1 LOP3.LUT R3, R3, R2, RZ, 0x3c, !PT ;  /* 0x0000000203039212 */ /* 0x004fc800078e3cff */
[----:B------:R-:W-:-:S04]  /*25820*/  @!P1 LOP3.LUT R2, R3, R2, RZ, 0x3c, !PT ;  /* 0x0000000203029212 */ /* 0x000fc800078e3cff */
[----:B------:R-:W-:-:S05]  /*25830*/  @!P1 LOP3.LUT R3, R3, R2, RZ, 0x3c, !PT ;  /* 0x0000000203039212 */ /* 0x000fca00078e3cff */
[----:B------:R-:W2:Y:S04]  /*25840*/  @!P1 LDG.E.U16 R11, desc[UR8][R2.64] ;  /* 0x00000008020b9981 */ /* 0x000ea8000c1e1500 */
[----:B------:R-:W4:Y:S04]  /*25850*/  LDL R2, [R1+0x16d8] ;  /* 0x0016d80001027983 */ /* 0x000f280000100800 */
[----:B--2---:R0:W-:Y:S04]  /*25860*/  STL [R1+0x2c8], R11 ;  /* 0x0002c80b01007387 */ /* 0x0041e80000100800 */
[----:B------:R-:W4:Y:S01]  /*25870*/  LDL R3, [R1+0x16dc] ;  /* 0x0016dc0001037983 */ /* 0x000f220000100800 */
[----:B---3--:R-:W-:-:S02]  /*25880*/  PRMT R13, RZ, 0x7610, R13 ;  /* 0x00007610ff0d7816 */ /* 0x008fc4000000000d */
[----:B------:R-:W-:-:S04]  /*25890*/  SGXT.U32 R12, R12, 0x2 ;  /* 0x000000020c0c781a */ /* 0x000fc80000000000 */
[----:B------:R-:W-:-:S04]  /*258a0*/  LOP3.LUT R12, R12, 0x30, RZ, 0xfc, !PT ;  /* 0x000000300c0c7812 */ /* 0x000fc800078efcff */
[----:B------:R-:W-:Y:S02]  /*258b0*/  ISETP.GE.AND P3, PT, R12, UR11, PT ;  /* 0x0000000b0c007c0c */ /* 0x000fe4000bf66270 */
[----:B------:R-:W1:Y:S02]  /*258c0*/  S2R R12, SR_TID.X ;  /* 0x00000000000c7919 */ /* 0x000e640000002100 */
[----:B-1----:R-:W-:Y:S02]  /*258d0*/  SHF.R.U32.HI R12, RZ, 0x5, R12 ;  /* 0x00000005ff0c7819 */ /* 0x002fe4000001160c */
[----:B----4-:R-:W-:-:S04]  /*258e0*/  @!P2 LOP3.LUT R3, R3, R2, RZ, 0x3c, !PT ;  /* 0x000000020303a212 */ /* 0x010fc800078e3cff */
[----:B------:R-:W-:-:S04]  /*258f0*/  @!P2 LOP3.LUT R2, R3, R2, RZ, 0x3c, !PT ;  /* 0x000000020302a212 */ /* 0x000fc800078e3cff */
[----:B------:R-:W-:-:S05]  /*25900*/  @!P2 LOP3.LUT R3, R3, R2, RZ, 0x3c, !PT ;  /* 0x000000020303a212 */ /* 0x000fca00078e3cff */
[----:B------:R-:W2:Y:S01]  /*25910*/  @!P2 LDG.E.U16 R13, desc[UR8][R2.64] ;  /* 0x00000008020da981 */ /* 0x000ea2000c1e1500 */
[----:B------:R-:W-:-:S04]  /*25920*/  SGXT.U32 R12, R12, 0x2 ;  /* 0x000000020c0c781a */ /* 0x000fc80000000000 */
[----:B------:R-:W-:-:S04]  /*25930*/  LOP3.LUT R12, R12, 0x34, RZ, 0xfc, !PT ;  /* 0x000000340c0c7812 */ /* 0x000fc800078efcff */
[----:B------:R-:W-:Y:S02]  /*25940*/  ISETP.GE.AND P0, PT, R12, UR11, PT ;  /* 0x0000000b0c007c0c */ /* 0x000fe4000bf06270 */
        /* <DEDUP_REMOVED lines=14> */
[----:B------:R0:W4:Y:S02]  /*25a30*/  @!P3 LDG.E.U16 R4, desc[UR8][R2.64] ;  /* 0x000000080204b981 */ /* 0x000124000c1e1500 */
[----:B0-----:R-:W0:Y:S01]  /*25a40*/  S2R R3, SR_TID.X ;  /* 0x0000000000037919 */ /* 0x001e220000002100 */
[----:B--2---:R-:W-:Y:S01]  /*25a50*/  PRMT R13, RZ, 0x7610, R13 ;  /* 0x00007610ff0d7816 */ /* 0x004fe2000000000d */
[----:B------:R-:W-:Y:S01]  /*25a60*/  @!P0 IMAD.MOV.U32 R2, RZ, RZ, R25 ;  /* 0x000000ffff028224 */ /* 0x000fe200078e0019 */
[----:B0-----:R-:W-:-:S04]  /*25a70*/  SHF.R.U32.HI R3, RZ, 0x5, R3 ;  /* 0x00000005ff037819 */ /* 0x001fc80000011603 */
[----:B------:R-:W-:-:S04]  /*25a80*/  SGXT.U32 R3, R3, 0x2 ;  /* 0x000000020303781a */ /* 0x000fc80000000000 */
[----:B------:R-:W-:-:S04]  /*25a90*/  LOP3.LUT R3, R3, 0x40, RZ, 0xfc, !PT ;  /* 0x0000004003037812 */ /* 0x000fc800078efcff */
[----:B------:R-:W-:Y:S01]  /*25aa0*/  ISETP.GE.AND P3, PT, R3, UR11, PT ;  /* 0x0000000b03007c0c */ /* 0x000fe2000bf66270 */
[----:B------:R-:W-:-:S05]  /*25ab0*/  @!P0 IMAD.MOV.U32 R3, RZ, RZ, R26 ;  /* 0x000000ffff038224 */ /* 0x000fca00078e001a */
[----:B------:R-:W2:Y:S01]  /*25ac0*/  @!P0 LDG.E.U16 R13, desc[UR8][R2.64] ;  /* 0x00000008020d8981 */ /* 0x000ea2000c1e1500 */
[----:B------:R-:W-:-:S04]  /*25ad0*/  SHF.R.U32.HI R12, RZ, 0x5, R12 ;  /* 0x00000005ff0c7819 */ /* 0x000fc8000001160c */
[----:B------:R-:W-:-:S04]  /*25ae0*/  SGXT.U32 R12, R12, 0x2 ;  /* 0x000000020c0c781a */ /* 0x000fc80000000000 */
[----:B------:R-:W-:-:S04]  /*25af0*/  LOP3.LUT R12, R12, 0x3c, RZ, 0xfc, !PT ;  /* 0x0000003c0c0c7812 */ /* 0x000fc800078efcff */
[----:B------:R-:W-:Y:S02]  /*25b00*/  ISETP.GE.AND P2, PT, R12, UR11, PT ;  /* 0x0000000b0c007c0c */ /* 0x000fe4000bf46270 */
[----:B------:R-:W3:Y:S04]  /*25b10*/  LDL.LU R12, [R1+0x37dc] ;  /* 0x0037dc00010c7983 */ /* 0x000ee80000300800 */
[----:B----4-:R0:W-:Y:S04]  /*25b20*/  STL [R1+0x2c0], R4 ;  /* 0x0002c00401007387 */ /* 0x0101e80000100800 */
[----:B0-----:R-:W4:Y:S04]  /*25b30*/  LDL.LU R4, [R1+0x37d8] ;  /* 0x0037d80001047983 */ /* 0x001f280000300800 */
[----:B------:R-:W3:Y:S04]  /*25b40*/  LDL R25, [R1+0x1730] ;  /* 0x0017300001197983 */ /* 0x000ee80000100800 */
[----:B------:R-:W3:Y:S04]  /*25b50*/  LDL R2, [R1+0x16c4] ;  /* 0x0016c40001027983 */ /* 0x000ee80000100800 */
[----:B--2---:R0:W-:Y:S04]  /*25b60*/  STL [R1+0x2bc], R13 ;  /* 0x0002bc0d01007387 */ /* 0x0041e80000100800 */
[----:B------:R-:W3:Y:S01]  /*25b70*/  LDL R3, [R1+0x1718] ;  /* 0x0017180001037983 */ /* 0x000ee20000100800 */
[----:B----4-:R-:W-:-:S02]  /*25b80*/  PRMT R4, RZ, 0x7610, R4 ;  /* 0x00007610ff047816 */ /* 0x010fc40000000004 */
        /* <DEDUP_REMOVED lines=288> */
[----:B---3--:R-:W-:-:S02]  /*26d90*/  PRMT R12, RZ, 0x7610, R12 ;  /* 0x00007610ff0c7816 */ /* 0x008fc4000000000c */
[----:B0-----:R-:W-:Y:S01]  /*26da0*/  SHF.R.U32.HI R13, RZ, 0x5, R26 ;  /* 0x00000005ff0d7819 */ /* 0x001fe2000001161a */
[----:B------:R-:W3:Y:S01]  /*26db0*/  LDL R25, [R1+0x17c8] ;  /* 0x0017c80001197983 */ /* 0x000ee20000100800 */
[----:B----4-:R-:W-:-:S04]  /*26dc0*/  @!P3 LOP3.LUT R3, R3, R2, RZ, 0x3c, !PT ;  /* 0x000000020303b212 */ /* 0x010fc800078e3cff */
[----:B------:R-:W-:-:S04]  /*26dd0*/  @!P3 LOP3.LUT R2, R3, R2, RZ, 0x3c, !PT ;  /* 0x000000020302b212 */ /* 0x000fc800078e3cff */
[----:B------:R-:W-:-:S05]  /*26de0*/  @!P3 LOP3.LUT R3, R3, R2, RZ, 0x3c, !PT ;  /* 0x000000020303b212 */ /* 0x000fca00078e3cff */
[----:B------:R-:W4:Y:S01]  /*26df0*/  @!P3 LDG.E.U16 R12, desc[UR8][R2.64] ;  /* 0x00000008020cb981 */ /* 0x000f22000c1e1500 */
[----:B------:R-:W-:-:S04]  /*26e00*/  SGXT.U32 R13, R13, 0x2 ;  /* 0x000000020d0d781a */ /* 0x000fc80000000000 */
[----:B------:R-:W-:-:S04]  /*26e10*/  LOP3.LUT R13, R13, 0x9c, RZ, 0xfc, !PT ;  /* 0x0000009c0d0d7812 */ /* 0x000fc800078efcff */
[----:B------:R-:W-:Y:S01]  /*26e20*/  ISETP.GE.AND P2, PT, R13, UR11, PT ;  /* 0x0000000b0d007c0c */ /* 0x000fe2000bf46270 */
        /* <DEDUP_REMOVED lines=37> */
[----:B------:R-:W-:Y:S02]  /*27080*/  SGXT.U32 R11, R11, 0x2 ;  /* 0x000000020b0b781a */ /* 0x000fe40000000000 */
[----:B------:R-:W-:Y:S02]  /*27090*/  PRMT R12, RZ, 0x7610, R12 ;  /* 0x00007610ff0c7816 */ /* 0x000fe4000000000c */
[----:B------:R-:W-:Y:S01]  /*270a0*/  LOP3.LUT R11, R11, 0xa8, RZ, 0xfc, !PT ;  /* 0x000000a80b0b7812 */ /* 0x000fe200078efcff */
[----:B-1----:R-:W-:Y:S02]  /*270b0*/  @!P3 IMAD.MOV.U32 R2, RZ, RZ, R13 ;  /* 0x000000ffff02b224 */ /* 0x002fe400078e000d */
[----:B------:R-:W-:Y:S01]  /*270c0*/  @!P3 IMAD.MOV.U32 R3, RZ, RZ, R25 ;  /* 0x000000ffff03b224 */ /* 0x000fe200078e0019 */
[----:B------:R-:W-:Y:S02]  /*270d0*/  ISETP.GE.AND P1, PT, R11, UR11, PT ;  /* 0x0000000b0b007c0c */ /* 0x000fe4000bf26270 */
[----:B------:R-:W3:Y:S04]  /*270e0*/  LDL.LU R11, [R1+0x3774] ;  /* 0x00377400010b7983 */ /* 0x000ee80000300800 */
[----:B------:R0:W4:Y:S04]  /*270f0*/  @!P3 LDG.E.U16 R12, desc[UR8][R2.64] ;  /* 0x00000008020cb981 */ /* 0x000128000c1e1500 */
[----:B--2---:R1:W-:Y:S04]  /*27100*/  STL [R1+0x238], R4 ;  /* 0x0002380401007387 */ /* 0x0043e80000100800 */
[----:B-1----:R-:W2:Y:S04]  /*27110*/  LDL.LU R4, [R1+0x3770] ;  /* 0x0037700001047983 */ /* 0x002ea80000300800 */
[----:B------:R-:W0:Y:S04]  /*27120*/  LDL R2, [R1+0x17cc] ;  /* 0x0017cc0001027983 */ /* 0x000e280000100800 */
[----:B------:R-:W0:Y:S01]  /*27130*/  LDL R3, [R1+0x17e8] ;  /* 0x0017e80001037983 */ /* 0x000e220000100800 */
[----:B------:R-:W1:Y:S01]  /*27140*/  S2R R25, SR_TID.X ;  /* 0x0000000000197919 */ /* 0x000e620000002100 */
[----:B--2---:R-:W-:-:S02]  /*27150*/  PRMT R4, RZ, 0x7610, R4 ;  /* 0x00007610ff047816 */ /* 0x004fc40000000004 */
[----:B0-----:R-:W-:-:S04]  /*27160*/  @!P0 LOP3.LUT R3, R3, R2, RZ, 0x3c, !PT ;  /* 0x0000000203038212 */ /* 0x001fc800078e3cff */
[----:B------:R-:W-:-:S04]  /*27170*/  @!P0 LOP3.LUT R2, R3, R2, RZ, 0x3c, !PT ;  /* 0x0000000203028212 */ /* 0x000fc800078e3cff */
[----:B------:R-:W-:-:S05]  /*27180*/  @!P0 LOP3.LUT R3, R3, R2, RZ, 0x3c, !PT ;  /* 0x0000000203038212 */ /* 0x000fca00078e3cff */
[----:B------:R-:W2:Y:S01]  /*27190*/  @!P0 LDG.E.U16 R4, desc[UR8][R2.64] ;  /* 0x0000000802048981 */ /* 0x000ea2000c1e1500 */
[----:B------:R-:W-:Y:S02]  /*271a0*/  SHF.R.U32.HI R26, RZ, 0x5, R26 ;  /* 0x00000005ff1a7819 */ /* 0x000fe4000001161a */
[----:B-1----:R-:W-:Y:S02]  /*271b0*/  SHF.R.U32.HI R25, RZ, 0x5, R25 ;  /* 0x00000005ff197819 */ /* 0x002fe40000011619 */
[----:B------:R-:W-:Y:S02]  /*271c0*/  SGXT.U32 R26, R26, 0x2 ;  /* 0x000000021a1a781a */ /* 0x000fe40000000000 */
[----:B------:R-:W-:Y:S02]  /*271d0*/  SGXT.U32 R25, R25, 0x2 ;  /* 0x000000021919781a */ /* 0x000fe40000000000 */
[----:B------:R-:W-:Y:S02]  /*271e0*/  LOP3.LUT R26, R26, 0xac, RZ, 0xfc, !PT ;  /* 0x000000ac1a1a7812 */ /* 0x000fe400078efcff */
[----:B------:R-:W-:-:S02]  /*271f0*/  LOP3.LUT R25, R25, 0xb0, RZ, 0xfc, !PT ;  /* 0x000000b019197812 */ /* 0x000fc400078efcff */
[----:B------:R-:W-:Y:S02]  /*27200*/  ISETP.GE.AND P2, PT, R26, UR11, PT ;  /* 0x0000000b1a007c0c */ /* 0x000fe4000bf46270 */
[----:B------:R-:W3:Y:S01]  /*27210*/  LDL R26, [R1+0x17f4] ;  /* 0x0017f400011a7983 */ /* 0x000ee20000100800 */
[----:B------:R-:W-:-:S03]  /*27220*/  ISETP.GE.AND P3, PT, R25, UR11, PT ;  /* 0x0000000b19007c0c */ /* 0x000fc6000bf66270 */
[----:B----4-:R0:W-:Y:S04]  /*27230*/  STL [R1+0x234], R12 ;  /* 0x0002340c01007387 */ /* 0x0101e80000100800 */
[----:B0-----:R-:W4:Y:S04]  /*27240*/  LDL R12, [R1+0x181c] ;  /* 0x00181c00010c7983 */ /* 0x001f280000100800 */
[----:B------:R-:W4:Y:S04]  /*27250*/  LDL.LU R25, [R1+0x376c] ;  /* 0x00376c0001197983 */ /* 0x000f280000300800 */
[----:B--2---:R0:W-:Y:S04]  /*27260*/  STL [R1+0x230], R4 ;  /* 0x0002300401007387 */ /* 0x0041e80000100800 */
[----:B0-----:R-:W2:Y:S04]  /*27270*/  LDL.LU R4, [R1+0x3768] ;  /* 0x0037680001047983 */ /* 0x001ea80000300800 */
[----:B------:R-:W2:Y:S04]  /*27280*/  LDL R2, [R1+0x17dc] ;  /* 0x0017dc0001027983 */ /* 0x000ea80000100800 */
[----:B------:R-:W2:Y:S01]  /*27290*/  LDL R3, [R1+0x17e4] ;  /* 0x0017e40001037983 */ /* 0x000ea20000100800 */
[----:B---3--:R-:W-:-:S02]  /*272a0*/  PRMT R11, RZ, 0x7610, R11 ;  /* 0x00007610ff0b7816 */ /* 0x008fc4000000000b */
[----:B--2---:R-:W-:-:S04]  /*272b0*/  @!P1 LOP3.LUT R3, R3, R2, RZ, 0x3c, !PT ;  /* 0x0000000203039212 */ /* 0x004fc800078e3cff */
[----:B------:R-:W-:-:S04]  /*272c0*/  @!P1 LOP3.LUT R2, R3, R2, RZ, 0x3c, !PT ;  /* 0x0000000203029212 */ /* 0x000fc800078e3cff */
[----:B------:R-:W-:-:S05]  /*272d0*/  @!P1 LOP3.LUT R3, R3, R2, RZ, 0x3c, !PT ;  /* 0x0000000203039212 */ /* 0x000fca00078e3cff */
[----:B------:R-:W2:Y:S04]  /*272e0*/  @!P1 LDG.E.U16 R11, desc[UR8][R2.64] ;  /* 0x00000008020b9981 */ /* 0x000ea8000c1e1500 */
[----:B------:R-:W3:Y:S04]  /*272f0*/  LDL R2, [R1+0x17e0] ;  /* 0x0017e00001027983 */ /* 0x000ee80000100800 */
[----:B--2---:R0:W-:Y:S04]  /*27300*/  STL [R1+0x22c], R11 ;  /* 0x00022c0b01007387 */ /* 0x0041e80000100800 */
[----:B------:R-:W3:Y:S01]  /*27310*/  LDL R3, [R1+0x180c] ;  /* 0x00180c0001037983 */ /* 0x000ee20000100800 */
[----:B------:R-:W-:Y:S01]  /*27320*/  PRMT R4, RZ, 0x7610, R4 ;  /* 0x00007610ff047816 */ /* 0x000fe20000000004 */
[----:B------:R-:W1:Y:S02]  /*27330*/  S2R R13, SR_TID.X ;  /* 0x00000000000d7919 */ /* 0x000e640000002100 */
[----:B-1----:R-:W-:-:S04]  /*27340*/  SHF.R.U32.HI R13, RZ, 0x5, R13 ;  /* 0x00000005ff0d7819 */ /* 0x002fc8000001160d */
[----:B------:R-:W-:Y:S02]  /*27350*/  SGXT.U32 R13, R13, 0x2 ;  /* 0x000000020d0d781a */ /* 0x000fe40000000000 */
[----:B---3--:R-:W-:-:S04]  /*27360*/  @!P2 LOP3.LUT R3, R3, R2, RZ, 0x3c, !PT ;  /* 0x000000020303a212 */ /* 0x008fc800078e3cff */
[----:B------:R-:W-:-:S04]  /*27370*/  @!P2 LOP3.LUT R2, R3, R2, RZ, 0x3c, !PT ;  /* 0x000000020302a212 */ /* 0x000fc800078e3cff */
[----:B------:R-:W-:-:S05]  /*27380*/  @!P2 LOP3.LUT R3, R3, R2, RZ, 0x3c, !PT ;  /* 0x000000020303a212 */ /* 0x000fca00078e3cff */
[----:B------:R-:W2:Y:S01]  /*27390*/  @!P2 LDG.E.U16 R4, desc[UR8][R2.64] ;  /* 0x000000080204a981 */ /* 0x000ea2000c1e1500 */
        /* <DEDUP_REMOVED lines=12> */
[----:B----4-:R-:W-:-:S02]  /*27460*/  PRMT R25, RZ, 0x7610, R25 ;  /* 0x00007610ff197816 */ /* 0x010fc40000000019 */
[----:B--2---:R-:W-:-:S04]  /*27470*/  @!P3 LOP3.LUT R3, R3, R2, RZ, 0x3c, !PT ;  /* 0x000000020303b212 */ /* 0x004fc800078e3cff */
[----:B------:R-:W-:-:S04]  /*27480*/  @!P3 LOP3.LUT R2, R3, R2, RZ, 0x3c, !PT ;  /* 0x000000020302b212 */ /* 0x000fc800078e3cff */
[----:B------:R-:W-:-:S05]  /*27490*/  @!P3 LOP3.LUT R3, R3, R2, RZ, 0x3c, !PT ;  /* 0x000000020303b212 */ /* 0x000fca00078e3cff */
[----:B------:R0:W2:Y:S02]  /*274a0*/  @!P3 LDG.E.U16 R25, desc[UR8][R2.64] ;  /* 0x000000080219b981 */ /* 0x0000a4000c1e1500 */
[----:B0-----:R-:W0:Y:S01]  /*274b0*/  S2R R3, SR_TID.X ;  /* 0x0000000000037919 */ /* 0x001e220000002100 */
[----:B------:R-:W-:-:S04]  /*274c0*/  SHF.R.U32.HI R13, RZ, 0x5, R13 ;  /* 0x00000005ff0d7819 */ /* 0x000fc8000001160d */
[----:B------:R-:W-:Y:S01]  /*274d0*/  SGXT.U32 R13, R13, 0x2 ;  /* 0x000000020d0d781a */ /* 0x000fe20000000000 */
[----:B------:R-:W-:Y:S01]  /*274e0*/  @!P4 IMAD.MOV.U32 R2, RZ, RZ, R12 ;  /* 0x000000ffff02c224 */ /* 0x000fe200078e000c */
[----:B------:R-:W-:Y:S02]  /*274f0*/  PRMT R4, RZ, 0x7610, R4 ;  /* 0x00007610ff047816 */ /* 0x000fe40000000004 */
[----:B------:R-:W-:-:S04]  /*27500*/  LOP3.LUT R13, R13, 0xbc, RZ, 0xfc, !PT ;  /* 0x000000bc0d0d7812 */ /* 0x000fc800078efcff */
[----:B------:R-:W-:Y:S02]  /*27510*/  ISETP.GE.AND P1, PT, R13, UR11, PT ;  /* 0x0000000b0d007c0c */ /* 0x000fe4000bf26270 */
[----:B------:R-:W4:Y:S01]  /*27520*/  LDL.LU R13, [R1+0x375c] ;  /* 0x00375c00010d7983 */ /* 0x000f220000300800 */
[----:B0-----:R-:W-:-:S04]  /*27530*/  SHF.R.U32.HI R3, RZ, 0x5, R3 ;  /* 0x00000005ff037819 */ /* 0x001fc80000011603 */
[----:B------:R-:W-:-:S04]  /*27540*/  SGXT.U32 R3, R3, 0x2 ;  /* 0x000000020303781a */ /* 0x000fc80000000000 */
[----:B------:R-:W-:-:S04]  /*27550*/  LOP3.LUT R3, R3, 0xc0, RZ, 0xfc, !PT ;  /* 0x000000c003037812 */ /* 0x000fc800078efcff */
[----:B------:R-:W-:Y:S01]  /*27560*/  ISETP.GE.AND P2, PT, R3, UR11, PT ;  /* 0x0000000b03007c0c */ /* 0x000fe2000bf46270 */
[----:B------:R-:W-:-:S05]  /*27570*/  @!P4 IMAD.MOV.U32 R3, RZ, RZ, R26 ;  /* 0x000000ffff03c224 */ /* 0x000fca00078e001a */
[----:B------:R-:W3:Y:S04]  /*27580*/  @!P4 LDG.E.U16 R4, desc[UR8][R2.64] ;  /* 0x000000080204c981 */ /* 0x000ee8000c1e1500 */
[----:B--2---:R0:W-:Y:S04]  /*27590*/  STL [R1+0x224], R25 ;  /* 0x0002241901007387 */ /* 0x0041e80000100800 */
[----:B0-----:R-:W2:Y:S04]  /*275a0*/  LDL.LU R25, [R1+0x3758] ;  /* 0x0037580001197983 */ /* 0x001ea80000300800 */
[----:B------:R-:W4:Y:S04]  /*275b0*/  LDL R2, [R1+0x17f8] ;  /* 0x0017f80001027983 */ /* 0x000f280000100800 */
[----:B------:R-:W4:Y:S01]  /*275c0*/  LDL R3, [R1+0x1824] ;  /* 0x0018240001037983 */ /* 0x000f220000100800 */
[----:B------:R-:W0:Y:S03]  /*275d0*/  S2R R12, SR_TID.X ;  /* 0x00000000000c7919 */ /* 0x000e260000002100 */
[----:B------:R-:W4:Y:S04]  /*275e0*/  LDL R26, [R1+0x183c] ;  /* 0x00183c00011a7983 */ /* 0x000f280000100800 */
[----:B---3--:R0:W-:Y:S02]  /*275f0*/  STL [R1+0x220], R4 ;  /* 0x0002200401007387 */ /* 0x0081e40000100800 */
[----:B0-----:R-:W-:-:S02]  /*27600*/  SHF.R.U32.HI R4, RZ, 0x5, R12 ;  /* 0x00000005ff047819 */ /* 0x001fc4000001160c */
[----:B------:R-:W-:Y:S02]  /*27610*/  SHF.R.U32.HI R12, RZ, 0x5, R12 ;  /* 0x00000005ff0c7819 */ /* 0x000fe4000001160c */
[----:B------:R-:W-:Y:S02]  /*27620*/  SGXT.U32 R4, R4, 0x2 ;  /* 0x000000020404781a */ /* 0x000fe40000000000 */
[----:B------:R-:W-:Y:S02]  /*27630*/  SGXT.U32 R12, R12, 0x2 ;  /* 0x000000020c0c781a */ /* 0x000fe40000000000 */
[----:B------:R-:W-:Y:S02]  /*27640*/  LOP3.LUT R4, R4, 0xc8, RZ, 0xfc, !PT ;  /* 0x000000c804047812 */ /* 0x000fe400078efcff */
[----:B------:R-:W-:Y:S02]  /*27650*/  LOP3.LUT R12, R12, 0xc4, RZ, 0xfc, !PT ;  /* 0x000000c40c0c7812 */ /* 0x000fe400078efcff */
[----:B------:R-:W-:-:S02]  /*27660*/  ISETP.GE.AND P4, PT, R4, UR11, PT ;  /* 0x0000000b04007c0c */ /* 0x000fc4000bf86270 */
[----:B------:R-:W-:Y:S02]  /*27670*/  ISETP.GE.AND P3, PT, R12, UR11, PT ;  /* 0x0000000b0c007c0c */ /* 0x000fe4000bf66270 */
[----:B------:R-:W3:Y:S04]  /*27680*/  LDL.LU R12, [R1+0x3754] ;  /* 0x00375400010c7983 */ /* 0x000ee80000300800 */
[----:B------:R-:W3:Y:S01]  /*27690*/  LDL.LU R4, [R1+0x3750] ;  /* 0x0037500001047983 */ /* 0x000ee20000300800 */
[----:B--2---:R-:W-:Y:S02]  /*276a0*/  PRMT R25, RZ, 0x7610, R25 ;  /* 0x00007610ff197816 */ /* 0x004fe40000000019 */
[----:B----4-:R-:W-:-:S04]  /*276b0*/  @!P0 LOP3.LUT R3, R3, R2, RZ, 0x3c, !PT ;  /* 0x0000000203038212 */ /* 0x010fc800078e3cff */
[----:B------:R-:W-:-:S04]  /*276c0*/  @!P0 LOP3.LUT R2, R3, R2, RZ, 0x3c, !PT ;  /* 0x0000000203028212 */ /* 0x000fc800078e3cff */
[----:B------:R-:W-:-:S05]  /*276d0*/  @!P0 LOP3.LUT R3, R3, R2, RZ, 0x3c, !PT ;  /* 0x0000000203038212 */ /* 0x000fca00078e3cff */
[----:B------:R0:W2:Y:S04]  /*276e0*/  @!P0 LDG.E.U16 R25, desc[UR8][R2.64] ;  /* 0x0000000802198981 */ /* 0x0000a8000c1e1500 */
[----:B------:R-:W0:Y:S04]  /*276f0*/  LDL R2, [R1+0x17fc] ;  /* 0x0017fc0001027983 */ /* 0x000e280000100800 */
[----:B------:R-:W0:Y:S01]  /*27700*/  LDL R3, [R1+0x182c] ;  /* 0x00182c0001037983 */ /* 0x000e220000100800 */
[----:B------:R-:W-:Y:S02]  /*27710*/  PRMT R13, RZ, 0x7610, R13 ;  /* 0x00007610ff0d7816 */ /* 0x000fe4000000000d */
[----:B0-----:R-:W-:-:S04]  /*27720*/  @!P1 LOP3.LUT R3, R3, R2, RZ, 0x3c, !PT ;  /* 0x0000000203039212 */ /* 0x001fc800078e3cff */
[----:B------:R-:W-:-:S04]  /*27730*/  @!P1 LOP3.LUT R2, R3, R2, RZ, 0x3c, !PT ;  /* 0x0000000203029212 */ /* 0x000fc800078e3cff */
[----:B------:R-:W-:-:S05]  /*27740*/  @!P1 LOP3.LUT R3, R3, R2, RZ, 0x3c, !PT ;  /* 0x0000000203039212 */ /* 0x000fca00078e3cff */
[----:B------:R-:W4:Y:S04]  /*27750*/  @!P1 LDG.E.U16 R13, desc[UR8][R2.64] ;  /* 0x00000008020d9981 */ /* 0x000f28000c1e1500 */
[----:B--2---:R-:W-:Y:S04]  /*27760*/  STL [R1+0x21c], R25 ;  /* 0x00021c1901007387 */ /* 0x004fe80000100800 */
[----:B----4-:R0:W-:Y:S04]  /*27770*/  STL [R1+0x218], R13 ;  /* 0x0002180d01007387 */ /* 0x0101e80000100800 */
[----:B0-----:R-:W2:Y:S04]  /*27780*/  LDL.LU R13, [R1+0x374c] ;  /* 0x00374c00010d7983 */ /* 0x001ea80000300800 */
[----:B------:R-:W4:Y:S04]  /*27790*/  LDL R2, [R1+0x1800] ;  /* 0x0018000001027983 */ /* 0x000f280000100800 */
[----:B------:R-:W4:Y:S01]  /*277a0*/  LDL R3, [R1+0x1834] ;  /* 0x0018340001037983 */ /* 0x000f220000100800 */
[----:B---3--:R-:W-:Y:S01]  /*277b0*/  PRMT R4, RZ, 0x7610, R4 ;  /* 0x00007610ff047816 */ /* 0x008fe20000000004 */
[----:B------:R-:W0:Y:S01]  /*277c0*/  S2R R25, SR_TID.X ;  /* 0x0000000000197919 */ /* 0x000e220000002100 */
[----:B----4-:R-:W-:-:S04]  /*277d0*/  @!P2 LOP3.LUT R3, R3, R2, RZ, 0x3c, !PT ;  /* 0x000000020303a212 */ /* 0x010fc800078e3cff */
[----:B------:R-:W-:-:S04]  /*277e0*/  @!P2 LOP3.LUT R2, R3, R2, RZ, 0x3c, !PT ;  /* 0x000000020302a212 */ /* 0x000fc800078e3cff */
[----:B------:R-:W-:-:S05]  /*277f0*/  @!P2 LOP3.LUT R3, R3, R2, RZ, 0x3c, !PT ;  /* 0x000000020303a212 */ /* 0x000fca00078e3cff */
[----:B------:R1:W3:Y:S02]  /*27800*/  @!P2 LDG.E.U16 R4, desc[UR8][R2.64] ;  /* 0x000000080204a981 */ /* 0x0002e4000c1e1500 */
[----:B-1----:R-:W1:Y:S01]  /*27810*/  S2R R3, SR_TID.X ;  /* 0x0000000000037919 */ /* 0x002e620000002100 */
[----:B0-----:R-:W-:-:S04]  /*27820*/  SHF.R.U32.HI R25, RZ, 0x5, R25 ;  /* 0x00000005ff197819 */ /* 0x001fc80000011619 */
[----:B------:R-:W-:-:S04]  /*27830*/  SGXT.U32 R25, R25, 0x2 ;  /* 0x000000021919781a */ /* 0x000fc80000000000 */
[----:B------:R-:W-:-:S04]  /*27840*/  LOP3.LUT R25, R25, 0xcc, RZ, 0xfc, !PT ;  /* 0x000000cc19197812 */ /* 0x000fc800078efcff */
[----:B------:R-:W-:Y:S02]  /*27850*/  ISETP.GE.AND P0, PT, R25, UR11, PT ;  /* 0x0000000b19007c0c */ /* 0x000fe4000bf06270 */
[----:B------:R-:W4:Y:S01]  /*27860*/  LDL.LU R25, [R1+0x3748] ;  /* 0x0037480001197983 */ /* 0x000f220000300800 */
[----:B-1----:R-:W-:-:S03]  /*27870*/  SHF.R.U32.HI R2, RZ, 0x5, R3 ;  /* 0x00000005ff027819 */ /* 0x002fc60000011603 */
[----:B---3--:R0:W-:Y:S04]  /*27880*/  STL [R1+0x214], R4 ;  /* 0x0002140401007387 */ /* 0x0081e80000100800 */
[----:B0-----:R-:W3:Y:S04]  /*27890*/  LDL.LU R4, [R1+0x3744] ;  /* 0x0037440001047983 */ /* 0x001ee80000300800 */
[----:B------:R-:W2:Y:S01]  /*278a0*/  LDL R3, [R1+0x1808] ;  /* 0x0018080001037983 */ /* 0x000ea20000100800 */
[----:B------:R-:W-:-:S04]  /*278b0*/  SGXT.U32 R2, R2, 0x2 ;  /* 0x000000020202781a */ /* 0x000fc80000000000 */
[----:B------:R-:W-:Y:S02]  /*278c0*/  LOP3.LUT R2, R2, 0xd0, RZ, 0xfc, !PT ;  /* 0x000000d002027812 */ /* 0x000fe400078efcff */
[----:B------:R-:W-:Y:S02]  /*278d0*/  PRMT R12, RZ, 0x7610, R12 ;  /* 0x00007610ff0c7816 */ /* 0x000fe4000000000c */
[----:B------:R-:W-:Y:S01]  /*278e0*/  ISETP.GE.AND P1, PT, R2, UR11, PT ;  /* 0x0000000b02007c0c */ /* 0x000fe2000bf26270 */
[----:B------:R-:W-:-:S05]  /*278f0*/  @!P3 IMAD.MOV.U32 R2, RZ, RZ, R26 ;  /* 0x000000ffff02b224 */ /* 0x000fca00078e001a */
[----:B--2---:R0:W2:Y:S04]  /*27900*/  @!P3 LDG.E.U16 R12, desc[UR8][R2.64] ;  /* 0x00000008020cb981 */ /* 0x0040a8000c1e1500 */
[----:B------:R-:W0:Y:S04]  /*27910*/  LDL R2, [R1+0x1810] ;  /* 0x0018100001027983 */ /* 0x000e280000100800 */
[----:B------:R-:W0:Y:S01]  /*27920*/  LDL R3, [R1+0x1844] ;  /* 0x0018440001037983 */ /* 0x000e220000100800 */
[----:B------:R-:W-:Y:S02]  /*27930*/  PRMT R11, RZ, 0x7610, R11 ;  /* 0x00007610ff0b7816 */ /* 0x000fe4000000000b */
[----:B0-----:R-:W-:-:S04]  /*27940*/  @!P4 LOP3.LUT R3, R3, R2, RZ, 0x3c, !PT ;  /* 0x000000020303c212 */ /* 0x001fc800078e3cff */
[----:B------:R-:W-:-:S04]  /*27950*/  @!P4 LOP3.LUT R2, R3, R2, RZ, 0x3c, !PT ;  /* 0x000000020302c212 */ /* 0x000fc800078e3cff */
[----:B------:R-:W-:-:S05]  /*27960*/  @!P4 LOP3.LUT R3, R3, R2, RZ, 0x3c, !PT ;  /* 0x000000020303c212 */ /* 0x000fca00078e3cff */
[----:B------:R-:W3:Y:S04]  /*27970*/  @!P4 LDG.E.U16 R11, desc[UR8][R2.64] ;  /* 0x00000008020bc981 */ /* 0x000ee8000c1e1500 */
[----:B--2---:R0:W-:Y:S04]  /*27980*/  STL [R1+0x210], R12 ;  /* 0x0002100c01007387 */ /* 0x0041e80000100800 */
[----:B------:R-:W2:Y:S04]  /*27990*/  LDL R26, [R1+0x185c] ;  /* 0x00185c00011a7983 */ /* 0x000ea80000100800 */
[----:B---3--:R1:W-:Y:S04]  /*279a0*/  STL [R1+0x20c], R11 ;  /* 0x00020c0b01007387 */ /* 0x0083e80000100800 */
[----:B------:R-:W3:Y:S04]  /*279b0*/  LDL R2, [R1+0x1818] ;  /* 0x0018180001027983 */ /* 0x000ee80000100800 */
[----:B------:R-:W3:Y:S01]  /*279c0*/  LDL R3, [R1+0x184c] ;  /* 0x00184c0001037983 */ /* 0x000ee20000100800 */
[----:B------:R-:W-:Y:S01]  /*279d0*/  PRMT R13, RZ, 0x7610, R13 ;  /* 0x00007610ff0d7816 */ /* 0x000fe2000000000d */
[----:B0-----:R-:W1:Y:S01]  /*279e0*/  S2R R12, SR_TID.X ;  /* 0x00000000000c7919 */ /* 0x001e620000002100 */
[----:B---3--:R-:W-:-:S04]  /*279f0*/  @!P0 LOP3.LUT R3, R3, R2, RZ, 0x3c, !PT ;  /* 0x0000000203038212 */ /* 0x008fc800078e3cff */
[----:B------:R-:W-:-:S04]  /*27a00*/  @!P0 LOP3.LUT R2, R3, R2, RZ, 0x3c, !PT ;  /* 0x0000000203028212 */ /* 0x000fc800078e3cff */
[----:B------:R-:W-:-:S05]  /*27a10*/  @!P0 LOP3.LUT R3, R3, R2, RZ, 0x3c, !PT ;  /* 0x0000000203038212 */ /* 0x000fca00078e3cff */
[----:B------:R-:W3:Y:S01]  /*27a20*/  @!P0 LDG.E.U16 R13, desc[UR8][R2.64] ;  /* 0x00000008020d8981 */ /* 0x000ee2000c1e1500 */
[----:B-1----:R-:W-:-:S04]  /*27a30*/  SHF.R.U32.HI R11, RZ, 0x5, R12 ;  /* 0x00000005ff0b7819 */ /* 0x002fc8000001160c */
[----:B------:R-:W-:-:S04]  /*27a40*/  SGXT.U32 R11, R11, 0x2 ;  /* 0x000000020b0b781a */ /* 0x000fc80000000000 */
[----:B------:R-:W-:-:S04]  /*27a50*/  LOP3.LUT R11, R11, 0xd4, RZ, 0xfc, !PT ;  /* 0x000000d40b0b7812 */ /* 0x000fc800078efcff */
[----:B------:R-:W-:Y:S02]  /*27a60*/  ISETP.GE.AND P2, PT, R11, UR11, PT ;  /* 0x0000000b0b007c0c */ /* 0x000fe4000bf46270 */
[----:B------:R-:W-:Y:S02]  /*27a70*/  SHF.R.U32.HI R11, RZ, 0x5, R12 ;  /* 0x00000005ff0b7819 */ /* 0x000fe4000001160c */
[----:B------:R-:W2:Y:S04]  /*27a80*/  LDL R12, [R1+0x1864] ;  /* 0x00186400010c7983 */ /* 0x000ea80000100800 */
[----:B---3--:R0:W-:Y:S04]  /*27a90*/  STL [R1+0x208], R13 ;  /* 0x0002080d01007387 */ /* 0x0081e80000100800 */
[----:B0-----:R-:W3:Y:S04]  /*27aa0*/  LDL.LU R13, [R1+0x3740] ;  /* 0x00374000010d7983 */ /* 0x001ee80000300800 */
[----:B------:R-:W2:Y:S04]  /*27ab0*/  LDL R2, [R1+0x1820] ;  /* 0x0018200001027983 */ /* 0x000ea80000100800 */
[----:B------:R-:W2:Y:S01]  /*27ac0*/  LDL R3, [R1+0x1854] ;  /* 0x0018540001037983 */ /* 0x000ea20000100800 */
[----:B----4-:R-:W-:-:S02]  /*27ad0*/  PRMT R25, RZ, 0x7610, R25 ;  /* 0x00007610ff197816 */ /* 0x010fc40000000019 */
[----:B------:R-:W-:-:S04]  /*27ae0*/  SGXT.U32 R11, R11, 0x2 ;  /* 0x000000020b0b781a */ /* 0x000fc80000000000 */
[----:B------:R-:W-:-:S04]  /*27af0*/  LOP3.LUT R11, R11, 0xd8, RZ, 0xfc, !PT ;  /* 0x000000d80b0b7812 */ /* 0x000fc800078efcff */
[----:B------:R-:W-:Y:S02]  /*27b00*/  ISETP.GE.AND P3, PT, R11, UR11, PT ;  /* 0x0000000b0b007c0c */ /* 0x000fe4000bf66270 */
[----:B------:R-:W0:Y:S01]  /*27b10*/  S2R R11, SR_TID.X ;  /* 0x00000000000b7919 */ /* 0x000e220000002100 */
[----:B--2---:R-:W-:-:S04]  /*27b20*/  @!P1 LOP3.LUT R3, R3, R2, RZ, 0x3c, !PT ;  /* 0x0000000203039212 */ /* 0x004fc800078e3cff */
[----:B------:R-:W-:-:S04]  /*27b30*/  @!P1 LOP3.LUT R2, R3, R2, RZ, 0x3c, !PT ;  /* 0x0000000203029212 */ /* 0x000fc800078e3cff */
[----:B------:R-:W-:-:S05]  /*27b40*/  @!P1 LOP3.LUT R3, R3, R2, RZ, 0x3c, !PT ;  /* 0x0000000203039212 */ /* 0x000fca00078e3cff */
[----:B------:R1:W2:Y:S02]  /*27b50*/  @!P1 LDG.E.U16 R25, desc[UR8][R2.64] ;  /* 0x0000000802199981 */ /* 0x0002a4000c1e1500 */
[----:B-1----:R-:W1:Y:S01]  /*27b60*/  S2R R3, SR_TID.X ;  /* 0x0000000000037919 */ /* 0x002e620000002100 */
[----:B0-----:R-:W-:-:S04]  /*27b70*/  SHF.R.U32.HI R11, RZ, 0x5, R11 ;  /* 0x00000005ff0b7819 */ /* 0x001fc8000001160b */
[----:B------:R-:W-:-:S04]  /*27b80*/  SGXT.U32 R11, R11, 0x2 ;  /* 0x000000020b0b781a */ /* 0x000fc80000000000 */
[----:B------:R-:W-:-:S04]  /*27b90*/  LOP3.LUT R11, R11, 0xdc, RZ, 0xfc, !PT ;  /* 0x000000dc0b0b7812 */ /* 0x000fc800078efcff */
[----:B------:R-:W-:Y:S02]  /*27ba0*/  ISETP.GE.AND P0, PT, R11, UR11, PT ;  /* 0x0000000b0b007c0c */ /* 0x000fe4000bf06270 */
[----:B------:R-:W4:Y:S01]  /*27bb0*/  LDL.LU R11, [R1+0x373c] ;  /* 0x00373c00010b7983 */ /* 0x000f220000300800 */
[----:B-1----:R-:W-:-:S03]  /*27bc0*/  SHF.R.U32.HI R2, RZ, 0x5, R3 ;  /* 0x00000005ff027819 */ /* 0x002fc60000011603 */
[----:B--2---:R0:W-:Y:S04]  /*27bd0*/  STL [R1+0x204], R25 ;  /* 0x0002041901007387 */ /* 0x0041e80000100800 */
[----:B0-----:R-:W2:Y:S04]  /*27be0*/  LDL.LU R25, [R1+0x3738] ;  /* 0x0037380001197983 */ /* 0x001ea80000300800 */
[----:B------:R-:W2:Y:S01]  /*27bf0*/  LDL R3, [R1+0x1828] ;  /* 0x0018280001037983 */ /* 0x000ea20000100800 */
[----:B------:R-:W-:-:S04]  /*27c00*/  SGXT.U32 R2, R2, 0x2 ;  /* 0x000000020202781a */ /* 0x000fc80000000000 */
[----:B------:R-:W-:Y:S02]  /*27c10*/  LOP3.LUT R2, R2, 0xe0, RZ, 0xfc, !PT ;  /* 0x000000e002027812 */ /* 0x000fe400078efcff */
[----:B---3--:R-:W-:Y:S02]  /*27c20*/  PRMT R13, RZ, 0x7610, R13 ;  /* 0x00007610ff0d7816 */ /* 0x008fe4000000000d */
[----:B------:R-:W-:Y:S01]  /*27c30*/  ISETP.GE.AND P1, PT, R2, UR11, PT ;  /* 0x0000000b02007c0c */ /* 0x000fe2000bf26270 */
[----:B------:R-:W-:Y:S02]  /*27c40*/  @!P2 IMAD.MOV.U32 R2, RZ, RZ, R26 ;  /* 0x000000ffff02a224 */ /* 0x000fe400078e001a */
[----:B------:R-:W3:Y:S04]  /*27c50*/  LDL R26, [R1+0x187c] ;  /* 0x00187c00011a7983 */ /* 0x000ee80000100800 */
[----:B--2---:R0:W2:Y:S02]  /*27c60*/  @!P2 LDG.E.U16 R13, desc[UR8][R2.64] ;  /* 0x00000008020da981 */ /* 0x0040a4000c1e1500 */
[----:B0-----:R-:W0:Y:S02]  /*27c70*/  S2R R3, SR_TID.X ;  /* 0x0000000000037919 */ /* 0x001e240000002100 */
[----:B0-----:R-:W-:Y:S01]  /*27c80*/  SHF.R.U32.HI R2, RZ, 0x5, R3 ;  /* 0x00000005ff027819 */ /* 0x001fe20000011603 */
[----:B--2---:R0:W-:Y:S04]  /*27c90*/  STL [R1+0x200], R13 ;  /* 0x0002000d01007387 */ /* 0x0041e80000100800 */
[----:B0-----:R-:W2:Y:S04]  /*27ca0*/  LDL.LU R13, [R1+0x3734] ;  /* 0x00373400010d7983 */ /* 0x001ea80000300800 */
[----:B------:R-:W2:Y:S01]  /*27cb0*/  LDL R3, [R1+0x1830] ;  /* 0x0018300001037983 */ /* 0x000ea20000100800 */
[----:B------:R-:W-:-:S04]  /*27cc0*/  SGXT.U32 R2, R2, 0x2 ;  /* 0x000000020202781a */ /* 0x000fc80000000000 */
[----:B------:R-:W-:Y:S02]  /*27cd0*/  LOP3.LUT R2, R2, 0xe4, RZ, 0xfc, !PT ;  /* 0x000000e402027812 */ /* 0x000fe400078efcff */
[----:B------:R-:W-:Y:S02]  /*27ce0*/  PRMT R25, RZ, 0x7610, R25 ;  /* 0x00007610ff197816 */ /* 0x000fe40000000019 */
[----:B------:R-:W-:Y:S01]  /*27cf0*/  ISETP.GE.AND P2, PT, R2, UR11, PT ;  /* 0x0000000b02007c0c */ /* 0x000fe2000bf46270 */
[----:B------:R-:W-:Y:S02]  /*27d00*/  @!P3 IMAD.MOV.U32 R2, RZ, RZ, R12 ;  /* 0x000000ffff02b224 */ /* 0x000fe400078e000c */
[----:B------:R-:W0:Y:S03]  /*27d10*/  S2R R12, SR_TID.X ;  /* 0x00000000000c7919 */ /* 0x000e260000002100 */
[----:B--2---:R-:W2:Y:S04]  /*27d20*/  @!P3 LDG.E.U16 R25, desc[UR8][R2.64] ;  /* 0x000000080219b981 */ /* 0x004ea8000c1e1500 */
[----:B------:R-:W3:Y:S04]  /*27d30*/  LDL R2, [R1+0x1838] ;  /* 0x0018380001027983 */ /* 0x000ee80000100800 */
[----:B------:R-:W3:Y:S01]  /*27d40*/  LDL R3, [R1+0x186c] ;  /* 0x00186c0001037983 */ /* 0x000ee20000100800 */
[----:B------:R-:W-:-:S03]  /*27d50*/  PRMT R13, RZ, 0x7610, R13 ;  /* 0x00007610ff0d7816 */ /* 0x000fc6000000000d */
[----:B--2---:R0:W-:Y:S02]  /*27d60*/  STL [R1+0x1fc], R25 ;  /* 0x0001fc1901007387 */ /* 0x0041e40000100800 */
[--C-:B0-----:R-:W-:Y:S02]  /*27d70*/  SHF.R.U32.HI R25, RZ, 0x5, R12.reuse ;  /* 0x00000005ff197819 */ /* 0x101fe4000001160c */
[----:B------:R-:W-:Y:S02]  /*27d80*/  SHF.R.U32.HI R12, RZ, 0x5, R12 ;  /* 0x00000005ff0c7819 */ /* 0x000fe4000001160c */
[----:B---3--:R-:W-:Y:S02]  /*27d90*/  @!P0 LOP3.LUT R3, R3, R2, RZ, 0x3c, !PT ;  /* 0x0000000203038212 */ /* 0x008fe400078e3cff */
[----:B------:R-:W-:Y:S02]  /*27da0*/  SGXT.U32 R12, R12, 0x2 ;  /* 0x000000020c0c781a */ /* 0x000fe40000000000 */
[----:B------:R-:W-:-:S02]  /*27db0*/  SGXT.U32 R25, R25, 0x2 ;  /* 0x000000021919781a */ /* 0x000fc40000000000 */
[----:B------:R-:W-:Y:S02]  /*27dc0*/  @!P0 LOP3.LUT R2, R3, R2, RZ, 0x3c, !PT ;  /* 0x0000000203028212 */ /* 0x000fe400078e3cff */
[----:B------:R-:W-:Y:S02]  /*27dd0*/  LOP3.LUT R12, R12, 0xe8, RZ, 0xfc, !PT ;  /* 0x000000e80c0c7812 */ /* 0x000fe400078efcff */
[----:B------:R-:W-:Y:S02]  /*27de0*/  LOP3.LUT R25, R25, 0xec, RZ, 0xfc, !PT ;  /* 0x000000ec19197812 */ /* 0x000fe400078efcff */
[----:B------:R-:W-:Y:S02]  /*27df0*/  @!P0 LOP3.LUT R3, R3, R2, RZ, 0x3c, !PT ;  /* 0x0000000203038212 */ /* 0x000fe400078e3cff */
[----:B------:R-:W-:Y:S02]  /*27e00*/  ISETP.GE.AND P3, PT, R12, UR11, PT ;  /* 0x0000000b0c007c0c */ /* 0x000fe4000bf66270 */
[----:B------:R-:W2:Y:S01]  /*27e10*/  LDL.LU R12, [R1+0x3730] ;  /* 0x00373000010c7983 */ /* 0x000ea20000300800 */
[----:B------:R-:W-:-:S03]  /*27e20*/  ISETP.GE.AND P4, PT, R25, UR11, PT ;  /* 0x0000000b19007c0c */ /* 0x000fc6000bf86270 */
[----:B------:R-:W3:Y:S04]  /*27e30*/  LDL.LU R25, [R1+0x372c] ;  /* 0x00372c0001197983 */ /* 0x000ee80000300800 */
[----:B------:R0:W3:Y:S04]  /*27e40*/  @!P0 LDG.E.U16 R13, desc[UR8][R2.64] ;  /* 0x00000008020d8981 */ /* 0x0000e8000c1e1500 */
[----:B------:R-:W0:Y:S04]  /*27e50*/  LDL R2, [R1+0x1840] ;  /* 0x0018400001027983 */ /* 0x000e280000100800 */
[----:B------:R-:W0:Y:S01]  /*27e60*/  LDL R3, [R1+0x1874] ;  /* 0x0018740001037983 */ /* 0x000e220000100800 */
[----:B--2---:R-:W-:-:S02]  /*27e70*/  PRMT R12, RZ, 0x7610, R12 ;  /* 0x00007610ff0c7816 */ /* 0x004fc4000000000c */
[----:B0-----:R-:W-:-:S04]  /*27e80*/  @!P1 LOP3.LUT R3, R3, R2, RZ, 0x3c, !PT ;  /* 0x0000000203039212 */ /* 0x001fc800078e3cff */
[----:B------:R-:W-:-:S04]  /*27e90*/  @!P1 LOP3.LUT R2, R3, R2, RZ, 0x3c, !PT ;  /* 0x0000000203029212 */ /* 0x000fc800078e3cff */
[----:B------:R-:W-:-:S05]  /*27ea0*/  @!P1 LOP3.LUT R3, R3, R2, RZ, 0x3c, !PT ;  /* 0x0000000203039212 */ /* 0x000fca00078e3cff */
[----:B------:R0:W2:Y:S02]  /*27eb0*/  @!P1 LDG.E.U16 R12, desc[UR8][R2.64] ;  /* 0x00000008020c9981 */ /* 0x0000a4000c1e1500 */
[----:B0-----:R-:W0:Y:S02]  /*27ec0*/  S2R R3, SR_TID.X ;  /* 0x0000000000037919 */ /* 0x001e240000002100 */
[----:B---3--:R1:W-:Y:S04]  /*27ed0*/  STL [R1+0x1f8], R13 ;  /* 0x0001f80d01007387 */ /* 0x0083e80000100800 */
[----:B-1----:R-:W3:Y:S01]  /*27ee0*/  LDL R13, [R1+0x188c] ;  /* 0x00188c00010d7983 */ /* 0x002ee20000100800 */
[----:B0-----:R-:W-:-:S03]  /*27ef0*/  SHF.R.U32.HI R2, RZ, 0x5, R3 ;  /* 0x00000005ff027819 */ /* 0x001fc60000011603 */
[----:B--2---:R0:W-:Y:S04]  /*27f00*/  STL [R1+0x1f4], R12 ;  /* 0x0001f40c01007387 */ /* 0x0041e80000100800 */
[----:B0-----:R-:W2:Y:S04]  /*27f10*/  LDL.LU R12, [R1+0x3728] ;  /* 0x00372800010c7983 */ /* 0x001ea80000300800 */
[----:B------:R-:W2:Y:S01]  /*27f20*/  LDL R3, [R1+0x1848] ;  /* 0x0018480001037983 */ /* 0x000ea20000100800 */
[----:B------:R-:W-:-:S04]  /*27f30*/  SGXT.U32 R2, R2, 0x2 ;  /* 0x000000020202781a */ /* 0x000fc80000000000 */
[----:B------:R-:W-:Y:S02]  /*27f40*/  LOP3.LUT R2, R2, 0xf0, RZ, 0xfc, !PT ;  /* 0x000000f002027812 */ /* 0x000fe400078efcff */
[----:B------:R-:W-:Y:S02]  /*27f50*/  PRMT R25, RZ, 0x7610, R25 ;  /* 0x00007610ff197816 */ /* 0x000fe40000000019 */
[----:B------:R-:W-:Y:S01]  /*27f60*/  ISETP.GE.AND P0, PT, R2, UR11, PT ;  /* 0x0000000b02007c0c */ /* 0x000fe2000bf06270 */
[----:B------:R-:W-:-:S05]  /*27f70*/  @!P2 IMAD.MOV.U32 R2, RZ, RZ, R26 ;  /* 0x000000ffff02a224 */ /* 0x000fca00078e001a */
[----:B--2---:R-:W2:Y:S04]  /*27f80*/  @!P2 LDG.E.U16 R25, desc[UR8][R2.64] ;  /* 0x000000080219a981 */ /* 0x004ea8000c1e1500 */
        /* <DEDUP_REMOVED lines=8> */
[----:B------:R-:W2:Y:S04]  /*28010*/  @!P3 LDG.E.U16 R12, desc[UR8][R2.64] ;  /* 0x00000008020cb981 */ /* 0x000ea8000c1e1500 */
        /* <DEDUP_REMOVED lines=8> */
[----:B------:R-:W2:Y:S01]  /*280a0*/  @!P4 LDG.E.U16 R25, desc[UR8][R2.64] ;  /* 0x000000080219c981 */ /* 0x000ea2000c1e1500 */
[----:B------:R-:W0:Y:S02]  /*280b0*/  S2R R26, SR_TID.X ;  /* 0x00000000001a7919 */ /* 0x000e240000002100 */
[----:B0-----:R-:W-:-:S04]  /*280c0*/  SHF.R.U32.HI R26, RZ, 0x5, R26 ;  /* 0x00000005ff1a7819 */ /* 0x001fc8000001161a */
[----:B------:R-:W-:-:S04]  /*280d0*/  SGXT.U32 R26, R26, 0x2 ;  /* 0x000000021a1a781a */ /* 0x000fc80000000000 */
[----:B------:R-:W-:-:S04]  /*280e0*/  LOP3.LUT R26, R26, 0xf4, RZ, 0xfc, !PT ;  /* 0x000000f41a1a7812 */ /* 0x000fc800078efcff */
[----:B------:R-:W-:Y:S01]  /*280f0*/  ISETP.GE.AND P1, PT, R26, UR11, PT ;  /* 0x0000000b1a007c0c */ /* 0x000fe2000bf26270 */
[----:B--2---:R0:W-:Y:S04]  /*28100*/  STL [R1+0x1e8], R25 ;  /* 0x0001e81901007387 */ /* 0x0041e80000100800 */
[----:B0-----:R-:W2:Y:S04]  /*28110*/  LDL.LU R25, [R1+0x371c] ;  /* 0x00371c0001197983 */ /* 0x001ea80000300800 */
[----:B------:R-:W2:Y:S01]  /*28120*/  LDL R3, [R1+0x1860] ;  /* 0x0018600001037983 */ /* 0x000ea20000100800 */
[----:B------:R-:W0:Y:S01]  /*28130*/  S2R R26, SR_TID.X ;  /* 0x00000000001a7919 */ /* 0x000e220000002100 */
[----:B------:R-:W-:-:S02]  /*28140*/  PRMT R4, RZ, 0x7610, R4 ;  /* 0x00007610ff047816 */ /* 0x000fc40000000004 */
[----:B0-----:R-:W-:-:S04]  /*28150*/  SHF.R.U32.HI R2, RZ, 0x5, R26 ;  /* 0x00000005ff027819 */ /* 0x001fc8000001161a */
[----:B------:R-:W-:-:S04]  /*28160*/  SGXT.U32 R2, R2, 0x2 ;  /* 0x000000020202781a */ /* 0x000fc80000000000 */
[----:B------:R-:W-:-:S04]  /*28170*/  LOP3.LUT R2, R2, 0xfc, RZ, 0xfc, !PT ;  /* 0x000000fc02027812 */ /* 0x000fc800078efcff */
[----:B------:R-:W-:Y:S01]  /*28180*/  ISETP.GE.AND P3, PT, R2, UR11, PT ;  /* 0x0000000b02007c0c */ /* 0x000fe2000bf66270 */
[----:B---3--:R-:W-:-:S05]  /*28190*/  @!P0 IMAD.MOV.U32 R2, RZ, RZ, R13 ;  /* 0x000000ffff028224 */ /* 0x008fca00078e000d */
[----:B--2---:R-:W2:Y:S01]  /*281a0*/  @!P0 LDG.E.U16 R4, desc[UR8][R2.64] ;  /* 0x0000000802048981 */ /* 0x004ea2000c1e1500 */
[----:B------:R-:W-:-:S04]  /*281b0*/  SHF.R.U32.HI R26, RZ, 0x5, R26 ;  /* 0x00000005ff1a7819 */ /* 0x000fc8000001161a */
[----:B------:R-:W-:-:S04]  /*281c0*/  SGXT.U32 R26, R26, 0x2 ;  /* 0x000000021a1a781a */ /* 0x000fc80000000000 */
[----:B------:R-:W-:-:S04]  /*281d0*/  LOP3.LUT R26, R26, 0xf8, RZ, 0xfc, !PT ;  /* 0x000000f81a1a7812 */ /* 0x000fc800078efcff */
[----:B------:R-:W-:Y:S02]  /*281e0*/  ISETP.GE.AND P2, PT, R26, UR11, PT ;  /* 0x0000000b1a007c0c */ /* 0x000fe4000bf46270 */
[----:B------:R-:W3:Y:S04]  /*281f0*/  LDL.LU R26, [R1+0x3718] ;  /* 0x00371800011a7983 */ /* 0x000ee80000300800 */
[----:B--2---:R-:W-:Y:S04]  /*28200*/  STL [R1+0x1e4], R4 ;  /* 0x0001e40401007387 */ /* 0x004fe80000100800 */
[----:B------:R-:W2:Y:S04]  /*28210*/  LDL R2, [R1+0x1868] ;  /* 0x0018680001027983 */ /* 0x000ea80000100800 */
[----:B------:R-:W2:Y:S01]  /*28220*/  LDL R3, [R1+0x1888] ;  /* 0x0018880001037983 */ /* 0x000ea20000100800 */
[----:B---3--:R-:W-:-:S02]  /*28230*/  PRMT R26, RZ, 0x7610, R26 ;  /* 0x00007610ff1a7816 */ /* 0x008fc4000000001a */
[----:B--2---:R-:W-:-:S04]  /*28240*/  @!P1 LOP3.LUT R3, R3, R2, RZ, 0x3c, !PT ;  /* 0x0000000203039212 */ /* 0x004fc800078e3cff */
[----:B------:R-:W-:-:S04]  /*28250*/  @!P1 LOP3.LUT R2, R3, R2, RZ, 0x3c, !PT ;  /* 0x0000000203029212 */ /* 0x000fc800078e3cff */
[----:B------:R-:W-:-:S05]  /*28260*/  @!P1 LOP3.LUT R3, R3, R2, RZ, 0x3c, !PT ;  /* 0x0000000203039212 */ /* 0x000fca00078e3cff */
[----:B------:R-:W2:Y:S04]  /*28270*/  @!P1 LDG.E.U16 R26, desc[UR8][R2.64] ;  /* 0x00000008021a9981 */ /* 0x000ea8000c1e1500 */
[----:B--2---:R0:W-:Y:S04]  /*28280*/  STL [R1+0x1e0], R26 ;  /* 0x0001e01a01007387 */ /* 0x0041e80000100800 */
[----:B0-----:R-:W2:Y:S04]  /*28290*/  LDL.LU R26, [R1+0x3714] ;  /* 0x00371400011a7983 */ /* 0x001ea80000300800 */
[----:B------:R-:W3:Y:S04]  /*282a0*/  LDL R2, [R1+0x1870] ;  /* 0x0018700001027983 */ /* 0x000ee80000100800 */
[----:B------:R-:W3:Y:S01]  /*282b0*/  LDL R3, [R1+0x1884] ;  /* 0x0018840001037983 */ /* 0x000ee20000100800 */
[----:B------:R-:W-:Y:S01]  /*282c0*/  PRMT R25, RZ, 0x7610, R25 ;  /* 0x00007610ff197816 */ /* 0x000fe20000000019 */
[----:B------:R-:W0:Y:S01]  /*282d0*/  S2R R13, SR_TID.X ;  /* 0x00000000000d7919 */ /* 0x000e220000002100 */
[----:B---3--:R-:W-:-:S04]  /*282e0*/  @!P2 LOP3.LUT R3, R3, R2, RZ, 0x3c, !PT ;  /* 0x000000020303a212 */ /* 0x008fc800078e3cff */
[----:B------:R-:W-:-:S04]  /*282f0*/  @!P2 LOP3.LUT R2, R3, R2, RZ, 0x3c, !PT ;  /* 0x000000020302a212 */ /* 0x000fc800078e3cff */
[----:B------:R-:W-:-:S05]  /*28300*/  @!P2 LOP3.LUT R3, R3, R2, RZ, 0x3c, !PT ;  /* 0x000000020303a212 */ /* 0x000fca00078e3cff */
[----:B------:R-:W3:Y:S01]  /*28310*/  @!P2 LDG.E.U16 R25, desc[UR8][R2.64] ;  /* 0x000000080219a981 */ /* 0x000ee2000c1e1500 */
[----:B0-----:R-:W-:-:S04]  /*28320*/  LOP3.LUT R13, R13, 0x7f, RZ, 0xc0, !PT ;  /* 0x0000007f0d0d7812 */ /* 0x001fc800078ec0ff */
[C---:B------:R-:W-:Y:S02]  /*28330*/  ISETP.GE.AND P4, PT, R13.reuse, UR11, PT ;  /* 0x0000000b0d007c0c */ /* 0x040fe4000bf86270 */
[----:B------:R-:W-:-:S04]  /*28340*/  LOP3.LUT R13, R13, 0x80, RZ, 0xfc, !PT ;  /* 0x000000800d0d7812 */ /* 0x000fc800078efcff */
[----:B------:R-:W-:Y:S02]  /*28350*/  ISETP.GE.AND P1, PT, R13, UR11, PT ;  /* 0x0000000b0d007c0c */ /* 0x000fe4000bf26270 */
[----:B------:R-:W2:Y:S04]  /*28360*/  LDL.LU R13, [R1+0x3710] ;  /* 0x00371000010d7983 */ /* 0x000ea80000300800 */
[----:B---3--:R0:W-:Y:S04]  /*28370*/  STL [R1+0x1dc], R25 ;  /* 0x0001dc1901007387 */ /* 0x0081e80000100800 */
[----:B0-----:R-:W3:Y:S04]  /*28380*/  LDL.LU R25, [R1+0x370c] ;  /* 0x00370c0001197983 */ /* 0x001ee80000300800 */
[----:B------:R-:W3:Y:S04]  /*28390*/  LDL R2, [R1+0x1878] ;  /* 0x0018780001027983 */ /* 0x000ee80000100800 */
[----:B------:R-:W3:Y:S01]  /*283a0*/  LDL R3, [R1+0x1880] ;  /* 0x0018800001037983 */ /* 0x000ee20000100800 */
[----:B--2---:R-:W-:-:S02]  /*283b0*/  PRMT R26, RZ, 0x7610, R26 ;  /* 0x00007610ff1a7816 */ /* 0x004fc4000000001a */
[----:B---3--:R-:W-:-:S04]  /*283c0*/  @!P3 LOP3.LUT R3, R3, R2, RZ, 0x3c, !PT ;  /* 0x000000020303b212 */ /* 0x008fc800078e3cff */
[----:B------:R-:W-:-:S04]  /*283d0*/  @!P3 LOP3.LUT R2, R3, R2, RZ, 0x3c, !PT ;  /* 0x000000020302b212 */ /* 0x000fc800078e3cff */
[----:B------:R-:W-:-:S05]  /*283e0*/  @!P3 LOP3.LUT R3, R3, R2, RZ, 0x3c, !PT ;  /* 0x000000020303b212 */ /* 0x000fca00078e3cff */
[----:B------:R-:W2:Y:S01]  /*283f0*/  @!P3 LDG.E.U16 R26, desc[UR8][R2.64] ;  /* 0x00000008021ab981 */ /* 0x000ea2000c1e1500 */
[----:B------:R-:W0:Y:S03]  /*28400*/  S2R R4, SR_TID.X ;  /* 0x0000000000047919 */ /* 0x000e260000002100 */
[----:B--2---:R1:W-:Y:S04]  /*28410*/  STL [R1+0x1d4], R26 ;  /* 0x0001d41a01007387 */ /* 0x0043e80000100800 */
[----:B-1----:R-:W2:Y:S04]  /*28420*/  LDL.LU R26, [R1+0x3708] ;  /* 0x00370800011a7983 */ /* 0x002ea80000300800 */
[----:B------:R-:W3:Y:S04]  /*28430*/  LDL R2, [R1+0x17ec] ;  /* 0x0017ec0001027983 */ /* 0x000ee80000100800 */
[----:B------:R-:W3:Y:S01]  /*28440*/  LDL R3, [R1+0x1804] ;  /* 0x0018040001037983 */ /* 0x000ee20000100800 */
[----:B0-----:R-:W-:-:S04]  /*28450*/  SHF.R.U32.HI R4, RZ, 0x5, R4 ;  /* 0x00000005ff047819 */ /* 0x001fc80000011604 */
[----:B------:R-:W-:-:S04]  /*28460*/  SGXT.U32 R4, R4, 0x2 ;  /* 0x000000020404781a */ /* 0x000fc80000000000 */
[----:B------:R-:W-:Y:S02]  /*28470*/  ISETP.GE.AND P0, PT, R4, UR11, PT ;  /* 0x0000000b04007c0c */ /* 0x000fe4000bf06270 */
[----:B------:R-:W-:-:S11]  /*28480*/  PRMT R25, RZ, 0x7610, R25 ;  /* 0x00007610ff197816 */ /* 0x000fd60000000019 */
[----:B---3--:R-:W-:-:S04]  /*28490*/  @!P0 LOP3.LUT R3, R3, R2, RZ, 0x3c, !PT ;  /* 0x0000000203038212 */ /* 0x008fc800078e3cff */
[----:B------:R-:W-:-:S04]  /*284a0*/  @!P0 LOP3.LUT R2, R3, R2, RZ, 0x3c, !PT ;  /* 0x0000000203028212 */ /* 0x000fc800078e3cff */
[----:B------:R-:W-:-:S05]  /*284b0*/  @!P0 LOP3.LUT R3, R3, R2, RZ, 0x3c, !PT ;  /* 0x0000000203038212 */ /* 0x000fca00078e3cff */
[----:B------:R-:W3:Y:S01]  /*284c0*/  @!P0 LDG.E.U16 R25, desc[UR8][R2.64] ;  /* 0x0000000802198981 */ /* 0x000ee2000c1e1500 */
[----:B--2---:R-:W-:Y:S01]  /*284d0*/  PRMT R26, RZ, 0x7610, R26 ;  /* 0x00007610ff1a7816 */ /* 0x004fe2000000001a */
[----:B------:R-:W-:Y:S06]  /*284e0*/  BAR.SYNC.DEFER_BLOCKING 0x0 ;  /* 0x0000000000007b1d */ /* 0x000fec0000010000 */
[----:B---3--:R0:W-:Y:S04]  /*284f0*/  STL [R1+0x1d8], R25 ;  /* 0x0001d81901007387 */ /* 0x0081e80000100800 */
[----:B0-----:R-:W2:Y:S04]  /*28500*/  LDL.LU R25, [R1+0x3704] ;  /* 0x0037040001197983 */ /* 0x001ea80000300800 */
[----:B------:R-:W3:Y:S04]  /*28510*/  LDL R2, [R1+0x15e4] ;  /* 0x0015e40001027983 */ /* 0x000ee80000100800 */
[----:B------:R-:W3:Y:S02]  /*28520*/  LDL R3, [R1+0x15e8] ;  /* 0x0015e80001037983 */ /* 0x000ee40000100800 */
[----:B---3--:R-:W-:-:S04]  /*28530*/  @!P4 LOP3.LUT R3, R3, R2, RZ, 0x3c, !PT ;  /* 0x000000020303c212 */ /* 0x008fc800078e3cff */
[----:B------:R-:W-:-:S04]  /*28540*/  @!P4 LOP3.LUT R2, R3, R2, RZ, 0x3c, !PT ;  /* 0x000000020302c212 */ /* 0x000fc800078e3cff */
[----:B------:R-:W-:-:S05]  /*28550*/  @!P4 LOP3.LUT R3, R3, R2, RZ, 0x3c, !PT ;  /* 0x000000020303c212 */ /* 0x000fca00078e3cff */
[----:B------:R-:W3:Y:S04]  /*28560*/  @!P4 LDG.E.U16 R26, desc[UR8][R2.64] ;  /* 0x00000008021ac981 */ /* 0x000ee8000c1e1500 */
        /* <DEDUP_REMOVED lines=8> */
[----:B------:R-:W2:Y:S04]  /*285f0*/  @!P1 LDG.E.U16 R25, desc[UR8][R2.64] ;  /* 0x0000000802199981 */ /* 0x000ea8000c1e1500 */
[----:B--2---:R0:W-:Y:S04]  /*28600*/  STL [R1+0x1cc], R25 ;  /* 0x0001cc1901007387 */ /* 0x0041e80000100800 */
[----:B0-----:R-:W2:Y:S04]  /*28610*/  LDL.LU R25, [R1+0x36fc] ;  /* 0x0036fc0001197983 */ /* 0x001ea80000300800 */
[----:B------:R-:W3:Y:S04]  /*28620*/  LDL R2, [R1+0x1564] ;  /* 0x0015640001027983 */ /* 0x000ee80000100800 */
[----:B------:R-:W3:Y:S01]  /*28630*/  LDL R3, [R1+0x1568] ;  /* 0x0015680001037983 */ /* 0x000ee20000100800 */
[----:B------:R-:W-:-:S02]  /*28640*/  PRMT R26, RZ, 0x7610, R26 ;  /* 0x00007610ff1a7816 */ /* 0x000fc4000000001a */
        /* <DEDUP_REMOVED lines=453> */
[----:B------:R-:W2:Y:S04]  /*2a2a0*/  @!P4 LDG.E.U16 R11, desc[UR8][R2.64] ;  /* 0x00000008020bc981 */ /* 0x000ea8000c1e1500 */
        /* <DEDUP_REMOVED lines=36> */
[----:B------:R-:W3:Y:S04]  /*2a4f0*/  LDL R2, [R1+0x7dc] ;  /* 0x0007dc0001027983 */ /* 0x000ee80000100800 */
[----:B------:R-:W3:Y:S01]  /*2a500*/  LDL R3, [R1+0x7e0] ;  /* 0x0007e00001037983 */ /* 0x000ee20000100800 */
[----:B------:R-:W-:-:S03]  /*2a510*/  PRMT R25, RZ, 0x7610, R25 ;  /* 0x00007610ff197816 */ /* 0x000fc60000000019 */
[----:B--2---:R-:W-:Y:S01]  /*2a520*/  STL [R1+0x3538], R26 ;  /* 0x0035381a01007387 */ /* 0x004fe20000100800 */
[----:B---3--:R-:W-:-:S04]  /*2a530*/  @!P1 LOP3.LUT R3, R3, R2, RZ, 0x3c, !PT ;  /* 0x0000000203039212 */ /* 0x008fc800078e3cff */
        /* <DEDUP_REMOVED lines=29> */
[----:B----4-:R-:W-:-:S03]  /*2a710*/  PRMT R10, RZ, 0x7610, R10 ;  /* 0x00007610ff0a7816 */ /* 0x010fc6000000000a */
        /* <DEDUP_REMOVED lines=27> */
[----:B------:R-:W3:Y:S04]  /*2a8d0*/  @!P4 LDG.E.U16 R14, desc[UR8][R2.64] ;  /* 0x00000008020ec981 */ /* 0x000ee8000c1e1500 */
[----:B--2---:R-:W-:Y:S04]  /*2a8e0*/  STL [R1+0x3550], R8 ;  /* 0x0035500801007387 */ /* 0x004fe80000100800 */
[----:B---3--:R0:W-:Y:S04]  /*2a8f0*/  STL [R1+0xd0], R14 ;  /* 0x0000d00e01007387 */ /* 0x0081e80000100800 */
        /* <DEDUP_REMOVED lines=10> */
[----:B------:R-:W4:Y:S04]  /*2a9a0*/  LDL R2, [R1+0x1554] ;  /* 0x0015540001027983 */ /* 0x000f280000100800 */
[----:B------:R-:W4:Y:S01]  /*2a9b0*/  LDL R3, [R1+0x1558] ;  /* 0x0015580001037983 */ /* 0x000f220000100800 */
[----:B--2---:R-:W-:-:S02]  /*2a9c0*/  PRMT R14, RZ, 0x7610, R14 ;  /* 0x00007610ff0e7816 */ /* 0x004fc4000000000e */
[----:B----4-:R-:W-:-:S04]  /*2a9d0*/  @!P4 LOP3.LUT R3, R3, R2, RZ, 0x3c, !PT ;  /* 0x000000020303c212 */ /* 0x010fc800078e3cff */
[----:B------:R-:W-:-:S04]  /*2a9e0*/  @!P4 LOP3.LUT R2, R3, R2, RZ, 0x3c, !PT ;  /* 0x000000020302c212 */ /* 0x000fc800078e3cff */
[----:B------:R-:W-:-:S05]  /*2a9f0*/  @!P4 LOP3.LUT R3, R3, R2, RZ, 0x3c, !PT ;  /* 0x000000020303c212 */ /* 0x000fca00078e3cff */
[----:B------:R-:W2:Y:S04]  /*2aa00*/  @!P4 LDG.E.U16 R14, desc[UR8][R2.64] ;  /* 0x00000008020ec981 */ /* 0x000ea8000c1e1500 */
[----:B--2---:R0:W-:Y:S04]  /*2aa10*/  STL [R1+0xc8], R14 ;  /* 0x0000c80e01007387 */ /* 0x0041e80000100800 */
[----:B0-----:R-:W2:Y:S04]  /*2aa20*/  LDL.LU R14, [R1+0x3618] ;  /* 0x00361800010e7983 */ /* 0x001ea80000300800 */
[----:B------:R-:W4:Y:S04]  /*2aa30*/  LDL R2, [R1+0x154c] ;  /* 0x00154c0001027983 */ /* 0x000f280000100800 */
[----:B------:R-:W4:Y:S01]  /*2aa40*/  LDL R3, [R1+0x1550] ;  /* 0x0015500001037983 */ /* 0x000f220000100800 */
[----:B---3--:R-:W-:-:S02]  /*2aa50*/  PRMT R15, RZ, 0x7610, R15 ;  /* 0x00007610ff0f7816 */ /* 0x008fc4000000000f */
[----:B----4-:R-:W-:-:S04]  /*2aa60*/  @!P1 LOP3.LUT R3, R3, R2, RZ, 0x3c, !PT ;  /* 0x0000000203039212 */ /* 0x010fc800078e3cff */
        /* <DEDUP_REMOVED lines=254> */
[----:B0-----:R-:W2:Y:S04]  /*2ba50*/  LDL R25, [R1+0xcd8] ;  /* 0x000cd80001197983 */ /* 0x001ea80000100800 */
        /* <DEDUP_REMOVED lines=38> */
[----:B------:R-:W2:Y:S01]  /*2bcc0*/  LDL R3, [R1+0xcd4] ;  /* 0x000cd40001037983 */ /* 0x000ea20000100800 */
[----:B------:R-:W-:Y:S01]  /*2bcd0*/  PRMT R5, RZ, 0x7610, R5 ;  /* 0x00007610ff057816 */ /* 0x000fe20000000005 */
[----:B------:R-:W-:-:S02]  /*2bce0*/  @!P4 IMAD.MOV.U32 R2, RZ, RZ, R25 ;  /* 0x000000ffff02c224 */ /* 0x000fc400078e0019 */
[----:B------:R-:W3:Y:S04]  /*2bcf0*/  LDL R25, [R1+0xbd0] ;  /* 0x000bd00001197983 */ /* 0x000ee80000100800 */
        /* <DEDUP_REMOVED lines=28> */
[----:B------:R-:W-:-:S03]  /*2bec0*/  PRMT R10, RZ, 0x7610, R10 ;  /* 0x00007610ff0a7816 */ /* 0x000fc6000000000a */
[----:B--2---:R0:W-:Y:S04]  /*2bed0*/  STL [R1+0x34], R16 ;  /* 0x0000341001007387 */ /* 0x0041e80000100800 */
[----:B0-----:R-:W2:Y:S04]  /*2bee0*/  LDL.LU R16, [R1+0x358c] ;  /* 0x00358c0001107983 */ /* 0x001ea80000300800 */
[----:B------:R-:W2:Y:S01]  /*2bef0*/  LDL R3, [R1+0xbd4] ;  /* 0x000bd40001037983 */ /* 0x000ea20000100800 */
[----:B------:R-:W-:Y:S01]  /*2bf00*/  @!P4 IMAD.MOV.U32 R2, RZ, RZ, R26 ;  /* 0x000000ffff02c224 */ /* 0x000fe200078e001a */
[----:B------:R-:W-:-:S02]  /*2bf10*/  PRMT R13, RZ, 0x7610, R13 ;  /* 0x00007610ff0d7816 */ /* 0x000fc4000000000d */
[----:B------:R-:W3:Y:S04]  /*2bf20*/  LDL R26, [R1+0xacc] ;  /* 0x000acc00011a7983 */ /* 0x000ee80000100800 */
[----:B--2---:R3:W2:Y:S04]  /*2bf30*/  @!P4 LDG.E.U16 R10, desc[UR8][R2.64] ;  /* 0x00000008020ac981 */ /* 0x0046a8000c1e1500 */
[----:B------:R-:W4:Y:S01]  /*2bf40*/  LDL R3, [R1+0xbcc] ;  /* 0x000bcc0001037983 */ /* 0x000f220000100800 */
[----:B---3--:R-:W-:-:S03]  /*2bf50*/  @!P1 IMAD.MOV.U32 R2, RZ, RZ, R25 ;  /* 0x000000ffff029224 */ /* 0x008fc600078e0019 */
[----:B--2---:R0:W-:Y:S01]  /*2bf60*/  STL [R1+0x30], R10 ;  /* 0x0000300a01007387 */ /* 0x0041e20000100800 */
[----:B------:R-:W-:-:S03]  /*2bf70*/  PRMT R17, RZ, 0x7610, R17 ;  /* 0x00007610ff117816 */ /* 0x000fc60000000011 */
[----:B------:R-:W2:Y:S04]  /*2bf80*/  LDL R25, [R1+0xa54] ;  /* 0x000a540001197983 */ /* 0x000ea80000100800 */
[----:B----4-:R1:W3:Y:S04]  /*2bf90*/  @!P1 LDG.E.U16 R13, desc[UR8][R2.64] ;  /* 0x00000008020d9981 */ /* 0x0102e8000c1e1500 */
[----:B0-----:R-:W4:Y:S04]  /*2bfa0*/  LDL R10, [R1+0xad0] ;  /* 0x000ad000010a7983 */ /* 0x001f280000100800 */
[----:B------:R-:W1:Y:S04]  /*2bfb0*/  LDL R2, [R1+0xb54] ;  /* 0x000b540001027983 */ /* 0x000e680000100800 */
[----:B------:R-:W1:Y:S02]  /*2bfc0*/  LDL R3, [R1+0xb58] ;  /* 0x000b580001037983 */ /* 0x000e640000100800 */
[----:B-1----:R-:W-:-:S04]  /*2bfd0*/  @!P4 LOP3.LUT R3, R3, R2, RZ, 0x3c, !PT ;  /* 0x000000020303c212 */ /* 0x002fc800078e3cff */
[----:B------:R-:W-:-:S04]  /*2bfe0*/  @!P4 LOP3.LUT R2, R3, R2, RZ, 0x3c, !PT ;  /* 0x000000020302c212 */ /* 0x000fc800078e3cff */
[----:B------:R-:W-:-:S05]  /*2bff0*/  @!P4 LOP3.LUT R3, R3, R2, RZ, 0x3c, !PT ;  /* 0x000000020303c212 */ /* 0x000fca00078e3cff */
[----:B------:R-:W2:Y:S04]  /*2c000*/  @!P4 LDG.E.U16 R17, desc[UR8][R2.64] ;  /* 0x000000080211c981 */ /* 0x000ea8000c1e1500 */
[----:B---3--:R0:W-:Y:S04]  /*2c010*/  STL [R1+0x2c], R13 ;  /* 0x00002c0d01007387 */ /* 0x0081e80000100800 */
[----:B0-----:R-:W3:Y:S04]  /*2c020*/  LDL R13, [R1+0xa58] ;  /* 0x000a5800010d7983 */ /* 0x001ee80000100800 */
        /* <DEDUP_REMOVED lines=12> */
[----:B------:R-:W-:-:S02]  /*2c0f0*/  PRMT R9, RZ, 0x7610, R9 ;  /* 0x00007610ff097816 */ /* 0x000fc40000000009 */
[----:B0-----:R-:W-:-:S04]  /*2c100*/  @!P4 LOP3.LUT R3, R3, R2, RZ, 0x3c, !PT ;  /* 0x000000020303c212 */ /* 0x001fc800078e3cff */
[----:B------:R-:W-:-:S04]  /*2c110*/  @!P4 LOP3.LUT R2, R3, R2, RZ, 0x3c, !PT ;  /* 0x000000020302c212 */ /* 0x000fc800078e3cff */
[----:B------:R-:W-:-:S05]  /*2c120*/  @!P4 LOP3.LUT R3, R3, R2, RZ, 0x3c, !PT ;  /* 0x000000020303c212 */ /* 0x000fca00078e3cff */
[----:B------:R4:W3:Y:S02]  /*2c130*/  @!P4 LDG.E.U16 R19, desc[UR8][R2.64] ;  /* 0x000000080213c981 */ /* 0x0008e4000c1e1500 */
[----:B----4-:R-:W-:Y:S02]  /*2c140*/  @!P1 IMAD.MOV.U32 R2, RZ, RZ, R10 ;  /* 0x000000ffff029224 */ /* 0x010fe400078e000a */
[----:B------:R-:W-:-:S05]  /*2c150*/  @!P1 IMAD.MOV.U32 R3, RZ, RZ, R26 ;  /* 0x000000ffff039224 */ /* 0x000fca00078e001a */
[----:B------:R3:W4:Y:S01]  /*2c160*/  @!P1 LDG.E.U16 R9, desc[UR8][R2.64] ;  /* 0x0000000802099981 */ /* 0x000722000c1e1500 */
[----:B------:R-:W-:-:S03]  /*2c170*/  PRMT R8, RZ, 0x7610, R8 ;  /* 0x00007610ff087816 */ /* 0x000fc60000000008 */
[----:B--2---:R0:W-:Y:S01]  /*2c180*/  STL [R1+0x24], R12 ;  /* 0x0000240c01007387 */ /* 0x0041e20000100800 */
[----:B---3--:R-:W-:Y:S02]  /*2c190*/  @!P4 IMAD.MOV.U32 R2, RZ, RZ, R13 ;  /* 0x000000ffff02c224 */ /* 0x008fe400078e000d */
[----:B------:R-:W-:Y:S01]  /*2c1a0*/  @!P4 IMAD.MOV.U32 R3, RZ, RZ, R25 ;  /* 0x000000ffff03c224 */ /* 0x000fe200078e0019 */
[----:B0-----:R-:W2:Y:S04]  /*2c1b0*/  LDL R12, [R1+0xa50] ;  /* 0x000a5000010c7983 */ /* 0x001ea80000100800 */
[----:B------:R2:W3:Y:S04]  /*2c1c0*/  @!P4 LDG.E.U16 R8, desc[UR8][R2.64] ;  /* 0x000000080208c981 */ /* 0x0004e8000c1e1500 */
[----:B------:R0:W-:Y:S04]  /*2c1d0*/  STL [R1+0x20], R19 ;  /* 0x0000201301007387 */ /* 0x0001e80000100800 */
[----:B0-----:R-:W3:Y:S04]  /*2c1e0*/  LDL.LU R19, [R1+0x3584] ;  /* 0x0035840001137983 */ /* 0x001ee80000300800 */
[----:B------:R-:W3:Y:S04]  /*2c1f0*/  LDL R10, [R1+0x9cc] ;  /* 0x0009cc00010a7983 */ /* 0x000ee80000100800 */
[----:B----4-:R0:W-:Y:S04]  /*2c200*/  STL [R1+0x1c], R9 ;  /* 0x00001c0901007387 */ /* 0x0101e80000100800 */
[----:B------:R-:W4:Y:S01]  /*2c210*/  LDL R3, [R1+0xa4c] ;  /* 0x000a4c0001037983 */ /* 0x000f220000100800 */
[----:B------:R-:W-:-:S03]  /*2c220*/  PRMT R11, RZ, 0x7610, R11 ;  /* 0x00007610ff0b7816 */ /* 0x000fc6000000000b */
[----:B------:R-:W4:Y:S04]  /*2c230*/  LDL R26, [R1+0x954] ;  /* 0x00095400011a7983 */ /* 0x000f280000100800 */
[----:B------:R-:W4:Y:S04]  /*2c240*/  LDL R25, [R1+0x958] ;  /* 0x0009580001197983 */ /* 0x000f280000100800 */
[----:B------:R-:W4:Y:S04]  /*2c250*/  LDL R13, [R1+0x94c] ;  /* 0x00094c00010d7983 */ /* 0x000f280000100800 */
[----:B0-----:R-:W4:Y:S01]  /*2c260*/  LDL R9, [R1+0x9d0] ;  /* 0x0009d00001097983 */ /* 0x001f220000100800 */
[----:B--2---:R-:W-:-:S03]  /*2c270*/  @!P1 IMAD.MOV.U32 R2, RZ, RZ, R12 ;  /* 0x000000ffff029224 */ /* 0x004fc600078e000c */
[----:B---3--:R0:W-:Y:S01]  /*2c280*/  STL [R1+0x18], R8 ;  /* 0x0000180801007387 */ /* 0x0081e20000100800 */
[----:B------:R-:W-:-:S03]  /*2c290*/  PRMT R20, RZ, 0x7610, R20 ;  /* 0x00007610ff147816 */ /* 0x000fc60000000014 */
[----:B------:R-:W2:Y:S04]  /*2c2a0*/  LDL R12, [R1+0x8d4] ;  /* 0x0008d400010c7983 */ /* 0x000ea80000100800 */
[----:B0-----:R-:W3:Y:S04]  /*2c2b0*/  LDL R8, [R1+0x950] ;  /* 0x0009500001087983 */ /* 0x001ee80000100800 */
[----:B----4-:R0:W4:Y:S04]  /*2c2c0*/  @!P1 LDG.E.U16 R11, desc[UR8][R2.64] ;  /* 0x00000008020b9981 */ /* 0x010128000c1e1500 */
[----:B------:R-:W0:Y:S04]  /*2c2d0*/  LDL R2, [R1+0x9d4] ;  /* 0x0009d40001027983 */ /* 0x000e280000100800 */
[----:B------:R-:W0:Y:S02]  /*2c2e0*/  LDL R3, [R1+0x9d8] ;  /* 0x0009d80001037983 */ /* 0x000e240000100800 */
[----:B0-----:R-:W-:-:S04]  /*2c2f0*/  @!P4 LOP3.LUT R3, R3, R2, RZ, 0x3c, !PT ;  /* 0x000000020303c212 */ /* 0x001fc800078e3cff */
[----:B------:R-:W-:-:S04]  /*2c300*/  @!P4 LOP3.LUT R2, R3, R2, RZ, 0x3c, !PT ;  /* 0x000000020302c212 */ /* 0x000fc800078e3cff */
[----:B------:R-:W-:-:S05]  /*2c310*/  @!P4 LOP3.LUT R3, R3, R2, RZ, 0x3c, !PT ;  /* 0x000000020303c212 */ /* 0x000fca00078e3cff */
[----:B------:R0:W2:Y:S04]  /*2c320*/  @!P4 LDG.E.U16 R20, desc[UR8][R2.64] ;  /* 0x000000080214c981 */ /* 0x0000a8000c1e1500 */
[----:B----4-:R1:W-:Y:S04]  /*2c330*/  STL [R1+0x14], R11 ;  /* 0x0000140b01007387 */ /* 0x0103e80000100800 */
[----:B-1----:R-:W4:Y:S01]  /*2c340*/  LDL R11, [R1+0x8d8] ;  /* 0x0008d800010b7983 */ /* 0x002f220000100800 */
[----:B------:R-:W-:Y:S01]  /*2c350*/  PRMT R21, RZ, 0x7610, R21 ;  /* 0x00007610ff157816 */ /* 0x000fe20000000015 */
[----:B0-----:R-:W-:-:S02]  /*2c360*/  @!P1 IMAD.MOV.U32 R2, RZ, RZ, R9 ;  /* 0x000000ffff029224 */ /* 0x001fc400078e0009 */
[----:B------:R-:W-:-:S05]  /*2c370*/  @!P1 IMAD.MOV.U32 R3, RZ, RZ, R10 ;  /* 0x000000ffff039224 */ /* 0x000fca00078e000a */
[----:B------:R0:W4:Y:S01]  /*2c380*/  @!P1 LDG.E.U16 R21, desc[UR8][R2.64] ;  /* 0x0000000802159981 */ /* 0x000122000c1e1500 */
[----:B------:R-:W-:Y:S02]  /*2c390*/  PRMT R15, RZ, 0x7610, R15 ;  /* 0x00007610ff0f7816 */ /* 0x000fe4000000000f */
[----:B------:R-:W-:Y:S01]  /*2c3a0*/  PRMT R14, RZ, 0x7610, R14 ;  /* 0x00007610ff0e7816 */ /* 0x000fe2000000000e */
[----:B0-----:R-:W-:Y:S02]  /*2c3b0*/  @!P4 IMAD.MOV.U32 R2, RZ, RZ, R25 ;  /* 0x000000ffff02c224 */ /* 0x001fe400078e0019 */
[----:B------:R-:W-:-:S05]  /*2c3c0*/  @!P4 IMAD.MOV.U32 R3, RZ, RZ, R26 ;  /* 0x000000ffff03c224 */ /* 0x000fca00078e001a */
[----:B------:R3:W4:Y:S04]  /*2c3d0*/  @!P4 LDG.E.U16 R15, desc[UR8][R2.64] ;  /* 0x00000008020fc981 */ /* 0x000728000c1e1500 */
[----:B--2---:R0:W-:Y:S04]  /*2c3e0*/  STL [R1+0x10], R20 ;  /* 0x0000101401007387 */ /* 0x0041e80000100800 */
[----:B0-----:R-:W2:Y:S04]  /*2c3f0*/  LDL.LU R20, [R1+0x3580] ;  /* 0x0035800001147983 */ /* 0x001ea80000300800 */
[----:B------:R-:W2:Y:S04]  /*2c400*/  LDL R10, [R1+0x8cc] ;  /* 0x0008cc00010a7983 */ /* 0x000ea80000100800 */
[----:B------:R-:W2:Y:S01]  /*2c410*/  LDL R9, [R1+0x8d0] ;  /* 0x0008d00001097983 */ /* 0x000ea20000100800 */
[----:B---3--:R-:W-:-:S02]  /*2c420*/  @!P1 IMAD.MOV.U32 R2, RZ, RZ, R8 ;  /* 0x000000ffff029224 */ /* 0x008fc400078e0008 */
[----:B------:R-:W-:Y:S01]  /*2c430*/  @!P1 IMAD.MOV.U32 R3, RZ, RZ, R13 ;  /* 0x000000ffff039224 */ /* 0x000fe200078e000d */
[----:B------:R-:W-:-:S04]  /*2c440*/  PRMT R0, RZ, 0x7610, R0 ;  /* 0x00007610ff007816 */ /* 0x000fc80000000000 */
[----:B------:R4:W3:Y:S02]  /*2c450*/  @!P1 LDG.E.U16 R14, desc[UR8][R2.64] ;  /* 0x00000008020e9981 */ /* 0x0008e4000c1e1500 */
[----:B----4-:R-:W-:Y:S02]  /*2c460*/  @!P4 IMAD.MOV.U32 R2, RZ, RZ, R11 ;  /* 0x000000ffff02c224 */ /* 0x010fe400078e000b */
[----:B------:R-:W-:-:S05]  /*2c470*/  @!P4 IMAD.MOV.U32 R3, RZ, RZ, R12 ;  /* 0x000000ffff03c224 */ /* 0x000fca00078e000c */
[----:B------:R2:W4:Y:S01]  /*2c480*/  @!P4 LDG.E.U16 R0, desc[UR8][R2.64] ;  /* 0x000000080200c981 */ /* 0x000522000c1e1500 */
[----:B------:R-:W-:-:S03]  /*2c490*/  PRMT R29, RZ, 0x7610, R29 ;  /* 0x00007610ff1d7816 */ /* 0x000fc6000000001d */
[----:B------:R0:W-:Y:S04]  /*2c4a0*/  STL [R1+0xc], R21 ;  /* 0x00000c1501007387 */ /* 0x0001e80000100800 */
[----:B0-----:R-:W3:Y:S04]  /*2c4b0*/  LDL.LU R21, [R1+0x357c] ;  /* 0x00357c0001157983 */ /* 0x001ee80000300800 */
[----:B------:R-:W3:Y:S04]  /*2c4c0*/  LDL R13, [R1+0x854] ;  /* 0x00085400010d7983 */ /* 0x000ee80000100800 */
[----:B------:R-:W3:Y:S04]  /*2c4d0*/  LDL R8, [R1+0x858] ;  /* 0x0008580001087983 */ /* 0x000ee80000100800 */
[----:B------:R-:W3:Y:S04]  /*2c4e0*/  LDL R12, [R1+0x84c] ;  /* 0x00084c00010c7983 */ /* 0x000ee80000100800 */
[----:B------:R-:W3:Y:S01]  /*2c4f0*/  LDL R11, [R1+0x850] ;  /* 0x00085000010b7983 */ /* 0x000ee20000100800 */
[----:B--2---:R-:W-:-:S02]  /*2c500*/  @!P1 IMAD.MOV.U32 R3, RZ, RZ, R10 ;  /* 0x000000ffff039224 */ /* 0x004fc400078e000a */
[----:B------:R-:W-:-:S05]  /*2c510*/  @!P1 IMAD.MOV.U32 R2, RZ, RZ, R9 ;  /* 0x000000ffff029224 */ /* 0x000fca00078e0009 */
[----:B------:R0:W2:Y:S04]  /*2c520*/  @!P1 LDG.E.U16 R29, desc[UR8][R2.64] ;  /* 0x00000008021d9981 */ /* 0x0000a8000c1e1500 */
[----:B----4-:R-:W-:Y:S04]  /*2c530*/  STL [R1+0x34b8], R0 ;  /* 0x0034b80001007387 */ /* 0x010fe80000100800 */
[----:B------:R1:W-:Y:S04]  /*2c540*/  STL [R1+0x8], R15 ;  /* 0x0000080f01007387 */ /* 0x0003e80000100800 */
[----:B-1----:R-:W4:Y:S04]  /*2c550*/  LDL R15, [R1+0x7d4] ;  /* 0x0007d400010f7983 */ /* 0x002f280000100800 */
[----:B---3--:R1:W-:Y:S04]  /*2c560*/  STL [R1+0x4], R14 ;  /* 0x0000040e01007387 */ /* 0x0083e80000100800 */
[----:B------:R-:W3:Y:S04]  /*2c570*/  LDL R10, [R1+0x7cc] ;  /* 0x0007cc00010a7983 */ /* 0x000ee80000100800 */
[----:B------:R-:W3:Y:S04]  /*2c580*/  LDL R9, [R1+0x7d0] ;  /* 0x0007d00001097983 */ /* 0x000ee80000100800 */
[----:B-1----:R-:W3:Y:S01]  /*2c590*/  LDL R14, [R1+0x7d8] ;  /* 0x0007d800010e7983 */ /* 0x002ee20000100800 */
[----:B0-----:R-:W-:-:S02]  /*2c5a0*/  @!P4 IMAD.MOV.U32 R2, RZ, RZ, R8 ;  /* 0x000000ffff02c224 */ /* 0x001fc400078e0008 */
[----:B------:R-:W-:Y:S01]  /*2c5b0*/  @!P4 IMAD.MOV.U32 R3, RZ, RZ, R13 ;  /* 0x000000ffff03c224 */ /* 0x000fe200078e000d */
[----:B------:R-:W-:Y:S02]  /*2c5c0*/  PRMT R28, RZ, 0x7610, R28 ;  /* 0x00007610ff1c7816 */ /* 0x000fe4000000001c */
[----:B------:R-:W-:-:S04]  /*2c5d0*/  PRMT R27, RZ, 0x7610, R27 ;  /* 0x00007610ff1b7816 */ /* 0x000fc8000000001b */
[----:B------:R0:W3:Y:S04]  /*2c5e0*/  @!P4 LDG.E.U16 R28, desc[UR8][R2.64] ;  /* 0x00000008021cc981 */ /* 0x0000e8000c1e1500 */
[----:B--2---:R-:W-:Y:S04]  /*2c5f0*/  STL [R1+0x34bc], R29 ;  /* 0x0034bc1d01007387 */ /* 0x004fe80000100800 */
[----:B------:R-:W2:Y:S04]  /*2c600*/  LDL R13, [R1+0x754] ;  /* 0x00075400010d7983 */ /* 0x000ea80000100800 */
[----:B------:R-:W2:Y:S01]  /*2c610*/  LDL R8, [R1+0x758] ;  /* 0x0007580001087983 */ /* 0x000ea20000100800 */
[----:B0-----:R-:W-:-:S02]  /*2c620*/  @!P1 IMAD.MOV.U32 R2, RZ, RZ, R11 ;  /* 0x000000ffff029224 */ /* 0x001fc400078e000b */
[----:B------:R-:W-:Y:S01]  /*2c630*/  @!P1 IMAD.MOV.U32 R3, RZ, RZ, R12 ;  /* 0x000000ffff039224 */ /* 0x000fe200078e000c */
[----:B------:R-:W-:-:S04]  /*2c640*/  PRMT R24, RZ, 0x7610, R24 ;  /* 0x00007610ff187816 */ /* 0x000fc80000000018 */
[----:B------:R4:W2:Y:S02]  /*2c650*/  @!P1 LDG.E.U16 R27, desc[UR8][R2.64] ;  /* 0x00000008021b9981 */ /* 0x0008a4000c1e1500 */
[----:B----4-:R-:W-:Y:S02]  /*2c660*/  @!P4 IMAD.MOV.U32 R3, RZ, RZ, R15 ;  /* 0x000000ffff03c224 */ /* 0x010fe400078e000f */
[----:B---3--:R-:W-:-:S05]  /*2c670*/  @!P4 IMAD.MOV.U32 R2, RZ, RZ, R14 ;  /* 0x000000ffff02c224 */ /* 0x008fca00078e000e */
[----:B------:R0:W3:Y:S01]  /*2c680*/  @!P4 LDG.E.U16 R24, desc[UR8][R2.64] ;  /* 0x000000080218c981 */ /* 0x0000e2000c1e1500 */
[----:B------:R-:W-:Y:S02]  /*2c690*/  PRMT R23, RZ, 0x7610, R23 ;  /* 0x00007610ff177816 */ /* 0x000fe40000000017 */
[----:B------:R-:W-:Y:S01]  /*2c6a0*/  PRMT R7, RZ, 0x7610, R7 ;  /* 0x00007610ff077816 */ /* 0x000fe20000000007 */
[----:B0-----:R-:W-:Y:S02]  /*2c6b0*/  @!P1 IMAD.MOV.U32 R2, RZ, RZ, R9 ;  /* 0x000000ffff029224 */ /* 0x001fe400078e0009 */
[----:B------:R-:W-:-:S05]  /*2c6c0*/  @!P1 IMAD.MOV.U32 R3, RZ, RZ, R10 ;  /* 0x000000ffff039224 */ /* 0x000fca00078e000a */
[----:B------:R2:W4:Y:S02]  /*2c6d0*/  @!P1 LDG.E.U16 R23, desc[UR8][R2.64] ;  /* 0x0000000802179981 */ /* 0x000524000c1e1500 */
[----:B--2---:R-:W-:Y:S02]  /*2c6e0*/  @!P4 IMAD.MOV.U32 R3, RZ, RZ, R13 ;  /* 0x000000ffff03c224 */ /* 0x004fe400078e000d */
[----:B------:R-:W-:-:S05]  /*2c6f0*/  @!P4 IMAD.MOV.U32 R2, RZ, RZ, R8 ;  /* 0x000000ffff02c224 */ /* 0x000fca00078e0008 */
[----:B------:R-:W2:Y:S04]  /*2c700*/  @!P4 LDG.E.U16 R7, desc[UR8][R2.64] ;  /* 0x000000080207c981 */ /* 0x000ea8000c1e1500 */
[----:B------:R-:W-:Y:S04]  /*2c710*/  STL [R1+0x34c0], R28 ;  /* 0x0034c01c01007387 */ /* 0x000fe80000100800 */
[----:B------:R-:W2:Y:S04]  /*2c720*/  LDL R12, [R1+0x74c] ;  /* 0x00074c00010c7983 */ /* 0x000ea80000100800 */
[----:B------:R-:W2:Y:S04]  /*2c730*/  LDL R11, [R1+0x750] ;  /* 0x00075000010b7983 */ /* 0x000ea80000100800 */
[----:B------:R-:W-:Y:S04]  /*2c740*/  STL [R1+0x34c4], R27 ;  /* 0x0034c41b01007387 */ /* 0x000fe80000100800 */
[----:B---3--:R-:W-:Y:S04]  /*2c750*/  STL [R1+0x34c8], R24 ;  /* 0x0034c81801007387 */ /* 0x008fe80000100800 */
[----:B------:R-:W3:Y:S04]  /*2c760*/  LDL R10, [R1+0x6d4] ;  /* 0x0006d400010a7983 */ /* 0x000ee80000100800 */
[----:B------:R-:W3:Y:S04]  /*2c770*/  LDL R9, [R1+0x6d8] ;  /* 0x0006d80001097983 */ /* 0x000ee80000100800 */
[----:B----4-:R0:W-:Y:S04]  /*2c780*/  STL [R1+0x34cc], R23 ;  /* 0x0034cc1701007387 */ /* 0x0101e80000100800 */
[----:B------:R-:W4:Y:S04]  /*2c790*/  LDL R14, [R1+0x6cc] ;  /* 0x0006cc00010e7983 */ /* 0x000f280000100800 */
[----:B------:R-:W4:Y:S04]  /*2c7a0*/  LDL R8, [R1+0x6d0] ;  /* 0x0006d00001087983 */ /* 0x000f280000100800 */
[----:B--2---:R1:W-:Y:S04]  /*2c7b0*/  STL [R1+0x34d0], R7 ;  /* 0x0034d00701007387 */ /* 0x0043e80000100800 */
[----:B0-----:R-:W2:Y:S04]  /*2c7c0*/  LDL R23, [R1+0x1624] ;  /* 0x0016240001177983 */ /* 0x001ea80000100800 */
[----:B------:R-:W2:Y:S01]  /*2c7d0*/  LDL R13, [R1+0x1630] ;  /* 0x00163000010d7983 */ /* 0x000ea20000100800 */
[----:B------:R-:W-:Y:S01]  /*2c7e0*/  PRMT R6, RZ, 0x7610, R6 ;  /* 0x00007610ff067816 */ /* 0x000fe20000000006 */
[----:B------:R-:W-:-:S02]  /*2c7f0*/  @!P1 IMAD.MOV.U32 R2, RZ, RZ, R11 ;  /* 0x000000ffff029224 */ /* 0x000fc400078e000b */
[----:B------:R-:W-:Y:S01]  /*2c800*/  @!P1 IMAD.MOV.U32 R3, RZ, RZ, R12 ;  /* 0x000000ffff039224 */ /* 0x000fe200078e000c */
[----:B------:R-:W-:Y:S02]  /*2c810*/  PRMT R5, RZ, 0x7610, R5 ;  /* 0x00007610ff057816 */ /* 0x000fe40000000005 */
[----:B------:R-:W-:Y:S01]  /*2c820*/  PRMT R4, RZ, 0x7610, R4 ;  /* 0x00007610ff047816 */ /* 0x000fe20000000004 */
[----:B------:R-:W2:Y:S04]  /*2c830*/  LDL R12, [R1+0x162c] ;  /* 0x00162c00010c7983 */ /* 0x000ea80000100800 */
[----:B------:R3:W2:Y:S04]  /*2c840*/  @!P1 LDG.E.U16 R6, desc[UR8][R2.64] ;  /* 0x0000000802069981 */ /* 0x0006a8000c1e1500 */
[----:B------:R-:W2:Y:S01]  /*2c850*/  LDL R11, [R1+0x1638] ;  /* 0x00163800010b7983 */ /* 0x000ea20000100800 */
[----:B---3--:R-:W-:-:S02]  /*2c860*/  @!P4 IMAD.MOV.U32 R3, RZ, RZ, R10 ;  /* 0x000000ffff03c224 */ /* 0x008fc400078e000a */
[----:B------:R-:W-:-:S05]  /*2c870*/  @!P4 IMAD.MOV.U32 R2, RZ, RZ, R9 ;  /* 0x000000ffff02c224 */ /* 0x000fca00078e0009 */
[----:B------:R0:W3:Y:S01]  /*2c880*/  @!P4 LDG.E.U16 R5, desc[UR8][R2.64] ;  /* 0x000000080205c981 */ /* 0x0000e2000c1e1500 */
[----:B----4-:R-:W-:Y:S02]  /*2c890*/  @!P1 IMAD.MOV.U32 R15, RZ, RZ, R14 ;  /* 0x000000ffff0f9224 */ /* 0x010fe400078e000e */
[----:B------:R-:W-:Y:S01]  /*2c8a0*/  @!P1 IMAD.MOV.U32 R14, RZ, RZ, R8 ;  /* 0x000000ffff0e9224 */ /* 0x000fe200078e0008 */
[----:B0-----:R-:W-:-:S04]  /*2c8b0*/  PRMT R3, RZ, 0x7610, R3 ;  /* 0x00007610ff037816 */ /* 0x001fc80000000003 */
[----:B------:R2:W4:Y:S02]  /*2c8c0*/  @!P1 LDG.E.U16 R4, desc[UR8][R14.64] ;  /* 0x000000080e049981 */ /* 0x000524000c1e1500 */
[----:B--2---:R-:W-:Y:S02]  /*2c8d0*/  @!P4 IMAD.MOV.U32 R15, RZ, RZ, R23 ;  /* 0x000000ffff0fc224 */ /* 0x004fe400078e0017 */
[----:B------:R-:W-:-:S05]  /*2c8e0*/  @!P4 IMAD.MOV.U32 R14, RZ, RZ, R13 ;  /* 0x000000ffff0ec224 */ /* 0x000fca00078e000d */
[----:B------:R0:W2:Y:S04]  /*2c8f0*/  @!P4 LDG.E.U16 R3, desc[UR8][R14.64] ;  /* 0x000000080e03c981 */ /* 0x0000a8000c1e1500 */
[----:B------:R0:W-:Y:S04]  /*2c900*/  STL [R1+0x34d4], R6 ;  /* 0x0034d40601007387 */ /* 0x0001e80000100800 */
[----:B------:R-:W2:Y:S04]  /*2c910*/  LDL R10, [R1+0x15c4] ;  /* 0x0015c400010a7983 */ /* 0x000ea80000100800 */
[----:B------:R-:W2:Y:S01]  /*2c920*/  LDL R9, [R1+0x15c8] ;  /* 0x0015c80001097983 */ /* 0x000ea20000100800 */
[----:B------:R-:W-:-:S03]  /*2c930*/  PRMT R2, RZ, 0x7610, R2 ;  /* 0x00007610ff027816 */ /* 0x000fc60000000002 */
[----:B---3--:R3:W-:Y:S04]  /*2c940*/  STL [R1+0x34d8], R5 ;  /* 0x0034d80501007387 */ /* 0x0087e80000100800 */
[----:B------:R-:W2:Y:S04]  /*2c950*/  LDL R8, [R1+0x15bc] ;  /* 0x0015bc0001087983 */ /* 0x000ea80000100800 */
[----:B-1----:R-:W2:Y:S01]  /*2c960*/  LDL R7, [R1+0x15c0] ;  /* 0x0015c00001077983 */ /* 0x002ea20000100800 */
[----:B0-----:R-:W-:Y:S02]  /*2c970*/  @!P1 IMAD.MOV.U32 R14, RZ, RZ, R11 ;  /* 0x000000ffff0e9224 */ /* 0x001fe400078e000b */
[----:B------:R-:W-:-:S05]  /*2c980*/  @!P1 IMAD.MOV.U32 R15, RZ, RZ, R12 ;  /* 0x000000ffff0f9224 */ /* 0x000fca00078e000c */
[----:B------:R0:W2:Y:S04]  /*2c990*/  @!P1 LDG.E.U16 R2, desc[UR8][R14.64] ;  /* 0x000000080e029981 */ /* 0x0000a8000c1e1500 */
[----:B----4-:R-:W-:Y:S04]  /*2c9a0*/  STL [R1+0x34dc], R4 ;  /* 0x0034dc0401007387 */ /* 0x010fe80000100800 */
[----:B--2---:R1:W-:Y:S04]  /*2c9b0*/  STL [R1+0x34e0], R3 ;  /* 0x0034e00301007387 */ /* 0x0043e80000100800 */
[----:B------:R-:W2:Y:S04]  /*2c9c0*/  LDL R6, [R1+0x1544] ;  /* 0x0015440001067983 */ /* 0x000ea80000100800 */
[----:B---3--:R-:W3:Y:S01]  /*2c9d0*/  LDL R5, [R1+0x1548] ;  /* 0x0015480001057983 */ /* 0x008ee20000100800 */
[----:B------:R-:W-:Y:S01]  /*2c9e0*/  PRMT R22, RZ, 0x7610, R22 ;  /* 0x00007610ff167816 */ /* 0x000fe20000000016 */
[----:B0-----:R-:W-:-:S02]  /*2c9f0*/  @!P4 IMAD.MOV.U32 R14, RZ, RZ, R9 ;  /* 0x000000ffff0ec224 */ /* 0x001fc400078e0009 */
[----:B------:R-:W-:-:S05]  /*2ca00*/  @!P4 IMAD.MOV.U32 R15, RZ, RZ, R10 ;  /* 0x000000ffff0fc224 */ /* 0x000fca00078e000a */
[----:B------:R0:W4:Y:S01]  /*2ca10*/  @!P4 LDG.E.U16 R22, desc[UR8][R14.64] ;  /* 0x000000080e16c981 */ /* 0x000122000c1e1500 */
[----:B------:R-:W-:Y:S01]  /*2ca20*/  PRMT R18, RZ, 0x7610, R18 ;  /* 0x00007610ff127816 */ /* 0x000fe20000000012 */
[----:B0-----:R-:W-:Y:S02]  /*2ca30*/  @!P1 IMAD.MOV.U32 R15, RZ, RZ, R8 ;  /* 0x000000ffff0f9224 */ /* 0x001fe400078e0008 */
[----:B------:R-:W-:-:S05]  /*2ca40*/  @!P1 IMAD.MOV.U32 R14, RZ, RZ, R7 ;  /* 0x000000ffff0e9224 */ /* 0x000fca00078e0007 */
[----:B------:R2:W4:Y:S01]  /*2ca50*/  @!P1 LDG.E.U16 R18, desc[UR8][R14.64] ;  /* 0x000000080e129981 */ /* 0x000522000c1e1500 */
[----:B------:R-:W-:-:S03]  /*2ca60*/  PRMT R16, RZ, 0x7610, R16 ;  /* 0x00007610ff107816 */ /* 0x000fc60000000010 */
[----:B------:R0:W-:Y:S04]  /*2ca70*/  STL [R1+0x34e4], R2 ;  /* 0x0034e40201007387 */ /* 0x0001e80000100800 */
[----:B-1----:R-:W4:Y:S04]  /*2ca80*/  LDL R3, [R1+0x153c] ;  /* 0x00153c0001037983 */ /* 0x002f280000100800 */
[----:B0-----:R-:W4:Y:S01]  /*2ca90*/  LDL R2, [R1+0x1540] ;  /* 0x0015400001027983 */ /* 0x001f220000100800 */
[----:B--2---:R-:W-:Y:S02]  /*2caa0*/  @!P4 IMAD.MOV.U32 R15, RZ, RZ, R6 ;  /* 0x000000ffff0fc224 */ /* 0x004fe400078e0006 */
[----:B---3--:R-:W-:-:S05]  /*2cab0*/  @!P4 IMAD.MOV.U32 R14, RZ, RZ, R5 ;  /* 0x000000ffff0ec224 */ /* 0x008fca00078e0005 */
[----:B------:R0:W2:Y:S04]  /*2cac0*/  @!P4 LDG.E.U16 R16, desc[UR8][R14.64] ;  /* 0x000000080e10c981 */ /* 0x0000a8000c1e1500 */
[----:B----4-:R-:W-:Y:S04]  /*2cad0*/  STL [R1+0x34b4], R22 ;  /* 0x0034b41601007387 */ /* 0x010fe80000100800 */
[----:B------:R-:W3:Y:S04]  /*2cae0*/  LDL R12, [R1+0x14c4] ;  /* 0x0014c400010c7983 */ /* 0x000ee80000100800 */
[----:B------:R-:W4:Y:S04]  /*2caf0*/  LDL R11, [R1+0x14c8] ;  /* 0x0014c800010b7983 */ /* 0x000f280000100800 */
[----:B------:R-:W3:Y:S04]  /*2cb00*/  LDL R10, [R1+0x14bc] ;  /* 0x0014bc00010a7983 */ /* 0x000ee80000100800 */
[----:B------:R-:W3:Y:S04]  /*2cb10*/  LDL R9, [R1+0x14c0] ;  /* 0x0014c00001097983 */ /* 0x000ee80000100800 */
[----:B------:R-:W-:Y:S04]  /*2cb20*/  STL [R1+0x34e8], R18 ;  /* 0x0034e81201007387 */ /* 0x000fe80000100800 */
[----:B------:R-:W3:Y:S04]  /*2cb30*/  LDL R8, [R1+0x1444] ;  /* 0x0014440001087983 */ /* 0x000ee80000100800 */
[----:B------:R-:W3:Y:S04]  /*2cb40*/  LDL R7, [R1+0x1448] ;  /* 0x0014480001077983 */ /* 0x000ee80000100800 */
[----:B------:R-:W3:Y:S04]  /*2cb50*/  LDL R6, [R1+0x1684] ;  /* 0x0016840001067983 */ /* 0x000ee80000100800 */
[----:B------:R-:W3:Y:S01]  /*2cb60*/  LDL R5, [R1+0x1690] ;  /* 0x0016900001057983 */ /* 0x000ee20000100800 */
        /* <DEDUP_REMOVED lines=8> */
[----:B----4-:R-:W-:-:S02]  /*2cbf0*/  @!P4 IMAD.MOV.U32 R14, RZ, RZ, R11 ;  /* 0x000000ffff0ec224 */ /* 0x010fc400078e000b */
[----:B---3--:R-:W-:Y:S01]  /*2cc00*/  @!P4 IMAD.MOV.U32 R15, RZ, RZ, R12 ;  /* 0x000000ffff0fc224 */ /* 0x008fe200078e000c */
[----:B------:R-:W-:-:S04]  /*2cc10*/  PRMT R20, RZ, 0x7610, R20 ;  /* 0x00007610ff147816 */ /* 0x000fc80000000014 */
[----:B------:R0:W3:Y:S01]  /*2cc20*/  @!P4 LDG.E.U16 R19, desc[UR8][R14.64] ;  /* 0x000000080e13c981 */ /* 0x0000e2000c1e1500 */
[----:B------:R-:W-:Y:S01]  /*2cc30*/  PRMT R21, RZ, 0x7610, R21 ;  /* 0x00007610ff157816 */ /* 0x000fe20000000015 */
[----:B0-----:R-:W-:Y:S02]  /*2cc40*/  @!P1 IMAD.MOV.U32 R14, RZ, RZ, R9 ;  /* 0x000000ffff0e9224 */ /* 0x001fe400078e0009 */
[----:B------:R-:W-:-:S05]  /*2cc50*/  @!P1 IMAD.MOV.U32 R15, RZ, RZ, R10 ;  /* 0x000000ffff0f9224 */ /* 0x000fca00078e000a */
[----:B------:R0:W4:Y:S02]  /*2cc60*/  @!P1 LDG.E.U16 R20, desc[UR8][R14.64] ;  /* 0x000000080e149981 */ /* 0x000124000c1e1500 */
[----:B0-----:R-:W-:Y:S02]  /*2cc70*/  @!P4 IMAD.MOV.U32 R15, RZ, RZ, R8 ;  /* 0x000000ffff0fc224 */ /* 0x001fe400078e0008 */
[----:B------:R-:W-:-:S05]  /*2cc80*/  @!P4 IMAD.MOV.U32 R14, RZ, RZ, R7 ;  /* 0x000000ffff0ec224 */ /* 0x000fca00078e0007 */
[----:B------:R0:W4:Y:S01]  /*2cc90*/  @!P4 LDG.E.U16 R21, desc[UR8][R14.64] ;  /* 0x000000080e15c981 */ /* 0x000122000c1e1500 */
        /* <DEDUP_REMOVED lines=9> */
[----:B---3--:R-:W-:Y:S04]  /*2cd30*/  STL [R1+0x34f4], R19 ;  /* 0x0034f41301007387 */ /* 0x008fe80000100800 */
[----:B----4-:R0:W-:Y:S04]  /*2cd40*/  STL [R1+0x34f8], R20 ;  /* 0x0034f81401007387 */ /* 0x0101e80000100800 */
[----:B------:R-:W-:Y:S04]  /*2cd50*/  STL [R1+0x34fc], R21 ;  /* 0x0034fc1501007387 */ /* 0x000fe80000100800 */
[----:B------:R-:W3:Y:S04]  /*2cd60*/  LDL.LU R13, [R1+0x1d8] ;  /* 0x0001d800010d7983 */ /* 0x000ee80000300800 */
[----:B------:R-:W4:Y:S04]  /*2cd70*/  LDL.LU R25, [R1+0x2e8] ;  /* 0x0002e80001197983 */ /* 0x000f280000300800 */
[----:B------:R-:W3:Y:S04]  /*2cd80*/  LDL.LU R26, [R1+0x2e0] ;  /* 0x0002e000011a7983 */ /* 0x000ee80000300800 */
[----:B------:R-:W3:Y:S04]  /*2cd90*/  LDL.LU R27, [R1+0x254] ;  /* 0x00025400011b7983 */ /* 0x000ee80000300800 */
        /* <DEDUP_REMOVED lines=28> */
[----:B--2---:R2:W-:Y:S04]  /*2cf60*/  STL [R1+0x690], R0 ;  /* 0x0006900001007387 */ /* 0x0045e80000100800 */
        /* <DEDUP_REMOVED lines=280> */
[----:B------:R-:W0:Y:S03]  /*2e0f0*/  S2R R12, SR_TID.X ;  /* 0x00000000000c7919 */ /* 0x000e260000002100 */
        /* <DEDUP_REMOVED lines=25> */
[----:B0-----:R-:W4:Y:S04]  /*2e290*/  LDL.LU R20, [R1+0x2d8] ;  /* 0x0002d80001147983 */ /* 0x001f280000300800 */
[----:B------:R-:W4:Y:S04]  /*2e2a0*/  LDL.LU R19, [R1+0x2d0] ;  /* 0x0002d00001137983 */ /* 0x000f280000300800 */
[----:B------:R-:W4:Y:S04]  /*2e2b0*/  LDL.LU R17, [R1+0x2c8] ;  /* 0x0002c80001117983 */ /* 0x000f280000300800 */
[----:B------:R-:W4:Y:S04]  /*2e2c0*/  LDL.LU R16, [R1+0x2c0] ;  /* 0x0002c00001107983 */ /* 0x000f280000300800 */
[----:B------:R-:W4:Y:S04]  /*2e2d0*/  LDL.LU R18, [R1+0x29c] ;  /* 0x00029c0001127983 */ /* 0x000f280000300800 */
[----:B------:R-:W4:Y:S01]  /*2e2e0*/  LDL.LU R22, [R1+0x294] ;  /* 0x0002940001167983 */ /* 0x000f220000300800 */
[----:B------:R-:W-:-:S03]  /*2e2f0*/  SHF.R.S32.HI R2, RZ, 0x6, R12 ;  /* 0x00000006ff027819 */ /* 0x000fc6000001140c */
[----:B------:R-:W4:Y:S04]  /*2e300*/  LDL.LU R3, [R1+0x28c] ;  /* 0x00028c0001037983 */ /* 0x000f280000300800 */
[----:B-1----:R-:W4:Y:S04]  /*2e310*/  LDL.LU R4, [R1+0x284] ;  /* 0x0002840001047983 */ /* 0x002f280000300800 */
[----:B------:R-:W4:Y:S04]  /*2e320*/  LDL.LU R5, [R1+0x27c] ;  /* 0x00027c0001057983 */ /* 0x000f280000300800 */
[----:B------:R-:W4:Y:S04]  /*2e330*/  LDL.LU R6, [R1+0x274] ;  /* 0x0002740001067983 */ /* 0x000f280000300800 */
[----:B------:R-:W4:Y:S01]  /*2e340*/  LDL.LU R7, [R1+0x26c] ;  /* 0x00026c0001077983 */ /* 0x000f220000300800 */
[----:B------:R-:W-:-:S03]  /*2e350*/  SGXT R2, R2, 0x1 ;  /* 0x000000010202781a */ /* 0x000fc60000000200 */
[----:B------:R-:W4:Y:S04]  /*2e360*/  LDL.LU R23, [R1+0x264] ;  /* 0x0002640001177983 */ /* 0x000f280000300800 */
[----:B------:R-:W4:Y:S01]  /*2e370*/  LDL.LU R24, [R1+0x25c] ;  /* 0x00025c0001187983 */ /* 0x000f220000300800 */
[----:B------:R-:W-:-:S03]  /*2e380*/  IMAD.SHL.U32 R12, R12, 0x2, RZ ;  /* 0x000000020c0c7824 */ /* 0x000fc600078e00ff */
[----:B------:R-:W-:Y:S01]  /*2e390*/  STL [R1+0x34a4], R15 ;  /* 0x0034a40f01007387 */ /* 0x000fe20000100800 */
[----:B------:R-:W-:-:S03]  /*2e3a0*/  LOP3.LUT R2, R2, 0x90, RZ, 0xc0, !PT ;  /* 0x0000009002027812 */ /* 0x000fc600078ec0ff */
[----:B------:R-:W-:Y:S04]  /*2e3b0*/  STL [R1+0x34ac], R15 ;  /* 0x0034ac0f01007387 */ /* 0x000fe80000100800 */
[----:B------:R-:W-:Y:S04]  /*2e3c0*/  STL [R1+0x3504], R15 ;  /* 0x0035040f01007387 */ /* 0x000fe80000100800 */
[----:B------:R-:W4:Y:S04]  /*2e3d0*/  LDL.LU R28, [R1+0x24c] ;  /* 0x00024c00011c7983 */ /* 0x000f280000300800 */
[----:B------:R-:W4:Y:S01]  /*2e3e0*/  LDL.LU R29, [R1+0x244] ;  /* 0x00024400011d7983 */ /* 0x000f220000300800 */
[----:B------:R-:W-:-:S03]  /*2e3f0*/  LOP3.LUT R2, R2, 0x7e, R12, 0x78, !PT ;  /* 0x0000007e02027812 */ /* 0x000fc600078e780c */
[----:B--2---:R-:W2:Y:S04]  /*2e400*/  LDL.LU R0, [R1+0x23c] ;  /* 0x00023c0001007983 */ /* 0x004ea80000300800 */
[----:B------:R-:W2:Y:S04]  /*2e410*/  LDL.LU R8, [R1+0x234] ;  /* 0x0002340001087983 */ /* 0x000ea80000300800 */
[----:B------:R-:W2:Y:S04]  /*2e420*/  LDL.LU R9, [R1+0x22c] ;  /* 0x00022c0001097983 */ /* 0x000ea80000300800 */
[----:B------:R-:W2:Y:S04]  /*2e430*/  LDL.LU R10, [R1+0x224] ;  /* 0x00022400010a7983 */ /* 0x000ea80000300800 */
[----:B------:R-:W2:Y:S04]  /*2e440*/  LDL.LU R11, [R1+0x21c] ;  /* 0x00021c00010b7983 */ /* 0x000ea80000300800 */
[----:B---3--:R0:W-:Y:S04]  /*2e450*/  STS.U16 [R2+UR5+0x20000], R13 ;  /* 0x0200000d02007988 */ /* 0x0081e80008000405 */
[----:B------:R-:W3:Y:S04]  /*2e460*/  LDL.LU R12, [R1+0x214] ;  /* 0x00021400010c7983 */ /* 0x000ee80000300800 */
[----:B----4-:R1:W-:Y:S04]  /*2e470*/  STS.U16 [R2+UR5+0x20200], R25 ;  /* 0x0202001902007988 */ /* 0x0103e80008000405 */
[----:B------:R4:W-:Y:S04]  /*2e480*/  STS.U16 [R2+UR5+0x20400], R26 ;  /* 0x0204001a02007988 */ /* 0x0009e80008000405 */
[----:B0-----:R-:W2:Y:S04]  /*2e490*/  LDL.LU R13, [R1+0x20c] ;  /* 0x00020c00010d7983 */ /* 0x001ea80000300800 */
[----:B-1----:R-:W2:Y:S04]  /*2e4a0*/  LDL.LU R25, [R1+0x204] ;  /* 0x0002040001197983 */ /* 0x002ea80000300800 */
[----:B----4-:R-:W4:Y:S04]  /*2e4b0*/  LDL.LU R26, [R1+0x1fc] ;  /* 0x0001fc00011a7983 */ /* 0x010f280000300800 */
[----:B------:R-:W2:Y:S04]  /*2e4c0*/  LDL R14, [R1+0x18b8] ;  /* 0x0018b800010e7983 */ /* 0x000ea80000100800 */
[----:B--2---:R-:W-:Y:S04]  /*2e4d0*/  STL [R1+0x356c], R14 ;  /* 0x00356c0e01007387 */ /* 0x004fe80000100800 */
[----:B------:R-:W2:Y:S04]  /*2e4e0*/  LDL.LU R15, [R1+0x1dc] ;  /* 0x0001dc00010f7983 */ /* 0x000ea80000300800 */
[----:B--2---:R0:W-:Y:S04]  /*2e4f0*/  STL [R1+0x3570], R15 ;  /* 0x0035700f01007387 */ /* 0x0041e80000100800 */
[----:B0-----:R-:W2:Y:S04]  /*2e500*/  LDL.LU R15, [R1+0x1e4] ;  /* 0x0001e400010f7983 */ /* 0x001ea80000300800 */
[----:B--2---:R0:W-:Y:S04]  /*2e510*/  STL [R1+0x3574], R15 ;  /* 0x0035740f01007387 */ /* 0x0041e80000100800 */
[----:B0-----:R-:W2:Y:S04]  /*2e520*/  LDL.LU R15, [R1+0x1ec] ;  /* 0x0001ec00010f7983 */ /* 0x001ea80000300800 */
[----:B------:R-:W-:Y:S04]  /*2e530*/  STS.U16 [R2+UR5+0x20600], R20 ;  /* 0x0206001402007988 */ /* 0x000fe80008000405 */
        /* <DEDUP_REMOVED lines=11> */
[----:B------:R0:W-:Y:S02]  /*2e5f0*/  STS.U16 [R2+UR5+0x21e00], R24 ;  /* 0x021e001802007988 */ /* 0x0001e40008000405 */
[----:B0-----:R-:W0:Y:S02]  /*2e600*/  S2R R24, SR_TID.X ;  /* 0x0000000000187919 */ /* 0x001e240000002100 */
[----:B--2---:R1:W-:Y:S04]  /*2e610*/  STL [R1+0x3578], R15 ;  /* 0x0035780f01007387 */ /* 0x0043e80000100800 */
[----:B-1----:R-:W2:Y:S01]  /*2e620*/  LDL.LU R15, [R1+0x1f4] ;  /* 0x0001f400010f7983 */ /* 0x002ea20000300800 */
[----:B0-----:R-:W-:-:S03]  /*2e630*/  SHF.R.S32.HI R14, RZ, 0x6, R24 ;  /* 0x00000006ff0e7819 */ /* 0x001fc60000011418 */
[----:B------:R-:W2:Y:S04]  /*2e640*/  LDL.LU R21, [R1+0x2ec] ;  /* 0x0002ec0001157983 */ /* 0x000ea80000300800 */
[----:B------:R-:W2:Y:S04]  /*2e650*/  LDL.LU R20, [R1+0x2e4] ;  /* 0x0002e40001147983 */ /* 0x000ea80000300800 */
[----:B------:R-:W2:Y:S01]  /*2e660*/  LDL.LU R19, [R1+0x2dc] ;  /* 0x0002dc0001137983 */ /* 0x000ea20000300800 */
[----:B------:R-:W-:-:S03]  /*2e670*/  SGXT R14, R14, 0x1 ;  /* 0x000000010e0e781a */ /* 0x000fc60000000200 */
[----:B------:R-:W2:Y:S04]  /*2e680*/  LDL.LU R17, [R1+0x2d4] ;  /* 0x0002d40001117983 */ /* 0x000ea80000300800 */
[----:B------:R0:W-:Y:S04]  /*2e690*/  STS.U16 [R2+UR5+0x22000], R27 ;  /* 0x0220001b02007988 */ /* 0x0001e80008000405 */
[----:B------:R-:W2:Y:S04]  /*2e6a0*/  LDL.LU R16, [R1+0x2cc] ;  /* 0x0002cc0001107983 */ /* 0x000ea80000300800 */
[----:B------:R-:W2:Y:S01]  /*2e6b0*/  LDL.LU R18, [R1+0x2c4] ;  /* 0x0002c40001127983 */ /* 0x000ea20000300800 */
[----:B------:R-:W-:-:S03]  /*2e6c0*/  LOP3.LUT R14, R14, 0x90, RZ, 0xc0, !PT ;  /* 0x000000900e0e7812 */ /* 0x000fc600078ec0ff */
[----:B------:R-:W2:Y:S01]  /*2e6d0*/  LDL.LU R22, [R1+0x2bc] ;  /* 0x0002bc0001167983 */ /* 0x000ea20000300800 */
[----:B0-----:R-:W-:-:S03]  /*2e6e0*/  IMAD.SHL.U32 R27, R24, 0x2, RZ ;  /* 0x00000002181b7824 */ /* 0x001fc600078e00ff */
[----:B------:R-:W2:Y:S04]  /*2e6f0*/  LDL.LU R2, [R1+0x298] ;  /* 0x0002980001027983 */ /* 0x000ea80000300800 */
[----:B------:R-:W2:Y:S04]  /*2e700*/  LDL.LU R3, [R1+0x290] ;  /* 0x0002900001037983 */ /* 0x000ea80000300800 */
[----:B------:R-:W2:Y:S04]  /*2e710*/  LDL.LU R4, [R1+0x288] ;  /* 0x0002880001047983 */ /* 0x000ea80000300800 */
[----:B------:R-:W2:Y:S01]  /*2e720*/  LDL.LU R5, [R1+0x280] ;  /* 0x0002800001057983 */ /* 0x000ea20000300800 */
[----:B------:R-:W-:-:S03]  /*2e730*/  LOP3.LUT R14, R14, 0x7e, R27, 0x78, !PT ;  /* 0x0000007e0e0e7812 */ /* 0x000fc600078e781b */
[----:B------:R-:W2:Y:S04]  /*2e740*/  LDL.LU R6, [R1+0x278] ;  /* 0x0002780001067983 */ /* 0x000ea80000300800 */
[----:B------:R-:W2:Y:S04]  /*2e750*/  LDL.LU R7, [R1+0x270] ;  /* 0x0002700001077983 */ /* 0x000ea80000300800 */
[----:B------:R-:W2:Y:S04]  /*2e760*/  LDL.LU R23, [R1+0x268] ;  /* 0x0002680001177983 */ /* 0x000ea80000300800 */
[----:B------:R-:W2:Y:S04]  /*2e770*/  LDL.LU R24, [R1+0x260] ;  /* 0x0002600001187983 */ /* 0x000ea80000300800 */
[----:B------:R0:W-:Y:S04]  /*2e780*/  STS.U16 [R14+UR5+0x22200], R28 ;  /* 0x0222001c0e007988 */ /* 0x0001e80008000405 */
[----:B------:R-:W2:Y:S04]  /*2e790*/  LDL.LU R27, [R1+0x258] ;  /* 0x00025800011b7983 */ /* 0x000ea80000300800 */
[----:B------:R1:W-:Y:S04]  /*2e7a0*/  STS.U16 [R14+UR5+0x22400], R29 ;  /* 0x0224001d0e007988 */ /* 0x0003e80008000405 */
[----:B------:R0:W-:Y:S04]  /*2e7b0*/  STS.U16 [R14+UR5+0x22600], R0 ;  /* 0x022600000e007988 */ /* 0x0001e80008000405 */
[----:B------:R0:W-:Y:S04]  /*2e7c0*/  STS.U16 [R14+UR5+0x22800], R8 ;  /* 0x022800080e007988 */ /* 0x0001e80008000405 */
[----:B------:R1:W-:Y:S04]  /*2e7d0*/  STS.U16 [R14+UR5+0x22a00], R9 ;  /* 0x022a00090e007988 */ /* 0x0003e80008000405 */
[----:B------:R3:W-:Y:S04]  /*2e7e0*/  STS.U16 [R14+UR5+0x22c00], R10 ;  /* 0x022c000a0e007988 */ /* 0x0007e80008000405 */
[----:B0-----:R-:W2:Y:S04]  /*2e7f0*/  LDL.LU R28, [R1+0x250] ;  /* 0x00025000011c7983 */ /* 0x001ea80000300800 */
[----:B-1----:R-:W2:Y:S04]  /*2e800*/  LDL.LU R29, [R1+0x248] ;  /* 0x00024800011d7983 */ /* 0x002ea80000300800 */
[----:B------:R-:W2:Y:S04]  /*2e810*/  LDL.LU R0, [R1+0x240] ;  /* 0x0002400001007983 */ /* 0x000ea80000300800 */
[----:B------:R-:W2:Y:S04]  /*2e820*/  LDL.LU R8, [R1+0x238] ;  /* 0x0002380001087983 */ /* 0x000ea80000300800 */
[----:B------:R-:W2:Y:S04]  /*2e830*/  LDL.LU R9, [R1+0x230] ;  /* 0x0002300001097983 */ /* 0x000ea80000300800 */
[----:B------:R0:W-:Y:S04]  /*2e840*/  STS.U16 [R14+UR5+0x22e00], R11 ;  /* 0x022e000b0e007988 */ /* 0x0001e80008000405 */
[----:B---3--:R-:W3:Y:S04]  /*2e850*/  LDL.LU R10, [R1+0x228] ;  /* 0x00022800010a7983 */ /* 0x008ee80000300800 */
[----:B------:R1:W-:Y:S04]  /*2e860*/  STS.U16 [R14+UR5+0x23000], R12 ;  /* 0x0230000c0e007988 */ /* 0x0003e80008000405 */
[----:B------:R0:W-:Y:S04]  /*2e870*/  STS.U16 [R14+UR5+0x23200], R13 ;  /* 0x0232000d0e007988 */ /* 0x0001e80008000405 */
[----:B------:R1:W-:Y:S04]  /*2e880*/  STS.U16 [R14+UR5+0x23400], R25 ;  /* 0x023400190e007988 */ /* 0x0003e80008000405 */
[----:B----4-:R4:W-:Y:S04]  /*2e890*/  STS.U16 [R14+UR5+0x23600], R26 ;  /* 0x0236001a0e007988 */ /* 0x0109e80008000405 */
[----:B0-----:R-:W3:Y:S04]  /*2e8a0*/  LDL.LU R11, [R1+0x220] ;  /* 0x00022000010b7983 */ /* 0x001ee80000300800 */
[----:B-1----:R-:W3:Y:S04]  /*2e8b0*/  LDL.LU R12, [R1+0x218] ;  /* 0x00021800010c7983 */ /* 0x002ee80000300800 */
[----:B------:R-:W3:Y:S04]  /*2e8c0*/  LDL.LU R13, [R1+0x210] ;  /* 0x00021000010d7983 */ /* 0x000ee80000300800 */
[----:B------:R-:W3:Y:S04]  /*2e8d0*/  LDL.LU R25, [R1+0x208] ;  /* 0x0002080001197983 */ /* 0x000ee80000300800 */
[----:B----4-:R-:W4:Y:S04]  /*2e8e0*/  LDL.LU R26, [R1+0x200] ;  /* 0x00020000011a7983 */ /* 0x010f280000300800 */
[----:B--2---:R0:W-:Y:S04]  /*2e8f0*/  STS.U16 [R14+UR5+0x23800], R15 ;  /* 0x0238000f0e007988 */ /* 0x0041e80008000405 */
[----:B0-----:R-:W2:Y:S04]  /*2e900*/  LDL.LU R15, [R1+0x3578] ;  /* 0x00357800010f7983 */ /* 0x001ea80000300800 */
[----:B--2---:R0:W-:Y:S04]  /*2e910*/  STS.U16 [R14+UR5+0x23a00], R15 ;  /* 0x023a000f0e007988 */ /* 0x0041e80008000405 */
[----:B0-----:R-:W2:Y:S04]  /*2e920*/  LDL.LU R15, [R1+0x3574] ;  /* 0x00357400010f7983 */ /* 0x001ea80000300800 */
[----:B--2---:R0:W-:Y:S04]  /*2e930*/  STS.U16 [R14+UR5+0x23c00], R15 ;  /* 0x023c000f0e007988 */ /* 0x0041e80008000405 */
[----:B0-----:R-:W2:Y:S04]  /*2e940*/  LDL.LU R15, [R1+0x3570] ;  /* 0x00357000010f7983 */ /* 0x001ea80000300800 */
[----:B--2---:R0:W-:Y:S04]  /*2e950*/  STS.U16 [R14+UR5+0x23e00], R15 ;  /* 0x023e000f0e007988 */ /* 0x0041e80008000405 */
[----:B0-----:R-:W2:Y:S04]  /*2e960*/  LDL.LU R14, [R1+0x356c] ;  /* 0x00356c00010e7983 */ /* 0x001ea80000300800 */
        /* <DEDUP_REMOVED lines=26> */
[----:B---3--:R-:W-:Y:S04]  /*2eb10*/  STS.U16 [R14+UR5+0x22b00], R10 ;  /* 0x022b000a0e007988 */ /* 0x008fe80008000405 */
[----:B------:R-:W-:Y:S04]  /*2eb20*/  STS.U16 [R14+UR5+0x22d00], R11 ;  /* 0x022d000b0e007988 */ /* 0x000fe80008000405 */
[----:B------:R-:W-:Y:S04]  /*2eb30*/  STS.U16 [R14+UR5+0x22f00], R12 ;  /* 0x022f000c0e007988 */ /* 0x000fe80008000405 */
[----:B------:R-:W-:Y:S04]  /*2eb40*/  STS.U16 [R14+UR5+0x23100], R13 ;  /* 0x0231000d0e007988 */ /* 0x000fe80008000405 */
[----:B------:R-:W-:Y:S04]  /*2eb50*/  STS.U16 [R14+UR5+0x23300], R25 ;  /* 0x023300190e007988 */ /* 0x000fe80008000405 */
[----:B----4-:R-:W-:Y:S04]  /*2eb60*/  STS.U16 [R14+UR5+0x23500], R26 ;  /* 0x0235001a0e007988 */ /* 0x010fe80008000405 */
[----:B--2---:R0:W-:Y:S04]  /*2eb70*/  STL [R1+0x3568], R15 ;  /* 0x0035680f01007387 */ /* 0x0041e80000100800 */
[----:B0-----:R-:W2:Y:S01]  /*2eb80*/  LDL.LU R15, [R1+0x1f8] ;  /* 0x0001f800010f7983 */ /* 0x001ea20000300800 */
[----:B------:R-:W0:Y:S03]  /*2eb90*/  S2R R26, SR_TID.X ;  /* 0x00000000001a7919 */ /* 0x000e260000002100 */
[----:B------:R-:W3:Y:S04]  /*2eba0*/  LDL.LU R21, [R1+0x1d4] ;  /* 0x0001d40001157983 */ /* 0x000ee80000300800 */
[----:B------:R-:W4:Y:S04]  /*2ebb0*/  LDL.LU R20, [R1+0x1d0] ;  /* 0x0001d00001147983 */ /* 0x000f280000300800 */
        /* <DEDUP_REMOVED lines=23> */
[----:B0-----:R-:W-:-:S03]  /*2ed30*/  LOP3.LUT R13, R26, 0x7f, RZ, 0xc0, !PT ;  /* 0x0000007f1a0d7812 */ /* 0x001fc600078ec0ff */
[----:B------:R-:W3:Y:S04]  /*2ed40*/  LDL.LU R26, [R1+0x170] ;  /* 0x00017000011a7983 */ /* 0x000ee80000300800 */
[----:B--2---:R0:W-:Y:S04]  /*2ed50*/  STS.U16 [R14+UR5+0x23700], R15 ;  /* 0x0237000f0e007988 */ /* 0x0041e80008000405 */
[----:B0-----:R-:W2:Y:S04]  /*2ed60*/  LDL.LU R15, [R1+0x3568] ;  /* 0x00356800010f7983 */ /* 0x001ea80000300800 */
[----:B--2---:R0:W-:Y:S04]  /*2ed70*/  STS.U16 [R14+UR5+0x23900], R15 ;  /* 0x0239000f0e007988 */ /* 0x0041e80008000405 */
[----:B0-----:R-:W2:Y:S01]  /*2ed80*/  LDL.LU R15, [R1+0x3564] ;  /* 0x00356400010f7983 */ /* 0x001ea20000300800 */
[----:B------:R-:W-:-:S03]  /*2ed90*/  IMAD.SHL.U32 R13, R13, 0x2, RZ ;  /* 0x000000020d0d7824 */ /* 0x000fc600078e00ff */
[----:B--2---:R0:W-:Y:S04]  /*2eda0*/  STS.U16 [R14+UR5+0x23b00], R15 ;  /* 0x023b000f0e007988 */ /* 0x0041e80008000405 */
[----:B0-----:R-:W2:Y:S04]  /*2edb0*/  LDL.LU R15, [R1+0x3560] ;  /* 0x00356000010f7983 */ /* 0x001ea80000300800 */
[----:B--2---:R-:W-:Y:S04]  /*2edc0*/  STS.U16 [R14+UR5+0x23d00], R15 ;  /* 0x023d000f0e007988 */ /* 0x004fe80008000405 */
[----:B---3--:R-:W-:Y:S04]  /*2edd0*/  STS.U16 [R14+UR5+0x23f00], R21 ;  /* 0x023f00150e007988 */ /* 0x008fe80008000405 */
[----:B----4-:R-:W-:Y:S04]  /*2ede0*/  STS.U16 [R13+UR5], R20 ;  /* 0x000000140d007988 */ /* 0x010fe80008000405 */
        /* <DEDUP_REMOVED lines=17> */
[----:B------:R0:W-:Y:S04]  /*2ef00*/  STS.U16 [R13+UR5+0x9000], R8 ;  /* 0x009000080d007988 */ /* 0x0001e80008000405 */
[----:B0-----:R-:W2:Y:S04]  /*2ef10*/  LDL.LU R8, [R1+0x160] ;  /* 0x0001600001087983 */ /* 0x001ea80000300800 */
        /* <DEDUP_REMOVED lines=10> */
[----:B--2---:R0:W-:Y:S04]  /*2efc0*/  STL [R1+0x355c], R8 ;  /* 0x00355c0801007387 */ /* 0x0041e80000100800 */
[----:B0-----:R-:W2:Y:S04]  /*2efd0*/  LDL.LU R8, [R1+0x16c] ;  /* 0x00016c0001087983 */ /* 0x001ea80000300800 */
        /* <DEDUP_REMOVED lines=27> */
[----:B--2---:R0:W-:Y:S04]  /*2f190*/  STS.U16 [R13+UR5+0xc100], R8 ;  /* 0x00c100080d007988 */ /* 0x0041e80008000405 */
[----:B0-----:R-:W2:Y:S04]  /*2f1a0*/  LDL.LU R8, [R1+0x355c] ;  /* 0x00355c0001087983 */ /* 0x001ea80000300800 */
[----:B--2---:R0:W-:Y:S04]  /*2f1b0*/  STS.U16 [R13+UR5+0xd000], R8 ;  /* 0x00d000080d007988 */ /* 0x0041e80008000405 */
[----:B0-----:R-:W2:Y:S04]  /*2f1c0*/  LDL.LU R8, [R1+0x3558] ;  /* 0x0035580001087983 */ /* 0x001ea80000300800 */
[----:B--2---:R0:W-:Y:S04]  /*2f1d0*/  STS.U16 [R13+UR5+0xd100], R8 ;  /* 0x00d100080d007988 */ /* 0x0041e80008000405 */
[----:B0-----:R-:W2:Y:S04]  /*2f1e0*/  LDL.LU R8, [R1+0x3554] ;  /* 0x0035540001087983 */ /* 0x001ea80000300800 */
[----:B--2---:R0:W-:Y:S04]  /*2f1f0*/  STS.U16 [R13+UR5+0xe000], R8 ;  /* 0x00e000080d007988 */ /* 0x0041e80008000405 */
[----:B---3--:R1:W-:Y:S04]  /*2f200*/  STS.U16 [R13+UR5+0xe100], R9 ;  /* 0x00e100090d007988 */ /* 0x0083e80008000405 */
[----:B----4-:R2:W-:Y:S04]  /*2f210*/  STS.U16 [R13+UR5+0xf000], R10 ;  /* 0x00f0000a0d007988 */ /* 0x0105e80008000405 */
[----:B------:R3:W-:Y:S04]  /*2f220*/  STS.U16 [R13+UR5+0xf100], R11 ;  /* 0x00f1000b0d007988 */ /* 0x0007e80008000405 */
[----:B------:R4:W-:Y:S04]  /*2f230*/  STS.U16 [R13+UR5+0x10000], R12 ;  /* 0x0100000c0d007988 */ /* 0x0009e80008000405 */
[----:B------:R2:W-:Y:S04]  /*2f240*/  STS.U16 [R13+UR5+0x10100], R25 ;  /* 0x010100190d007988 */ /* 0x0005e80008000405 */
[----:B0-----:R-:W4:Y:S04]  /*2f250*/  LDL.LU R8, [R1+0x3550] ;  /* 0x0035500001087983 */ /* 0x001f280000300800 */
[----:B-1----:R-:W4:Y:S04]  /*2f260*/  LDL.LU R9, [R1+0x354c] ;  /* 0x00354c0001097983 */ /* 0x002f280000300800 */
[----:B--2---:R-:W2:Y:S04]  /*2f270*/  LDL.LU R10, [R1+0x3548] ;  /* 0x00354800010a7983 */ /* 0x004ea80000300800 */
[----:B---3--:R-:W3:Y:S04]  /*2f280*/  LDL.LU R11, [R1+0x3544] ;  /* 0x00354400010b7983 */ /* 0x008ee80000300800 */
[----:B----4-:R-:W4:Y:S04]  /*2f290*/  LDL.LU R12, [R1+0x3540] ;  /* 0x00354000010c7983 */ /* 0x010f280000300800 */
[----:B------:R-:W2:Y:S04]  /*2f2a0*/  LDL.LU R25, [R1+0x353c] ;  /* 0x00353c0001197983 */ /* 0x000ea80000300800 */
[----:B------:R0:W-:Y:S04]  /*2f2b0*/  STS.U16 [R13+UR5+0x11000], R26 ;  /* 0x0110001a0d007988 */ /* 0x0001e80008000405 */
[----:B0-----:R-:W2:Y:S04]  /*2f2c0*/  LDL.LU R26, [R1+0x3538] ;  /* 0x00353800011a7983 */ /* 0x001ea80000300800 */
[----:B------:R0:W-:Y:S04]  /*2f2d0*/  STS.U16 [R13+UR5+0x11100], R15 ;  /* 0x0111000f0d007988 */ /* 0x0001e80008000405 */
[----:B------:R1:W-:Y:S04]  /*2f2e0*/  STS.U16 [R13+UR5+0x12000], R14 ;  /* 0x0120000e0d007988 */ /* 0x0003e80008000405 */
[----:B------:R0:W-:Y:S04]  /*2f2f0*/  STS.U16 [R13+UR5+0x12100], R21 ;  /* 0x012100150d007988 */ /* 0x0001e80008000405 */
[----:B------:R0:W-:Y:S04]  /*2f300*/  STS.U16 [R13+UR5+0x13000], R20 ;  /* 0x013000140d007988 */ /* 0x0001e80008000405 */
[----:B------:R0:W-:Y:S04]  /*2f310*/  STS.U16 [R13+UR5+0x13100], R19 ;  /* 0x013100130d007988 */ /* 0x0001e80008000405 */
[----:B------:R1:W-:Y:S04]  /*2f320*/  STS.U16 [R13+UR5+0x14000], R17 ;  /* 0x014000110d007988 */ /* 0x0003e80008000405 */
[----:B------:R1:W-:Y:S04]  /*2f330*/  STS.U16 [R13+UR5+0x14100], R16 ;  /* 0x014100100d007988 */ /* 0x0003e80008000405 */
[----:B0-----:R-:W3:Y:S04]  /*2f340*/  LDL.LU R15, [R1+0xcc] ;  /* 0x0000cc00010f7983 */ /* 0x001ee80000300800 */
[----:B-1----:R-:W3:Y:S04]  /*2f350*/  LDL.LU R14, [R1+0xc8] ;  /* 0x0000c800010e7983 */ /* 0x002ee80000300800 */
[----:B------:R-:W3:Y:S04]  /*2f360*/  LDL.LU R21, [R1+0xc4] ;  /* 0x0000c40001157983 */ /* 0x000ee80000300800 */
[----:B------:R-:W3:Y:S04]  /*2f370*/  LDL.LU R20, [R1+0xc0] ;  /* 0x0000c00001147983 */ /* 0x000ee80000300800 */
[----:B------:R-:W3:Y:S04]  /*2f380*/  LDL.LU R19, [R1+0xbc] ;  /* 0x0000bc0001137983 */ /* 0x000ee80000300800 */
[----:B------:R0:W-:Y:S04]  /*2f390*/  STS.U16 [R13+UR5+0x15000], R18 ;  /* 0x015000120d007988 */ /* 0x0001e80008000405 */
[----:B------:R-:W3:Y:S04]  /*2f3a0*/  LDL.LU R17, [R1+0xb8] ;  /* 0x0000b80001117983 */ /* 0x000ee80000300800 */
[----:B------:R-:W-:Y:S04]  /*2f3b0*/  STS.U16 [R13+UR5+0x15100], R22 ;  /* 0x015100160d007988 */ /* 0x000fe80008000405 */
[----:B------:R-:W3:Y:S04]  /*2f3c0*/  LDL.LU R16, [R1+0xb4] ;  /* 0x0000b40001107983 */ /* 0x000ee80000300800 */
[----:B------:R1:W-:Y:S04]  /*2f3d0*/  STS.U16 [R13+UR5+0x16000], R2 ;  /* 0x016000020d007988 */ /* 0x0003e80008000405 */
[----:B------:R0:W-:Y:S04]  /*2f3e0*/  STS.U16 [R13+UR5+0x16100], R3 ;  /* 0x016100030d007988 */ /* 0x0001e80008000405 */
[----:B------:R1:W-:Y:S04]  /*2f3f0*/  STS.U16 [R13+UR5+0x17000], R4 ;  /* 0x017000040d007988 */ /* 0x0003e80008000405 */
[----:B------:R1:W-:Y:S04]  /*2f400*/  STS.U16 [R13+UR5+0x17100], R5 ;  /* 0x017100050d007988 */ /* 0x0003e80008000405 */
[----:B0-----:R-:W3:Y:S04]  /*2f410*/  LDL.LU R18, [R1+0xb0] ;  /* 0x0000b00001127983 */ /* 0x001ee80000300800 */
[----:B------:R0:W-:Y:S04]  /*2f420*/  STS.U16 [R13+UR5+0x18000], R6 ;  /* 0x018000060d007988 */ /* 0x0001e80008000405 */
[----:B-1----:R-:W3:Y:S04]  /*2f430*/  LDL.LU R2, [R1+0xac] ;  /* 0x0000ac0001027983 */ /* 0x002ee80000300800 */
[----:B------:R-:W3:Y:S04]  /*2f440*/  LDL.LU R3, [R1+0xa8] ;  /* 0x0000a80001037983 */ /* 0x000ee80000300800 */
[----:B------:R1:W-:Y:S04]  /*2f450*/  STS.U16 [R13+UR5+0x18100], R7 ;  /* 0x018100070d007988 */ /* 0x0003e80008000405 */
[----:B------:R-:W3:Y:S04]  /*2f460*/  LDL.LU R4, [R1+0xa4] ;  /* 0x0000a40001047983 */ /* 0x000ee80000300800 */
[----:B------:R-:W3:Y:S04]  /*2f470*/  LDL.LU R5, [R1+0xa0] ;  /* 0x0000a00001057983 */ /* 0x000ee80000300800 */
[----:B------:R1:W-:Y:S04]  /*2f480*/  STS.U16 [R13+UR5+0x19000], R23 ;  /* 0x019000170d007988 */ /* 0x0003e80008000405 */
[----:B------:R1:W-:Y:S04]  /*2f490*/  STS.U16 [R13+UR5+0x19100], R24 ;  /* 0x019100180d007988 */ /* 0x0003e80008000405 */
[----:B0-----:R-:W3:Y:S04]  /*2f4a0*/  LDL.LU R6, [R1+0x9c] ;  /* 0x00009c0001067983 */ /* 0x001ee80000300800 */
[----:B-1----:R-:W3:Y:S04]  /*2f4b0*/  LDL.LU R7, [R1+0x98] ;  /* 0x0000980001077983 */ /* 0x002ee80000300800 */
[----:B------:R0:W-:Y:S04]  /*2f4c0*/  STS.U16 [R13+UR5+0x1a000], R27 ;  /* 0x01a0001b0d007988 */ /* 0x0001e80008000405 */
[----:B------:R1:W-:Y:S04]  /*2f4d0*/  STS.U16 [R13+UR5+0x1a100], R28 ;  /* 0x01a1001c0d007988 */ /* 0x0003e80008000405 */
[----:B------:R0:W-:Y:S04]  /*2f4e0*/  STS.U16 [R13+UR5+0x1b000], R29 ;  /* 0x01b0001d0d007988 */ /* 0x0001e80008000405 */
[----:B------:R-:W3:Y:S04]  /*2f4f0*/  LDL.LU R23, [R1+0x94] ;  /* 0x0000940001177983 */ /* 0x000ee80000300800 */
[----:B------:R-:W3:Y:S04]  /*2f500*/  LDL.LU R24, [R1+0x90] ;  /* 0x0000900001187983 */ /* 0x000ee80000300800 */
[----:B------:R1:W-:Y:S04]  /*2f510*/  STS.U16 [R13+UR5+0x1b100], R0 ;  /* 0x01b100000d007988 */ /* 0x0003e80008000405 */
[----:B0-----:R-:W3:Y:S04]  /*2f520*/  LDL.LU R27, [R1+0x8c] ;  /* 0x00008c00011b7983 */ /* 0x001ee80000300800 */
[----:B-1----:R-:W3:Y:S04]  /*2f530*/  LDL.LU R28, [R1+0x88] ;  /* 0x00008800011c7983 */ /* 0x002ee80000300800 */
[----:B------:R-:W3:Y:S04]  /*2f540*/  LDL.LU R29, [R1+0x84] ;  /* 0x00008400011d7983 */ /* 0x000ee80000300800 */
[----:B------:R-:W3:Y:S04]  /*2f550*/  LDL.LU R0, [R1+0x80] ;  /* 0x0000800001007983 */ /* 0x000ee80000300800 */
[----:B--2---:R-:W-:Y:S04]  /*2f560*/  STL [R1+0x2f78], R26 ;  /* 0x002f781a01007387 */ /* 0x004fe80000100800 */
[----:B------:R-:W-:Y:S04]  /*2f570*/  STL [R1+0x2f7c], R26 ;  /* 0x002f7c1a01007387 */ /* 0x000fe80000100800 */
[----:B------:R-:W-:Y:S04]  /*2f580*/  STS.U16 [R13+UR5+0x1c000], R26 ;  /* 0x01c0001a0d007988 */ /* 0x000fe80008000405 */
[----:B------:R0:W-:Y:S04]  /*2f590*/  STL [R1+0x3508], R26 ;  /* 0x0035081a01007387 */ /* 0x0001e80000100800 */
[----:B------:R1:W-:Y:S04]  /*2f5a0*/  STS.U16 [R13+UR5+0x1c100], R25 ;  /* 0x01c100190d007988 */ /* 0x0003e80008000405 */
[----:B0-----:R-:W2:Y:S04]  /*2f5b0*/  LDL.LU R26, [R1+0xd0] ;  /* 0x0000d000011a7983 */ /* 0x001ea80000300800 */
[----:B-1----:R-:W2:Y:S01]  /*2f5c0*/  LDL.LU R13, [R1+0x3534] ;  /* 0x00353400010d7983 */ /* 0x002ea20000300800 */
[----:B------:R-:W0:Y:S03]  /*2f5d0*/  S2R R22, SR_TID.X ;  /* 0x0000000000167919 */ /* 0x000e260000002100 */
[----:B------:R1:W-:Y:S01]  /*2f5e0*/  STL [R1+0x350c], R25 ;  /* 0x00350c1901007387 */ /* 0x0003e20000100800 */
[----:B0-----:R-:W-:-:S05]  /*2f5f0*/  LOP3.LUT R22, R22, 0x7f, RZ, 0xc0, !PT ;  /* 0x0000007f16167812 */ /* 0x001fca00078ec0ff */
[----:B-1----:R-:W-:-:S05]  /*2f600*/  IMAD.SHL.U32 R25, R22, 0x2, RZ ;  /* 0x0000000216197824 */ /* 0x002fca00078e00ff */
[----:B--2---:R-:W-:Y:S04]  /*2f610*/  STS.U16 [R25+UR5+0x1d000], R13 ;  /* 0x01d0000d19007988 */ /* 0x004fe80008000405 */
[----:B------:R-:W-:Y:S04]  /*2f620*/  STL [R1+0x3510], R13 ;  /* 0x0035100d01007387 */ /* 0x000fe80000100800 */
[----:B----4-:R-:W-:Y:S04]  /*2f630*/  STS.U16 [R25+UR5+0x1d100], R12 ;  /* 0x01d1000c19007988 */ /* 0x010fe80008000405 */
[----:B------:R-:W-:Y:S04]  /*2f640*/  STL [R1+0x3514], R12 ;  /* 0x0035140c01007387 */ /* 0x000fe80000100800 */
[----:B---3--:R-:W-:Y:S04]  /*2f650*/  STS.U16 [R25+UR5+0x1e000], R11 ;  /* 0x01e0000b19007988 */ /* 0x008fe80008000405 */
[----:B------:R-:W-:Y:S04]  /*2f660*/  STL [R1+0x3518], R11 ;  /* 0x0035180b01007387 */ /* 0x000fe80000100800 */
[----:B------:R-:W-:Y:S04]  /*2f670*/  STS.U16 [R25+UR5+0x1e100], R10 ;  /* 0x01e1000a19007988 */ /* 0x000fe80008000405 */
[----:B------:R-:W-:Y:S04]  /*2f680*/  STL [R1+0x351c], R10 ;  /* 0x00351c0a01007387 */ /* 0x000fe80000100800 */
[----:B------:R-:W-:Y:S04]  /*2f690*/  STS.U16 [R25+UR5+0x1f000], R9 ;  /* 0x01f0000919007988 */ /* 0x000fe80008000405 */
[----:B------:R-:W-:Y:S04]  /*2f6a0*/  STL [R1+0x3520], R9 ;  /* 0x0035200901007387 */ /* 0x000fe80000100800 */
[----:B------:R-:W-:Y:S04]  /*2f6b0*/  STS.U16 [R25+UR5+0x1f100], R8 ;  /* 0x01f1000819007988 */ /* 0x000fe80008000405 */
[----:B------:R0:W-:Y:S04]  /*2f6c0*/  STL [R1+0x3524], R8 ;  /* 0x0035240801007387 */ /* 0x0001e80000100800 */
[----:B0-----:R-:W2:Y:S04]  /*2f6d0*/  LDL.LU R8, [R1+0x70] ;  /* 0x0000700001087983 */ /* 0x001ea80000300800 */
[----:B--2---:R0:W-:Y:S04]  /*2f6e0*/  STL [R1+0x3528], R8 ;  /* 0x0035280801007387 */ /* 0x0041e80000100800 */
[----:B0-----:R-:W2:Y:S04]  /*2f6f0*/  LDL.LU R8, [R1+0x74] ;  /* 0x0000740001087983 */ /* 0x001ea80000300800 */
[----:B--2---:R0:W-:Y:S04]  /*2f700*/  STL [R1+0x352c], R8 ;  /* 0x00352c0801007387 */ /* 0x0041e80000100800 */
[----:B0-----:R-:W2:Y:S01]  /*2f710*/  LDL.LU R8, [R1+0x78] ;  /* 0x0000780001087983 */ /* 0x001ea20000300800 */
[----:B------:R-:W-:-:S05]  /*2f720*/  LOP3.LUT R22, R25, 0x10, RZ, 0x3c, !PT ;  /* 0x0000001019167812 */ /* 0x000fca00078e3cff */
        /* <DEDUP_REMOVED lines=23> */
[----:B------:R0:W-:Y:S04]  /*2f8a0*/  STS.U16 [R22+UR5+0x4200], R18 ;  /* 0x0042001216007988 */ /* 0x0001e80008000405 */
[----:B------:R-:W3:Y:S04]  /*2f8b0*/  LDL.LU R16, [R1+0x38] ;  /* 0x0000380001107983 */ /* 0x000ee80000300800 */
        /* <DEDUP_REMOVED lines=24> */
[----:B0-----:R-:W3:Y:S04]  /*2fa40*/  LDL.LU R0, [R1+0x4] ;  /* 0x0000040001007983 */ /* 0x001ee80000300800 */
        /* <DEDUP_REMOVED lines=62> */
[----:B--2---:R0:W-:Y:S04]  /*2fe30*/  STS.U16 [R22+UR5+0x1a200], R0 ;  /* 0x01a2000016007988 */ /* 0x0041e80008000405 */
        /* <DEDUP_REMOVED lines=9> */
[----:B0-----:R-:W2:Y:S04]  /*2fed0*/  LDL.LU R0, [R1+0x15b8] ;  /* 0x0015b80001007983 */ /* 0x001ea80000300800 */
[----:B------:R0:W-:Y:S04]  /*2fee0*/  STS.U16 [R22+UR5+0x1f200], R3 ;  /* 0x01f2000316007988 */ /* 0x0001e80008000405 */
[----:B------:R1:W-:Y:S04]  /*2fef0*/  STS.U16 [R22+UR5+0x1f300], R2 ;  /* 0x01f3000216007988 */ /* 0x0003e80008000405 */
[----:B0-----:R-:W2:Y:S04]  /*2ff00*/  LDL R3, [R1+0x15b4] ;  /* 0x0015b40001037983 */ /* 0x001ea80000100800 */
[----:B-1----:R-:W2:Y:S01]  /*2ff10*/  LDL.LU R22, [R1+0x34b4] ;  /* 0x0034b40001167983 */ /* 0x002ea20000300800 */
[----:B------:R-:W0:Y:S01]  /*2ff20*/  S2R R2, SR_TID.X ;  /* 0x0000000000027919 */ /* 0x000e220000002100 */
[----:B------:R-:W-:-:S02]  /*2ff30*/  PRMT R14, RZ, 0x7610, R14 ;  /* 0x00007610ff0e7816 */ /* 0x000fc4000000000e */
[----:B0-----:R-:W-:-:S05]  /*2ff40*/  LOP3.LUT R2, R2, 0x7f, RZ, 0xc0, !PT ;  /* 0x0000007f02027812 */ /* 0x001fca00078ec0ff */
[----:B------:R-:W-:-:S05]  /*2ff50*/  IMAD.SHL.U32 R2, R2, 0x2, RZ ;  /* 0x0000000202027824 */ /* 0x000fca00078e00ff */
[----:B------:R-:W-:-:S05]  /*2ff60*/  LOP3.LUT R2, R2, 0x20, RZ, 0x3c, !PT ;  /* 0x0000002002027812 */ /* 0x000fca00078e3cff */
[----:B--2---:R-:W-:Y:S04]  /*2ff70*/  STS.U16 [R2+UR5+0x400], R22 ;  /* 0x0004001602007988 */ /* 0x004fe80008000405 */
[----:B------:R-:W-:Y:S04]  /*2ff80*/  STS.U16 [R2+UR5+0x500], R18 ;  /* 0x0005001202007988 */ /* 0x000fe80008000405 */
[----:B------:R-:W-:Y:S04]  /*2ff90*/  STS.U16 [R2+UR5+0x1400], R16 ;  /* 0x0014001002007988 */ /* 0x000fe80008000405 */
[----:B------:R-:W-:Y:S04]  /*2ffa0*/  STS.U16 [R2+UR5+0x1500], R17 ;  /* 0x0015001102007988 */ /* 0x000fe80008000405 */
[----:B------:R-:W-:Y:S04]  /*2ffb0*/  STS.U16 [R2+UR5+0x2400], R19 ;  /* 0x0024001302007988 */ /* 0x000fe80008000405 */
[----:B------:R-:W-:Y:S04]  /*2ffc0*/  STS.U16 [R2+UR5+0x2500], R20 ;  /* 0x0025001402007988 */ /* 0x000fe80008000405 */
[----:B------:R0:W-:Y:S02]  /*2ffd0*/  STS.U16 [R2+UR5+0x3400], R21 ;  /* 0x0034001502007988 */ /* 0x0001e40008000405 */
[----:B0-----:R-:W-:-:S05]  /*2ffe0*/  @!P4 IMAD.MOV.U32 R2, RZ, RZ, R0 ;  /* 0x000000ffff02c224 */ /* 0x001fca00078e0000 */
[----:B------:R-:W2:Y:S04]  /*2fff0*/  @!P4 LDG.E.U16 R14, desc[UR8][R2.64] ;  /* 0x00000008020ec981 */ /* 0x000ea8000c1e1500 */
[----:B------:R-:W-:Y:S04]  /*30000*/  STL [R1+0x1bec], R0 ;  /* 0x001bec0001007387 */ /* 0x000fe80000100800 */
        /* <DEDUP_REMOVED lines=2495> */
[----:B------:R-:W2:Y:S02]  /*39c00*/  LDL R3, [R1+0xa00] ;  /* 0x000a000001037983 */ /* 0x000ea40000100800 */
[----:B--2---:R-:W-:-:S02]  /*39c10*/  @!P1 LOP3.LUT R3, R3, R2, RZ, 0x3c, !PT ;  /* 0x0000000203039212 */ /* 0x004fc400078e3cff */
[----:B---3--:R-:W-:Y:S02]  /*39c20*/  PRMT R14, RZ, 0x7610, R14 ;  /* 0x00007610ff0e7816 */ /* 0x008fe4000000000e */
[----:B------:R-:W-:-:S04]  /*39c30*/  @!P1 LOP3.LUT R2, R3, R2, RZ, 0x3c, !PT ;  /* 0x0000000203029212 */ /* 0x000fc800078e3cff */
[----:B------:R-:W-:-:S05]  /*39c40*/  @!P1 LOP3.LUT R3, R3, R2, RZ, 0x3c, !PT ;  /* 0x0000000203039212 */ /* 0x000fca00078e3cff */
[----:B------:R-:W2:Y:S04]  /*39c50*/  @!P1 LDG.E.U16 R14, desc[UR8][R2.64] ;  /* 0x00000008020e9981 */ /* 0x000ea8000c1e1500 */
[----:B--2---:R0:W-:Y:S04]  /*39c60*/  STL [R1+0x118], R14 ;  /* 0x0001180e01007387 */ /* 0x0041e80000100800 */
[----:B0-----:R-:W2:Y:S04]  /*39c70*/  LDL.LU R14, [R1+0x305c] ;  /* 0x00305c00010e7983 */ /* 0x001ea80000300800 */
[----:B------:R-:W3:Y:S04]  /*39c80*/  LDL R2, [R1+0x9f4] ;  /* 0x0009f40001027983 */ /* 0x000ee80000100800 */
[----:B------:R-:W3:Y:S02]  /*39c90*/  LDL R3, [R1+0x9f8] ;  /* 0x0009f80001037983 */ /* 0x000ee40000100800 */
[----:B---3--:R-:W-:-:S02]  /*39ca0*/  @!P4 LOP3.LUT R3, R3, R2, RZ, 0x3c, !PT ;  /* 0x000000020303c212 */ /* 0x008fc400078e3cff */
[----:B--2---:R-:W-:Y:S02]  /*39cb0*/  PRMT R14, RZ, 0x7610, R14 ;  /* 0x00007610ff0e7816 */ /* 0x004fe4000000000e */
        /* <DEDUP_REMOVED lines=191> */
[----:B------:R0:W3:Y:S04]  /*3a8b0*/  @!P1 LDG.E.U16 R0, desc[UR8][R2.64] ;  /* 0x0000000802009981 */ /* 0x0000e8000c1e1500 */
[----:B------:R-:W0:Y:S04]  /*3a8c0*/  LDL R2, [R1+0x904] ;  /* 0x0009040001027983 */ /* 0x000e280000100800 */
[----:B------:R-:W0:Y:S01]  /*3a8d0*/  LDL R3, [R1+0x908] ;  /* 0x0009080001037983 */ /* 0x000e220000100800 */
[----:B--2---:R-:W-:Y:S02]  /*3a8e0*/  PRMT R14, RZ, 0x7610, R14 ;  /* 0x00007610ff0e7816 */ /* 0x004fe4000000000e */
[----:B0-----:R-:W-:-:S04]  /*3a8f0*/  @!P4 LOP3.LUT R3, R3, R2, RZ, 0x3c, !PT ;  /* 0x000000020303c212 */ /* 0x001fc800078e3cff */
[----:B------:R-:W-:-:S04]  /*3a900*/  @!P4 LOP3.LUT R2, R3, R2, RZ, 0x3c, !PT ;  /* 0x000000020302c212 */ /* 0x000fc800078e3cff */
[----:B------:R-:W-:-:S05]  /*3a910*/  @!P4 LOP3.LUT R3, R3, R2, RZ, 0x3c, !PT ;  /* 0x000000020303c212 */ /* 0x000fca00078e3cff */
[----:B------:R-:W2:Y:S04]  /*3a920*/  @!P4 LDG.E.U16 R14, desc[UR8][R2.64] ;  /* 0x00000008020ec981 */ /* 0x000ea8000c1e1500 */
[----:B---3--:R-:W-:Y:S04]  /*3a930*/  STL [R1+0x2f04], R0 ;  /* 0x002f040001007387 */ /* 0x008fe80000100800 */
        /* <DEDUP_REMOVED lines=260> */
[----:B------:R-:W2:Y:S01]  /*3b980*/  @!P4 LDG.E.U16 R15, desc[UR8][R2.64] ;  /* 0x00000008020fc981 */ /* 0x000ea2000c1e1500 */
[----:B------:R-:W-:-:S03]  /*3b990*/  PRMT R24, RZ, 0x7610, R24 ;  /* 0x00007610ff187816 */ /* 0x000fc60000000018 */
[----:B--2---:R0:W-:Y:S04]  /*3b9a0*/  STL [R1+0x14], R15 ;  /* 0x0000140f01007387 */ /* 0x0041e80000100800 */
[----:B0-----:R-:W2:Y:S04]  /*3b9b0*/  LDL.LU R15, [R1+0x2f94] ;  /* 0x002f9400010f7983 */ /* 0x001ea80000300800 */
[----:B------:R-:W3:Y:S01]  /*3b9c0*/  LDL R3, [R1+0x6bc] ;  /* 0x0006bc0001037983 */ /* 0x000ee20000100800 */
[----:B------:R-:W-:Y:S01]  /*3b9d0*/  @!P1 IMAD.MOV.U32 R2, RZ, RZ, R14 ;  /* 0x000000ffff029224 */ /* 0x000fe200078e000e */
[----:B------:R-:W-:-:S02]  /*3b9e0*/  PRMT R13, RZ, 0x7610, R13 ;  /* 0x00007610ff0d7816 */ /* 0x000fc4000000000d */
[----:B------:R-:W2:Y:S04]  /*3b9f0*/  LDL R14, [R1+0x7f0] ;  /* 0x0007f000010e7983 */ /* 0x000ea80000100800 */
[----:B---3--:R0:W3:Y:S04]  /*3ba00*/  @!P1 LDG.E.U16 R24, desc[UR8][R2.64] ;  /* 0x0000000802189981 */ /* 0x0080e8000c1e1500 */
[----:B------:R-:W0:Y:S04]  /*3ba10*/  LDL R2, [R1+0x1634] ;  /* 0x0016340001027983 */ /* 0x000e280000100800 */
[----:B------:R-:W0:Y:S02]  /*3ba20*/  LDL R3, [R1+0x1640] ;  /* 0x0016400001037983 */ /* 0x000e240000100800 */
[----:B0-----:R-:W-:-:S04]  /*3ba30*/  @!P4 LOP3.LUT R3, R3, R2, RZ, 0x3c, !PT ;  /* 0x000000020303c212 */ /* 0x001fc800078e3cff */
[----:B------:R-:W-:-:S04]  /*3ba40*/  @!P4 LOP3.LUT R2, R3, R2, RZ, 0x3c, !PT ;  /* 0x000000020302c212 */ /* 0x000fc800078e3cff */
[----:B------:R-:W-:Y:S01]  /*3ba50*/  @!P4 LOP3.LUT R3, R3, R2, RZ, 0x3c, !PT ;  /* 0x000000020303c212 */ /* 0x000fe200078e3cff */
[----:B---3--:R-:W-:Y:S04]  /*3ba60*/  STL [R1+0x2f64], R24 ;  /* 0x002f641801007387 */ /* 0x008fe80000100800 */
[----:B------:R0:W3:Y:S04]  /*3ba70*/  @!P4 LDG.E.U16 R13, desc[UR8][R2.64] ;  /* 0x00000008020dc981 */ /* 0x0000e8000c1e1500 */
[----:B------:R-:W0:Y:S04]  /*3ba80*/  LDL R2, [R1+0x163c] ;  /* 0x00163c0001027983 */ /* 0x000e280000100800 */
[----:B------:R-:W0:Y:S01]  /*3ba90*/  LDL R3, [R1+0x1648] ;  /* 0x0016480001037983 */ /* 0x000e220000100800 */
[----:B----4-:R-:W-:-:S02]  /*3baa0*/  PRMT R12, RZ, 0x7610, R12 ;  /* 0x00007610ff0c7816 */ /* 0x010fc4000000000c */
[----:B0-----:R-:W-:-:S04]  /*3bab0*/  @!P1 LOP3.LUT R3, R3, R2, RZ, 0x3c, !PT ;  /* 0x0000000203039212 */ /* 0x001fc800078e3cff */
[----:B------:R-:W-:-:S04]  /*3bac0*/  @!P1 LOP3.LUT R2, R3, R2, RZ, 0x3c, !PT ;  /* 0x0000000203029212 */ /* 0x000fc800078e3cff */
[----:B------:R-:W-:Y:S01]  /*3bad0*/  @!P1 LOP3.LUT R3, R3, R2, RZ, 0x3c, !PT ;  /* 0x0000000203039212 */ /* 0x000fe200078e3cff */
[----:B---3--:R-:W-:Y:S04]  /*3bae0*/  STL [R1+0x2f68], R13 ;  /* 0x002f680d01007387 */ /* 0x008fe80000100800 */
[----:B------:R0:W3:Y:S04]  /*3baf0*/  @!P1 LDG.E.U16 R12, desc[UR8][R2.64] ;  /* 0x00000008020c9981 */ /* 0x0000e8000c1e1500 */
[----:B------:R-:W0:Y:S04]  /*3bb00*/  LDL R2, [R1+0x7fc] ;  /* 0x0007fc0001027983 */ /* 0x000e280000100800 */
[----:B------:R-:W0:Y:S01]  /*3bb10*/  LDL R3, [R1+0x800] ;  /* 0x0008000001037983 */ /* 0x000e220000100800 */
[----:B--2---:R-:W-:-:S02]  /*3bb20*/  PRMT R15, RZ, 0x7610, R15 ;  /* 0x00007610ff0f7816 */ /* 0x004fc4000000000f */
        /* <DEDUP_REMOVED lines=16> */
[----:B------:R-:W3:Y:S01]  /*3bc30*/  LDL R3, [R1+0x7ec] ;  /* 0x0007ec0001037983 */ /* 0x000ee20000100800 */
[----:B------:R-:W-:-:S03]  /*3bc40*/  @!P1 IMAD.MOV.U32 R2, RZ, RZ, R14 ;  /* 0x000000ffff029224 */ /* 0x000fc600078e000e */
[----:B------:R-:W4:Y:S01]  /*3bc50*/  LDL R14, [R1+0x6b8] ;  /* 0x0006b800010e7983 */ /* 0x000f220000100800 */
[----:B--2---:R-:W-:-:S06]  /*3bc60*/  PRMT R15, RZ, 0x7610, R15 ;  /* 0x00007610ff0f7816 */ /* 0x004fcc000000000f */
[----:B---3--:R-:W2:Y:S04]  /*3bc70*/  @!P1 LDG.E.U16 R15, desc[UR8][R2.64] ;  /* 0x00000008020f9981 */ /* 0x008ea8000c1e1500 */
        /* <DEDUP_REMOVED lines=30> */
[----:B------:R-:W2:Y:S02]  /*3be60*/  LDL R3, [R1+0x730] ;  /* 0x0007300001037983 */ /* 0x000ea40000100800 */
[----:B--2---:R-:W-:-:S02]  /*3be70*/  @!P1 LOP3.LUT R3, R3, R2, RZ, 0x3c, !PT ;  /* 0x0000000203039212 */ /* 0x004fc400078e3cff */
[----:B------:R-:W-:Y:S02]  /*3be80*/  PRMT R15, RZ, 0x7610, R15 ;  /* 0x00007610ff0f7816 */ /* 0x000fe4000000000f */
[----:B------:R-:W-:-:S04]  /*3be90*/  @!P1 LOP3.LUT R2, R3, R2, RZ, 0x3c, !PT ;  /* 0x0000000203029212 */ /* 0x000fc800078e3cff */
[----:B------:R-:W-:-:S05]  /*3bea0*/  @!P1 LOP3.LUT R3, R3, R2, RZ, 0x3c, !PT ;  /* 0x0000000203039212 */ /* 0x000fca00078e3cff */
[----:B------:R4:W2:Y:S04]  /*3beb0*/  @!P1 LDG.E.U16 R15, desc[UR8][R2.64] ;  /* 0x00000008020f9981 */ /* 0x0008a8000c1e1500 */
[----:B------:R-:W3:Y:S01]  /*3bec0*/  LDL R3, [R1+0x6b4] ;  /* 0x0006b40001037983 */ /* 0x000ee20000100800 */
[----:B------:R-:W-:Y:S01]  /*3bed0*/  PRMT R22, RZ, 0x7610, R22 ;  /* 0x00007610ff167816 */ /* 0x000fe20000000016 */
[----:B----4-:R-:W-:Y:S02]  /*3bee0*/  @!P4 IMAD.MOV.U32 R2, RZ, RZ, R14 ;  /* 0x000000ffff02c224 */ /* 0x010fe400078e000e */
[----:B--2---:R0:W-:Y:S04]  /*3bef0*/  STL [R1+0x20], R15 ;  /* 0x0000200f01007387 */ /* 0x0041e80000100800 */
[----:B------:R-:W2:Y:S04]  /*3bf00*/  LDL R14, [R1+0x7a8] ;  /* 0x0007a800010e7983 */ /* 0x000ea80000100800 */
[----:B---3--:R-:W3:Y:S04]  /*3bf10*/  @!P4 LDG.E.U16 R22, desc[UR8][R2.64] ;  /* 0x000000080216c981 */ /* 0x008ee8000c1e1500 */
[----:B0-----:R-:W4:Y:S04]  /*3bf20*/  LDL R15, [R1+0x1658] ;  /* 0x00165800010f7983 */ /* 0x001f280000100800 */
[----:B------:R-:W2:Y:S04]  /*3bf30*/  LDL R2, [R1+0x6ac] ;  /* 0x0006ac0001027983 */ /* 0x000ea80000100800 */
[----:B------:R-:W2:Y:S01]  /*3bf40*/  LDL R3, [R1+0x6b0] ;  /* 0x0006b00001037983 */ /* 0x000ea20000100800 */
[----:B------:R-:W-:-:S03]  /*3bf50*/  PRMT R20, RZ, 0x7610, R20 ;  /* 0x00007610ff147816 */ /* 0x000fc60000000014 */
[----:B---3--:R0:W-:Y:S04]  /*3bf60*/  STL [R1+0x2f44], R22 ;  /* 0x002f441601007387 */ /* 0x0081e80000100800 */
[----:B0-----:R-:W3:Y:S01]  /*3bf70*/  LDL R22, [R1+0x1644] ;  /* 0x0016440001167983 */ /* 0x001ee20000100800 */
[----:B--2---:R-:W-:-:S04]  /*3bf80*/  @!P1 LOP3.LUT R3, R3, R2, RZ, 0x3c, !PT ;  /* 0x0000000203039212 */ /* 0x004fc800078e3cff */
[----:B------:R-:W-:-:S04]  /*3bf90*/  @!P1 LOP3.LUT R2, R3, R2, RZ, 0x3c, !PT ;  /* 0x0000000203029212 */ /* 0x000fc800078e3cff */
[----:B------:R-:W-:-:S05]  /*3bfa0*/  @!P1 LOP3.LUT R3, R3, R2, RZ, 0x3c, !PT ;  /* 0x0000000203039212 */ /* 0x000fca00078e3cff */
[----:B------:R0:W2:Y:S01]  /*3bfb0*/  @!P1 LDG.E.U16 R20, desc[UR8][R2.64] ;  /* 0x0000000802149981 */ /* 0x0000a2000c1e1500 */
[----:B------:R-:W-:Y:S01]  /*3bfc0*/  PRMT R11, RZ, 0x7610, R11 ;  /* 0x00007610ff0b7816 */ /* 0x000fe2000000000b */
[----:B0-----:R-:W-:Y:S01]  /*3bfd0*/  @!P4 IMAD.MOV.U32 R2, RZ, RZ, R12 ;  /* 0x000000ffff02c224 */ /* 0x001fe200078e000c */
[----:B---3--:R-:W-:-:S05]  /*3bfe0*/  @!P4 MOV R3, R22 ;  /* 0x000000160003c202 */ /* 0x008fca0000000f00 */
[----:B------:R4:W3:Y:S04]  /*3bff0*/  @!P4 LDG.E.U16 R11, desc[UR8][R2.64] ;  /* 0x00000008020bc981 */ /* 0x0008e8000c1e1500 */
[----:B--2---:R-:W-:Y:S04]  /*3c000*/  STL [R1+0x2f48], R20 ;  /* 0x002f481401007387 */ /* 0x004fe80000100800 */
[----:B------:R-:W2:Y:S01]  /*3c010*/  LDL R3, [R1+0x164c] ;  /* 0x00164c0001037983 */ /* 0x000ea20000100800 */
[----:B------:R-:W-:Y:S01]  /*3c020*/  PRMT R10, RZ, 0x7610, R10 ;  /* 0x00007610ff0a7816 */ /* 0x000fe2000000000a */
[----:B----4-:R-:W-:-:S02]  /*3c030*/  @!P1 IMAD.MOV.U32 R2, RZ, RZ, R15 ;  /* 0x000000ffff029224 */ /* 0x010fc400078e000f */
[----:B------:R-:W4:Y:S04]  /*3c040*/  LDL R22, [R1+0x794] ;  /* 0x0007940001167983 */ /* 0x000f280000100800 */
[----:B------:R-:W4:Y:S04]  /*3c050*/  LDL R12, [R1+0x798] ;  /* 0x00079800010c7983 */ /* 0x000f280000100800 */
[----:B---3--:R-:W-:Y:S01]  /*3c060*/  STL [R1+0x2f4c], R11 ;  /* 0x002f4c0b01007387 */ /* 0x008fe20000100800 */
[----:B------:R-:W-:-:S03]  /*3c070*/  PRMT R26, RZ, 0x7610, R26 ;  /* 0x00007610ff1a7816 */ /* 0x000fc6000000001a */
[----:B------:R-:W3:Y:S04]  /*3c080*/  LDL R15, [R1+0x790] ;  /* 0x00079000010f7983 */ /* 0x000ee80000100800 */
[----:B--2---:R0:W2:Y:S04]  /*3c090*/  @!P1 LDG.E.U16 R10, desc[UR8][R2.64] ;  /* 0x00000008020a9981 */ /* 0x0040a8000c1e1500 */
[----:B------:R-:W2:Y:S01]  /*3c0a0*/  LDL R3, [R1+0x7a4] ;  /* 0x0007a40001037983 */ /* 0x000ea20000100800 */
[----:B0-----:R-:W-:-:S05]  /*3c0b0*/  @!P4 IMAD.MOV.U32 R2, RZ, RZ, R14 ;  /* 0x000000ffff02c224 */ /* 0x001fca00078e000e */
[----:B--2---:R-:W2:Y:S04]  /*3c0c0*/  @!P4 LDG.E.U16 R26, desc[UR8][R2.64] ;  /* 0x00000008021ac981 */ /* 0x004ea8000c1e1500 */
[----:B------:R-:W-:Y:S04]  /*3c0d0*/  STL [R1+0x2f50], R10 ;  /* 0x002f500a01007387 */ /* 0x000fe80000100800 */
[----:B------:R-:W3:Y:S04]  /*3c0e0*/  LDL R14, [R1+0x728] ;  /* 0x00072800010e7983 */ /* 0x000ee80000100800 */
[----:B--2---:R0:W-:Y:S04]  /*3c0f0*/  STL [R1+0x30], R26 ;  /* 0x0000301a01007387 */ /* 0x0041e80000100800 */
[----:B0-----:R-:W2:Y:S04]  /*3c100*/  LDL.LU R26, [R1+0x2f7c] ;  /* 0x002f7c00011a7983 */ /* 0x001ea80000300800 */
[----:B------:R-:W2:Y:S04]  /*3c110*/  LDL R2, [R1+0x79c] ;  /* 0x00079c0001027983 */ /* 0x000ea80000100800 */
[----:B------:R-:W2:Y:S01]  /*3c120*/  LDL R3, [R1+0x7a0] ;  /* 0x0007a00001037983 */ /* 0x000ea20000100800 */
[----:B------:R-:W-:-:S02]  /*3c130*/  PRMT R24, RZ, 0x7610, R24 ;  /* 0x00007610ff187816 */ /* 0x000fc40000000018 */
[----:B--2---:R-:W-:-:S04]  /*3c140*/  @!P1 LOP3.LUT R3, R3, R2, RZ, 0x3c, !PT ;  /* 0x0000000203039212 */ /* 0x004fc800078e3cff */
[----:B------:R-:W-:-:S04]  /*3c150*/  @!P1 LOP3.LUT R2, R3, R2, RZ, 0x3c, !PT ;  /* 0x0000000203029212 */ /* 0x000fc800078e3cff */
[----:B------:R-:W-:Y:S02]  /*3c160*/  @!P1 LOP3.LUT R3, R3, R2, RZ, 0x3c, !PT ;  /* 0x0000000203039212 */ /* 0x000fe400078e3cff */
[----:B------:R-:W-:-:S03]  /*3c170*/  PRMT R26, RZ, 0x7610, R26 ;  /* 0x00007610ff1a7816 */ /* 0x000fc6000000001a */
[----:B------:R4:W2:Y:S02]  /*3c180*/  @!P1 LDG.E.U16 R24, desc[UR8][R2.64] ;  /* 0x0000000802189981 */ /* 0x0008a4000c1e1500 */
[----:B----4-:R-:W-:Y:S02]  /*3c190*/  @!P4 IMAD.MOV.U32 R2, RZ, RZ, R12 ;  /* 0x000000ffff02c224 */ /* 0x010fe400078e000c */
[----:B------:R-:W-:-:S05]  /*3c1a0*/  @!P4 IMAD.MOV.U32 R3, RZ, RZ, R22 ;  /* 0x000000ffff03c224 */ /* 0x000fca00078e0016 */
[----:B------:R-:W4:Y:S04]  /*3c1b0*/  @!P4 LDG.E.U16 R26, desc[UR8][R2.64] ;  /* 0x00000008021ac981 */ /* 0x000f28000c1e1500 */
[----:B--2---:R0:W-:Y:S04]  /*3c1c0*/  STL [R1+0x2c], R24 ;  /* 0x00002c1801007387 */ /* 0x0041e80000100800 */
[----:B------:R-:W2:Y:S04]  /*3c1d0*/  LDL R22, [R1+0x6a4] ;  /* 0x0006a40001167983 */ /* 0x000ea80000100800 */
[----:B------:R-:W2:Y:S04]  /*3c1e0*/  LDL R12, [R1+0x6a8] ;  /* 0x0006a800010c7983 */ /* 0x000ea80000100800 */
[----:B0-----:R-:W2:Y:S04]  /*3c1f0*/  LDL R24, [R1+0x720] ;  /* 0x0007200001187983 */ /* 0x001ea80000100800 */
[----:B----4-:R0:W-:Y:S04]  /*3c200*/  STL [R1+0x28], R26 ;  /* 0x0000281a01007387 */ /* 0x0101e80000100800 */
[----:B0-----:R-:W4:Y:S04]  /*3c210*/  LDL.LU R26, [R1+0x2f78] ;  /* 0x002f7800011a7983 */ /* 0x001f280000300800 */
[----:B------:R-:W2:Y:S01]  /*3c220*/  LDL R3, [R1+0x78c] ;  /* 0x00078c0001037983 */ /* 0x000ea20000100800 */
[----:B------:R-:W-:Y:S01]  /*3c230*/  PRMT R10, RZ, 0x7610, R10 ;  /* 0x00007610ff0a7816 */ /* 0x000fe2000000000a */
[----:B---3--:R-:W-:Y:S01]  /*3c240*/  @!P1 IMAD.MOV.U32 R2, RZ, RZ, R15 ;  /* 0x000000ffff029224 */ /* 0x008fe200078e000f */
[----:B------:R-:W-:Y:S01]  /*3c250*/  PRMT R13, RZ, 0x7610, R13 ;  /* 0x00007610ff0d7816 */ /* 0x000fe2000000000d */
[----:B------:R-:W3:Y:S04]  /*3c260*/  LDL R15, [R1+0x69c] ;  /* 0x00069c00010f7983 */ /* 0x000ee80000100800 */
[----:B--2---:R0:W2:Y:S04]  /*3c270*/  @!P1 LDG.E.U16 R10, desc[UR8][R2.64] ;  /* 0x00000008020a9981 */ /* 0x0040a8000c1e1500 */
[----:B------:R-:W3:Y:S01]  /*3c280*/  LDL R3, [R1+0x724] ;  /* 0x0007240001037983 */ /* 0x000ee20000100800 */
[----:B0-----:R-:W-:-:S03]  /*3c290*/  @!P4 IMAD.MOV.U32 R2, RZ, RZ, R14 ;  /* 0x000000ffff02c224 */ /* 0x001fc600078e000e */
[----:B--2---:R0:W-:Y:S01]  /*3c2a0*/  STL [R1+0x24], R10 ;  /* 0x0000240a01007387 */ /* 0x0041e20000100800 */
[----:B------:R-:W-:-:S03]  /*3c2b0*/  PRMT R0, RZ, 0x7610, R0 ;  /* 0x00007610ff007816 */ /* 0x000fc60000000000 */
[----:B------:R-:W2:Y:S04]  /*3c2c0*/  LDL R14, [R1+0x1654] ;  /* 0x00165400010e7983 */ /* 0x000ea80000100800 */
[----:B---3--:R1:W3:Y:S04]  /*3c2d0*/  @!P4 LDG.E.U16 R13, desc[UR8][R2.64] ;  /* 0x00000008020dc981 */ /* 0x0082e8000c1e1500 */
[----:B0-----:R-:W2:Y:S04]  /*3c2e0*/  LDL R10, [R1+0x6a0] ;  /* 0x0006a000010a7983 */ /* 0x001ea80000100800 */
[----:B------:R-:W2:Y:S01]  /*3c2f0*/  LDL R3, [R1+0x71c] ;  /* 0x00071c0001037983 */ /* 0x000ea20000100800 */
[----:B-1----:R-:W-:Y:S01]  /*3c300*/  @!P1 IMAD.MOV.U32 R2, RZ, RZ, R24 ;  /* 0x000000ffff029224 */ /* 0x002fe200078e0018 */
[----:B------:R-:W-:-:S02]  /*3c310*/  PRMT R9, RZ, 0x7610, R9 ;  /* 0x00007610ff097816 */ /* 0x000fc40000000009 */
[----:B---3--:R0:W-:Y:S04]  /*3c320*/  STL [R1+0x1c], R13 ;  /* 0x00001c0d01007387 */ /* 0x0081e80000100800 */
[----:B--2---:R1:W2:Y:S04]  /*3c330*/  @!P1 LDG.E.U16 R0, desc[UR8][R2.64] ;  /* 0x0000000802009981 */ /* 0x0042a8000c1e1500 */
[----:B0-----:R-:W3:Y:S01]  /*3c340*/  LDL R13, [R1+0x1660] ;  /* 0x00166000010d7983 */ /* 0x001ee20000100800 */
[----:B------:R-:W-:Y:S01]  /*3c350*/  PRMT R8, RZ, 0x7610, R8 ;  /* 0x00007610ff087816 */ /* 0x000fe20000000008 */
[----:B-1----:R-:W-:-:S02]  /*3c360*/  @!P4 IMAD.MOV.U32 R2, RZ, RZ, R12 ;  /* 0x000000ffff02c224 */ /* 0x002fc400078e000c */
[----:B------:R-:W-:-:S05]  /*3c370*/  @!P4 IMAD.MOV.U32 R3, RZ, RZ, R22 ;  /* 0x000000ffff03c224 */ /* 0x000fca00078e0016 */
[----:B------:R0:W4:Y:S01]  /*3c380*/  @!P4 LDG.E.U16 R9, desc[UR8][R2.64] ;  /* 0x000000080209c981 */ /* 0x000122000c1e1500 */
[----:B------:R-:W-:Y:S01]  /*3c390*/  PRMT R7, RZ, 0x7610, R7 ;  /* 0x00007610ff077816 */ /* 0x000fe20000000007 */
[----:B0-----:R-:W-:Y:S02]  /*3c3a0*/  @!P1 IMAD.MOV.U32 R2, RZ, RZ, R10 ;  /* 0x000000ffff029224 */ /* 0x001fe400078e000a */
[----:B------:R-:W-:-:S05]  /*3c3b0*/  @!P1 IMAD.MOV.U32 R3, RZ, RZ, R15 ;  /* 0x000000ffff039224 */ /* 0x000fca00078e000f */
[----:B------:R0:W4:Y:S02]  /*3c3c0*/  @!P1 LDG.E.U16 R8, desc[UR8][R2.64] ;  /* 0x0000000802089981 */ /* 0x000124000c1e1500 */
[----:B0-----:R-:W-:Y:S02]  /*3c3d0*/  @!P4 IMAD.MOV.U32 R3, RZ, RZ, R14 ;  /* 0x000000ffff03c224 */ /* 0x001fe400078e000e */
[----:B--2---:R0:W-:Y:S04]  /*3c3e0*/  STL [R1+0x2f20], R0 ;  /* 0x002f200001007387 */ /* 0x0041e80000100800 */
[----:B------:R-:W2:Y:S01]  /*3c3f0*/  LDL R12, [R1+0x165c] ;  /* 0x00165c00010c7983 */ /* 0x000ea20000100800 */
[----:B---3--:R-:W-:-:S05]  /*3c400*/  @!P4 IMAD.MOV.U32 R2, RZ, RZ, R13 ;  /* 0x000000ffff02c224 */ /* 0x008fca00078e000d */
[----:B------:R2:W3:Y:S04]  /*3c410*/  @!P4 LDG.E.U16 R7, desc[UR8][R2.64] ;  /* 0x000000080207c981 */ /* 0x0004e8000c1e1500 */
[----:B0-----:R-:W3:Y:S01]  /*3c420*/  LDL R0, [R1+0x1668] ;  /* 0x0016680001007983 */ /* 0x001ee20000100800 */
[----:B------:R-:W-:-:S03]  /*3c430*/  PRMT R6, RZ, 0x7610, R6 ;  /* 0x00007610ff067816 */ /* 0x000fc60000000006 */
[----:B----4-:R-:W-:Y:S04]  /*3c440*/  STL [R1+0x2f24], R9 ;  /* 0x002f240901007387 */ /* 0x010fe80000100800 */
[----:B------:R-:W4:Y:S04]  /*3c450*/  LDL R10, [R1+0x788] ;  /* 0x00078800010a7983 */ /* 0x000f280000100800 */
[----:B------:R0:W-:Y:S04]  /*3c460*/  STL [R1+0x2f28], R8 ;  /* 0x002f280801007387 */ /* 0x0001e80000100800 */
[----:B------:R-:W4:Y:S04]  /*3c470*/  LDL R24, [R1+0x77c] ;  /* 0x00077c0001187983 */ /* 0x000f280000100800 */
[----:B------:R-:W4:Y:S04]  /*3c480*/  LDL R22, [R1+0x780] ;  /* 0x0007800001167983 */ /* 0x000f280000100800 */
[----:B------:R-:W4:Y:S04]  /*3c490*/  LDL R15, [R1+0x774] ;  /* 0x00077400010f7983 */ /* 0x000f280000100800 */
[----:B0-----:R-:W4:Y:S01]  /*3c4a0*/  LDL R8, [R1+0x778] ;  /* 0x0007780001087983 */ /* 0x001f220000100800 */
[----:B--2---:R-:W-:-:S02]  /*3c4b0*/  @!P1 IMAD.MOV.U32 R3, RZ, RZ, R12 ;  /* 0x000000ffff039224 */ /* 0x004fc400078e000c */
[----:B---3--:R-:W-:Y:S01]  /*3c4c0*/  @!P1 IMAD.MOV.U32 R2, RZ, RZ, R0 ;  /* 0x000000ffff029224 */ /* 0x008fe200078e0000 */
[----:B------:R0:W-:Y:S01]  /*3c4d0*/  STL [R1+0x2f2c], R7 ;  /* 0x002f2c0701007387 */ /* 0x0001e20000100800 */
[----:B------:R-:W-:Y:S02]  /*3c4e0*/  PRMT R9, RZ, 0x7610, R9 ;  /* 0x00007610ff097816 */ /* 0x000fe40000000009 */
[----:B------:R-:W-:Y:S01]  /*3c4f0*/  PRMT R20, RZ, 0x7610, R20 ;  /* 0x00007610ff147816 */ /* 0x000fe20000000014 */
[----:B------:R-:W2:Y:S04]  /*3c500*/  LDL R14, [R1+0x76c] ;  /* 0x00076c00010e7983 */ /* 0x000ea80000100800 */
[----:B------:R4:W3:Y:S04]  /*3c510*/  @!P1 LDG.E.U16 R6, desc[UR8][R2.64] ;  /* 0x0000000802069981 */ /* 0x0008e8000c1e1500 */
[----:B------:R-:W2:Y:S04]  /*3c520*/  LDL R13, [R1+0x770] ;  /* 0x00077000010d7983 */ /* 0x000ea80000100800 */
[----:B------:R-:W2:Y:S04]  /*3c530*/  LDL R12, [R1+0x714] ;  /* 0x00071400010c7983 */ /* 0x000ea80000100800 */
[----:B------:R-:W2:Y:S04]  /*3c540*/  LDL R0, [R1+0x718] ;  /* 0x0007180001007983 */ /* 0x000ea80000100800 */
[----:B------:R-:W2:Y:S01]  /*3c550*/  LDL R3, [R1+0x784] ;  /* 0x0007840001037983 */ /* 0x000ea20000100800 */
[----:B----4-:R-:W-:Y:S01]  /*3c560*/  @!P4 IMAD.MOV.U32 R2, RZ, RZ, R10 ;  /* 0x000000ffff02c224 */ /* 0x010fe200078e000a */
[----:B0-----:R-:W-:-:S04]  /*3c570*/  PRMT R7, RZ, 0x7610, R7 ;  /* 0x00007610ff077816 */ /* 0x001fc80000000007 */
[----:B--2---:R0:W2:Y:S02]  /*3c580*/  @!P4 LDG.E.U16 R9, desc[UR8][R2.64] ;  /* 0x000000080209c981 */ /* 0x0040a4000c1e1500 */
[----:B0-----:R-:W-:Y:S02]  /*3c590*/  @!P1 IMAD.MOV.U32 R2, RZ, RZ, R22 ;  /* 0x000000ffff029224 */ /* 0x001fe400078e0016 */
[----:B------:R-:W-:-:S05]  /*3c5a0*/  @!P1 IMAD.MOV.U32 R3, RZ, RZ, R24 ;  /* 0x000000ffff039224 */ /* 0x000fca00078e0018 */
[----:B------:R0:W4:Y:S02]  /*3c5b0*/  @!P1 LDG.E.U16 R20, desc[UR8][R2.64] ;  /* 0x0000000802149981 */ /* 0x000124000c1e1500 */
[----:B0-----:R-:W-:Y:S02]  /*3c5c0*/  @!P4 IMAD.MOV.U32 R2, RZ, RZ, R8 ;  /* 0x000000ffff02c224 */ /* 0x001fe400078e0008 */
[----:B------:R-:W-:-:S05]  /*3c5d0*/  @!P4 IMAD.MOV.U32 R3, RZ, RZ, R15 ;  /* 0x000000ffff03c224 */ /* 0x000fca00078e000f */
[----:B------:R0:W4:Y:S04]  /*3c5e0*/  @!P4 LDG.E.U16 R7, desc[UR8][R2.64] ;  /* 0x000000080207c981 */ /* 0x000128000c1e1500 */
[----:B---3--:R1:W-:Y:S04]  /*3c5f0*/  STL [R1+0x2f30], R6 ;  /* 0x002f300601007387 */ /* 0x0083e80000100800 */
[----:B------:R-:W3:Y:S04]  /*3c600*/  LDL R10, [R1+0x70c] ;  /* 0x00070c00010a7983 */ /* 0x000ee80000100800 */
[----:B--2---:R2:W-:Y:S01]  /*3c610*/  STL [R1+0x10], R9 ;  /* 0x0000100901007387 */ /* 0x0045e20000100800 */
[----:B-1----:R-:W-:Y:S01]  /*3c620*/  PRMT R6, RZ, 0x7610, R6 ;  /* 0x00007610ff067816 */ /* 0x002fe20000000006 */
[----:B0-----:R-:W-:-:S02]  /*3c630*/  @!P1 IMAD.MOV.U32 R2, RZ, RZ, R13 ;  /* 0x000000ffff029224 */ /* 0x001fc400078e000d */
[----:B------:R-:W-:Y:S01]  /*3c640*/  @!P1 IMAD.MOV.U32 R3, RZ, RZ, R14 ;  /* 0x000000ffff039224 */ /* 0x000fe200078e000e */
[----:B------:R-:W3:Y:S01]  /*3c650*/  LDL R8, [R1+0x704] ;  /* 0x0007040001087983 */ /* 0x000ee20000100800 */
[----:B------:R-:W-:-:S03]  /*3c660*/  PRMT R11, RZ, 0x7610, R11 ;  /* 0x00007610ff0b7816 */ /* 0x000fc6000000000b */
[----:B------:R0:W3:Y:S04]  /*3c670*/  @!P1 LDG.E.U16 R6, desc[UR8][R2.64] ;  /* 0x0000000802069981 */ /* 0x0000e8000c1e1500 */
[----:B--2---:R-:W2:Y:S01]  /*3c680*/  LDL R9, [R1+0x710] ;  /* 0x0007100001097983 */ /* 0x004ea20000100800 */
[----:B0-----:R-:W-:Y:S02]  /*3c690*/  @!P4 IMAD.MOV.U32 R2, RZ, RZ, R0 ;  /* 0x000000ffff02c224 */ /* 0x001fe400078e0000 */
[----:B------:R-:W-:-:S05]  /*3c6a0*/  @!P4 IMAD.MOV.U32 R3, RZ, RZ, R12 ;  /* 0x000000ffff03c224 */ /* 0x000fca00078e000c */
[----:B------:R3:W2:Y:S04]  /*3c6b0*/  @!P4 LDG.E.U16 R11, desc[UR8][R2.64] ;  /* 0x00000008020bc981 */ /* 0x0006a8000c1e1500 */
[----:B----4-:R0:W-:Y:S04]  /*3c6c0*/  STL [R1+0x8], R7 ;  /* 0x0000080701007387 */ /* 0x0101e80000100800 */
[----:B0-----:R-:W4:Y:S01]  /*3c6d0*/  LDL R7, [R1+0x708] ;  /* 0x0007080001077983 */ /* 0x001f220000100800 */
[----:B------:R-:W-:Y:S01]  /*3c6e0*/  PRMT R28, RZ, 0x7610, R28 ;  /* 0x00007610ff1c7816 */ /* 0x000fe2000000001c */
[----:B---3--:R-:W-:-:S02]  /*3c6f0*/  @!P1 IMAD.MOV.U32 R3, RZ, RZ, R10 ;  /* 0x000000ffff039224 */ /* 0x008fc400078e000a */
[----:B--2---:R-:W-:-:S05]  /*3c700*/  @!P1 IMAD.MOV.U32 R2, RZ, RZ, R9 ;  /* 0x000000ffff029224 */ /* 0x004fca00078e0009 */
[----:B------:R0:W2:Y:S04]  /*3c710*/  @!P1 LDG.E.U16 R28, desc[UR8][R2.64] ;  /* 0x00000008021c9981 */ /* 0x0000a8000c1e1500 */
[----:B------:R1:W-:Y:S04]  /*3c720*/  STL [R1+0x4], R6 ;  /* 0x0000040601007387 */ /* 0x0003e80000100800 */
[----:B------:R-:W3:Y:S01]  /*3c730*/  LDL R0, [R1+0x15f0] ;  /* 0x0015f00001007983 */ /* 0x000ee20000100800 */
[----:B------:R-:W-:-:S03]  /*3c740*/  PRMT R26, RZ, 0x7610, R26 ;  /* 0x00007610ff1a7816 */ /* 0x000fc6000000001a */
[----:B------:R-:W3:Y:S01]  /*3c750*/  LDL R12, [R1+0x15ec] ;  /* 0x0015ec00010c7983 */ /* 0x000ee20000100800 */
[----:B0-----:R-:W-:-:S03]  /*3c760*/  @!P4 IMAD.MOV.U32 R3, RZ, RZ, R8 ;  /* 0x000000ffff03c224 */ /* 0x001fc600078e0008 */
[----:B-1----:R-:W3:Y:S04]  /*3c770*/  LDL R6, [R1+0x698] ;  /* 0x0006980001067983 */ /* 0x002ee80000100800 */
[----:B------:R0:W-:Y:S04]  /*3c780*/  STL [R1], R11 ;  /* 0x0000000b01007387 */ /* 0x0001e80000100800 */
[----:B------:R-:W3:Y:S04]  /*3c790*/  LDL R10, [R1+0x1664] ;  /* 0x00166400010a7983 */ /* 0x000ee80000100800 */
[----:B------:R-:W3:Y:S04]  /*3c7a0*/  LDL R9, [R1+0x1670] ;  /* 0x0016700001097983 */ /* 0x000ee80000100800 */
[----:B0-----:R-:W3:Y:S01]  /*3c7b0*/  LDL R11, [R1+0x15f8] ;  /* 0x0015f800010b7983 */ /* 0x001ee20000100800 */
[----:B----4-:R-:W-:-:S05]  /*3c7c0*/  @!P4 IMAD.MOV.U32 R2, RZ, RZ, R7 ;  /* 0x000000ffff02c224 */ /* 0x010fca00078e0007 */
[----:B------:R3:W4:Y:S04]  /*3c7d0*/  @!P4 LDG.E.U16 R26, desc[UR8][R2.64] ;  /* 0x00000008021ac981 */ /* 0x000728000c1e1500 */
[----:B--2---:R-:W-:Y:S04]  /*3c7e0*/  STL [R1+0x2f08], R28 ;  /* 0x002f081c01007387 */ /* 0x004fe80000100800 */
[----:B------:R-:W2:Y:S04]  /*3c7f0*/  LDL R8, [R1+0x166c] ;  /* 0x00166c0001087983 */ /* 0x000ea80000100800 */
[----:B------:R-:W2:Y:S01]  /*3c800*/  LDL R7, [R1+0x1678] ;  /* 0x0016780001077983 */ /* 0x000ea20000100800 */
[----:B------:R-:W-:Y:S01]  /*3c810*/  PRMT R5, RZ, 0x7610, R5 ;  /* 0x00007610ff057816 */ /* 0x000fe20000000005 */
[----:B---3--:R-:W-:Y:S01]  /*3c820*/  @!P4 IMAD.MOV.U32 R2, RZ, RZ, R0 ;  /* 0x000000ffff02c224 */ /* 0x008fe200078e0000 */
[----:B------:R-:W-:Y:S01]  /*3c830*/  PRMT R4, RZ, 0x7610, R4 ;  /* 0x00007610ff047816 */ /* 0x000fe20000000004 */
[----:B------:R-:W-:-:S05]  /*3c840*/  @!P4 IMAD.MOV.U32 R3, RZ, RZ, R6 ;  /* 0x000000ffff03c224 */ /* 0x000fca00078e0006 */
[----:B------:R0:W3:Y:S01]  /*3c850*/  @!P4 LDG.E.U16 R5, desc[UR8][R2.64] ;  /* 0x000000080205c981 */ /* 0x0000e2000c1e1500 */
[----:B------:R-:W-:Y:S02]  /*3c860*/  @!P4 IMAD.MOV.U32 R14, RZ, RZ, R9 ;  /* 0x000000ffff0ec224 */ /* 0x000fe400078e0009 */
[----:B------:R-:W-:Y:S02]  /*3c870*/  @!P4 IMAD.MOV.U32 R15, RZ, RZ, R10 ;  /* 0x000000ffff0fc224 */ /* 0x000fe400078e000a */
[----:B0-----:R-:W-:Y:S02]  /*3c880*/  @!P1 IMAD.MOV.U32 R2, RZ, RZ, R11 ;  /* 0x000000ffff029224 */ /* 0x001fe400078e000b */
[----:B------:R-:W-:-:S05]  /*3c890*/  @!P1 IMAD.MOV.U32 R3, RZ, RZ, R12 ;  /* 0x000000ffff039224 */ /* 0x000fca00078e000c */
[----:B------:R0:W3:Y:S04]  /*3c8a0*/  @!P1 LDG.E.U16 R4, desc[UR8][R2.64] ;  /* 0x0000000802049981 */ /* 0x0000e8000c1e1500 */
[----:B----4-:R-:W-:Y:S04]  /*3c8b0*/  STL [R1+0x2ed0], R26 ;  /* 0x002ed01a01007387 */ /* 0x010fe80000100800 */
[----:B------:R-:W-:Y:S04]  /*3c8c0*/  STL [R1+0xc], R20 ;  /* 0x00000c1401007387 */ /* 0x000fe80000100800 */
[----:B------:R-:W4:Y:S04]  /*3c8d0*/  LDL R6, [R1+0x6fc] ;  /* 0x0006fc0001067983 */ /* 0x000f280000100800 */
[----:B------:R-:W4:Y:S01]  /*3c8e0*/  LDL R0, [R1+0x700] ;  /* 0x0007000001007983 */ /* 0x000f220000100800 */
[----:B0-----:R-:W-:-:S02]  /*3c8f0*/  PRMT R3, RZ, 0x7610, R3 ;  /* 0x00007610ff037816 */ /* 0x001fc40000000003 */
[----:B------:R-:W-:-:S04]  /*3c900*/  PRMT R2, RZ, 0x7610, R2 ;  /* 0x00007610ff027816 */ /* 0x000fc80000000002 */
[----:B------:R2:W4:Y:S02]  /*3c910*/  @!P4 LDG.E.U16 R3, desc[UR8][R14.64] ;  /* 0x000000080e03c981 */ /* 0x000524000c1e1500 */
[----:B--2---:R-:W-:Y:S02]  /*3c920*/  @!P1 IMAD.MOV.U32 R15, RZ, RZ, R8 ;  /* 0x000000ffff0f9224 */ /* 0x004fe400078e0008 */
[----:B------:R-:W-:-:S05]  /*3c930*/  @!P1 IMAD.MOV.U32 R14, RZ, RZ, R7 ;  /* 0x000000ffff0e9224 */ /* 0x000fca00078e0007 */
[----:B------:R4:W2:Y:S01]  /*3c940*/  @!P1 LDG.E.U16 R2, desc[UR8][R14.64] ;  /* 0x000000080e029981 */ /* 0x0008a2000c1e1500 */
[----:B------:R-:W-:-:S03]  /*3c950*/  PRMT R18, RZ, 0x7610, R18 ;  /* 0x00007610ff127816 */ /* 0x000fc60000000012 */
[----:B---3--:R-:W-:Y:S01]  /*3c960*/  STL [R1+0x2f0c], R5 ;  /* 0x002f0c0501007387 */ /* 0x008fe20000100800 */
[----:B----4-:R-:W-:Y:S02]  /*3c970*/  @!P1 IMAD.MOV.U32 R15, RZ, RZ, R6 ;  /* 0x000000ffff0f9224 */ /* 0x010fe400078e0006 */
[----:B------:R-:W-:Y:S01]  /*3c980*/  @!P1 IMAD.MOV.U32 R14, RZ, RZ, R0 ;  /* 0x000000ffff0e9224 */ /* 0x000fe200078e0000 */
[----:B------:R0:W-:Y:S04]  /*3c990*/  STL [R1+0x2f10], R4 ;  /* 0x002f100401007387 */ /* 0x0001e80000100800 */
[----:B------:R-:W3:Y:S04]  /*3c9a0*/  LDL R11, [R1+0x6f4] ;  /* 0x0006f400010b7983 */ /* 0x000ee80000100800 */
[----:B------:R3:W4:Y:S04]  /*3c9b0*/  @!P1 LDG.E.U16 R18, desc[UR8][R14.64] ;  /* 0x000000080e129981 */ /* 0x000728000c1e1500 */
[----:B0-----:R-:W4:Y:S04]  /*3c9c0*/  LDL R4, [R1+0x6f8] ;  /* 0x0006f80001047983 */ /* 0x001f280000100800 */
[----:B------:R0:W-:Y:S04]  /*3c9d0*/  STL [R1+0x2f14], R3 ;  /* 0x002f140301007387 */ /* 0x0001e80000100800 */
[----:B------:R-:W4:Y:S04]  /*3c9e0*/  LDL R10, [R1+0x6ec] ;  /* 0x0006ec00010a7983 */ /* 0x000f280000100800 */
[----:B------:R-:W4:Y:S04]  /*3c9f0*/  LDL R9, [R1+0x6f0] ;  /* 0x0006f00001097983 */ /* 0x000f280000100800 */
[----:B--2---:R1:W-:Y:S04]  /*3ca00*/  STL [R1+0x2f18], R2 ;  /* 0x002f180201007387 */ /* 0x0043e80000100800 */
[----:B------:R-:W2:Y:S04]  /*3ca10*/  LDL R8, [R1+0x15f4] ;  /* 0x0015f40001087983 */ /* 0x000ea80000100800 */
[----:B------:R-:W2:Y:S04]  /*3ca20*/  LDL R7, [R1+0x1600] ;  /* 0x0016000001077983 */ /* 0x000ea80000100800 */
[----:B------:R-:W2:Y:S04]  /*3ca30*/  LDL R6, [R1+0x15fc] ;  /* 0x0015fc0001067983 */ /* 0x000ea80000100800 */
[----:B------:R-:W2:Y:S04]  /*3ca40*/  LDL R5, [R1+0x1608] ;  /* 0x0016080001057983 */ /* 0x000ea80000100800 */
[----:B------:R-:W2:Y:S01]  /*3ca50*/  LDL R0, [R1+0x1610] ;  /* 0x0016100001007983 */ /* 0x000ea20000100800 */
[----:B------:R-:W-:-:S02]  /*3ca60*/  PRMT R16, RZ, 0x7610, R16 ;  /* 0x00007610ff107816 */ /* 0x000fc40000000010 */
[----:B------:R-:W-:Y:S02]  /*3ca70*/  PRMT R17, RZ, 0x7610, R17 ;  /* 0x00007610ff117816 */ /* 0x000fe40000000011 */
[----:B------:R-:W-:Y:S02]  /*3ca80*/  PRMT R19, RZ, 0x7610, R19 ;  /* 0x00007610ff137816 */ /* 0x000fe40000000013 */
[----:B------:R-:W-:Y:S01]  /*3ca90*/  PRMT R21, RZ, 0x7610, R21 ;  /* 0x00007610ff157816 */ /* 0x000fe20000000015 */
[----:B---3--:R-:W-:Y:S01]  /*3caa0*/  @!P4 IMAD.MOV.U32 R15, RZ, RZ, R11 ;  /* 0x000000ffff0fc224 */ /* 0x008fe200078e000b */
[----:B----4-:R-:W-:Y:S04]  /*3cab0*/  STL [R1+0x2ed4], R18 ;  /* 0x002ed41201007387 */ /* 0x010fe80000100800 */
[----:B0-----:R-:W3:Y:S04]  /*3cac0*/  LDL R3, [R1+0x160c] ;  /* 0x00160c0001037983 */ /* 0x001ee80000100800 */
[----:B-1----:R-:W4:Y:S01]  /*3cad0*/  LDL R2, [R1+0x1618] ;  /* 0x0016180001027983 */ /* 0x002f220000100800 */
[----:B------:R-:W-:-:S03]  /*3cae0*/  @!P4 IMAD.MOV.U32 R14, RZ, RZ, R4 ;  /* 0x000000ffff0ec224 */ /* 0x000fc600078e0004 */
[----:B------:R-:W3:Y:S04]  /*3caf0*/  LDL R4, [R1+0x1604] ;  /* 0x0016040001047983 */ /* 0x000ee80000100800 */
[----:B------:R0:W4:Y:S02]  /*3cb00*/  @!P4 LDG.E.U16 R16, desc[UR8][R14.64] ;  /* 0x000000080e10c981 */ /* 0x000124000c1e1500 */
[----:B0-----:R-:W-:Y:S02]  /*3cb10*/  @!P1 IMAD.MOV.U32 R14, RZ, RZ, R9 ;  /* 0x000000ffff0e9224 */ /* 0x001fe400078e0009 */
[----:B------:R-:W-:-:S05]  /*3cb20*/  @!P1 IMAD.MOV.U32 R15, RZ, RZ, R10 ;  /* 0x000000ffff0f9224 */ /* 0x000fca00078e000a */
[----:B------:R2:W4:Y:S02]  /*3cb30*/  @!P1 LDG.E.U16 R17, desc[UR8][R14.64] ;  /* 0x000000080e119981 */ /* 0x000524000c1e1500 */
[----:B--2---:R-:W-:Y:S02]  /*3cb40*/  @!P4 IMAD.MOV.U32 R15, RZ, RZ, R8 ;  /* 0x000000ffff0fc224 */ /* 0x004fe400078e0008 */
[----:B------:R-:W-:-:S05]  /*3cb50*/  @!P4 IMAD.MOV.U32 R14, RZ, RZ, R7 ;  /* 0x000000ffff0ec224 */ /* 0x000fca00078e0007 */
[----:B------:R0:W2:Y:S02]  /*3cb60*/  @!P4 LDG.E.U16 R19, desc[UR8][R14.64] ;  /* 0x000000080e13c981 */ /* 0x0000a4000c1e1500 */
[----:B0-----:R-:W-:Y:S02]  /*3cb70*/  @!P1 IMAD.MOV.U32 R14, RZ, RZ, R5 ;  /* 0x000000ffff0e9224 */ /* 0x001fe400078e0005 */
[----:B------:R-:W-:-:S05]  /*3cb80*/  @!P1 IMAD.MOV.U32 R15, RZ, RZ, R6 ;  /* 0x000000ffff0f9224 */ /* 0x000fca00078e0006 */
[----:B------:R0:W2:Y:S01]  /*3cb90*/  @!P1 LDG.E.U16 R21, desc[UR8][R14.64] ;  /* 0x000000080e159981 */ /* 0x0000a2000c1e1500 */
[----:B------:R-:W-:Y:S01]  /*3cba0*/  PRMT R23, RZ, 0x7610, R23 ;  /* 0x00007610ff177816 */ /* 0x000fe20000000017 */
[----:B0-----:R-:W-:Y:S02]  /*3cbb0*/  @!P4 IMAD.MOV.U32 R14, RZ, RZ, R0 ;  /* 0x000000ffff0ec224 */ /* 0x001fe400078e0000 */
[----:B---3--:R-:W-:-:S05]  /*3cbc0*/  @!P4 IMAD.MOV.U32 R15, RZ, RZ, R4 ;  /* 0x000000ffff0fc224 */ /* 0x008fca00078e0004 */
[----:B------:R0:W3:Y:S01]  /*3cbd0*/  @!P4 LDG.E.U16 R23, desc[UR8][R14.64] ;  /* 0x000000080e17c981 */ /* 0x0000e2000c1e1500 */
[----:B------:R-:W-:-:S03]  /*3cbe0*/  PRMT R25, RZ, 0x7610, R25 ;  /* 0x00007610ff197816 */ /* 0x000fc60000000019 */
[----:B----4-:R-:W-:Y:S01]  /*3cbf0*/  STL [R1+0x2ec8], R16 ;  /* 0x002ec81001007387 */ /* 0x010fe20000100800 */
[----:B0-----:R-:W-:Y:S02]  /*3cc00*/  @!P1 IMAD.MOV.U32 R14, RZ, RZ, R2 ;  /* 0x000000ffff0e9224 */ /* 0x001fe400078e0002 */
[----:B------:R-:W-:Y:S01]  /*3cc10*/  @!P1 IMAD.MOV.U32 R15, RZ, RZ, R3 ;  /* 0x000000ffff0f9224 */ /* 0x000fe200078e0003 */
[----:B------:R-:W-:Y:S04]  /*3cc20*/  STL [R1+0x2ecc], R17 ;  /* 0x002ecc1101007387 */ /* 0x000fe80000100800 */
[----:B------:R-:W4:Y:S04]  /*3cc30*/  @!P1 LDG.E.U16 R25, desc[UR8][R14.64] ;  /* 0x000000080e199981 */ /* 0x000f28000c1e1500 */
[----:B--2---:R-:W-:Y:S04]  /*3cc40*/  STL [R1+0x2ed8], R19 ;  /* 0x002ed81301007387 */ /* 0x004fe80000100800 */
[----:B------:R-:W-:Y:S04]  /*3cc50*/  STL [R1+0x2edc], R21 ;  /* 0x002edc1501007387 */ /* 0x000fe80000100800 */
[----:B------:R-:W2:Y:S04]  /*3cc60*/  LDL R9, [R1+0x1674] ;  /* 0x0016740001097983 */ /* 0x000ea80000100800 */
[----:B------:R-:W2:Y:S01]  /*3cc70*/  LDL R0, [R1+0x1680] ;  /* 0x0016800001007983 */ /* 0x000ea20000100800 */
[----:B------:R-:W0:Y:S01]  /*3cc80*/  S2R R24, SR_TID.X ;  /* 0x0000000000187919 */ /* 0x000e220000002100 */
[----:B------:R-:W-:-:S02]  /*3cc90*/  PRMT R27, RZ, 0x7610, R27 ;  /* 0x00007610ff1b7816 */ /* 0x000fc4000000001b */
[----:B---3--:R1:W-:Y:S04]  /*3cca0*/  STL [R1+0x2ee0], R23 ;  /* 0x002ee01701007387 */ /* 0x0083e80000100800 */
        /* <DEDUP_REMOVED lines=16> */
[----:B----4-:R1:W-:Y:S01]  /*3cdb0*/  STL [R1+0x2ee4], R25 ;  /* 0x002ee41901007387 */ /* 0x0103e20000100800 */
[----:B0-----:R-:W-:-:S03]  /*3cdc0*/  LOP3.LUT R11, R24, 0x7f, RZ, 0xc0, !PT ;  /* 0x0000007f180b7812 */ /* 0x001fc600078ec0ff */
[----:B-1----:R-:W4:Y:S01]  /*3cdd0*/  LDL R25, [R1+0x1688] ;  /* 0x0016880001197983 */ /* 0x002f220000100800 */
[----:B--2---:R-:W-:Y:S02]  /*3cde0*/  @!P4 IMAD.MOV.U32 R15, RZ, RZ, R9 ;  /* 0x000000ffff0fc224 */ /* 0x004fe400078e0009 */
[----:B------:R-:W-:Y:S01]  /*3cdf0*/  @!P4 IMAD.MOV.U32 R14, RZ, RZ, R0 ;  /* 0x000000ffff0ec224 */ /* 0x000fe200078e0000 */
[----:B------:R-:W2:Y:S04]  /*3ce00*/  LDL.LU R9, [R1+0x494] ;  /* 0x0004940001097983 */ /* 0x000ea80000300800 */
[----:B------:R-:W2:Y:S04]  /*3ce10*/  LDL.LU R0, [R1+0x468] ;  /* 0x0004680001007983 */ /* 0x000ea80000300800 */
[----:B------:R-:W2:Y:S04]  /*3ce20*/  LDL.LU R10, [R1+0x464] ;  /* 0x00046400010a7983 */ /* 0x000ea80000300800 */
[----:B------:R-:W2:Y:S04]  /*3ce30*/  LDL.LU R22, [R1+0x358] ;  /* 0x0003580001167983 */ /* 0x000ea80000300800 */
[----:B------:R-:W2:Y:S04]  /*3ce40*/  LDL.LU R12, [R1+0x354] ;  /* 0x00035400010c7983 */ /* 0x000ea80000300800 */
[----:B------:R-:W2:Y:S04]  /*3ce50*/  LDL.LU R13, [R1+0x328] ;  /* 0x00032800010d7983 */ /* 0x000ea80000300800 */
[----:B------:R-:W2:Y:S04]  /*3ce60*/  LDL.LU R24, [R1+0x324] ;  /* 0x0003240001187983 */ /* 0x000ea80000300800 */
[----:B------:R4:W2:Y:S04]  /*3ce70*/  @!P4 LDG.E.U16 R27, desc[UR8][R14.64] ;  /* 0x000000080e1bc981 */ /* 0x0008a8000c1e1500 */
[----:B------:R-:W2:Y:S01]  /*3ce80*/  LDL R15, [R1+0x167c] ;  /* 0x00167c00010f7983 */ /* 0x000ea20000100800 */
[----:B------:R-:W-:Y:S01]  /*3ce90*/  PRMT R29, RZ, 0x7610, R29 ;  /* 0x00007610ff1d7816 */ /* 0x000fe2000000001d */
[----:B----4-:R-:W-:-:S05]  /*3cea0*/  @!P1 IMAD.MOV.U32 R14, RZ, RZ, R25 ;  /* 0x000000ffff0e9224 */ /* 0x010fca00078e0019 */
[----:B--2---:R-:W2:Y:S01]  /*3ceb0*/  @!P1 LDG.E.U16 R29, desc[UR8][R14.64] ;  /* 0x000000080e1d9981 */ /* 0x004ea2000c1e1500 */
[----:B------:R-:W-:-:S05]  /*3cec0*/  IMAD.SHL.U32 R11, R11, 0x2, RZ ;  /* 0x000000020b0b7824 */ /* 0x000fca00078e00ff */
[----:B------:R-:W-:-:S05]  /*3ced0*/  LOP3.LUT R11, R11, 0x20, RZ, 0x3c, !PT ;  /* 0x000000200b0b7812 */ /* 0x000fca00078e3cff */
[----:B---3--:R-:W-:Y:S04]  /*3cee0*/  STS.U16 [R11+UR5+0x3500], R23 ;  /* 0x003500170b007988 */ /* 0x008fe80008000405 */
        /* <DEDUP_REMOVED lines=15> */
[----:B------:R-:W-:Y:S04]  /*3cfe0*/  STS.U16 [R11+UR5+0xb500], R9 ;  /* 0x00b500090b007988 */ /* 0x000fe80008000405 */
[----:B------:R-:W-:Y:S04]  /*3cff0*/  STS.U16 [R11+UR5+0xc400], R0 ;  /* 0x00c400000b007988 */ /* 0x000fe80008000405 */
[----:B------:R-:W-:Y:S04]  /*3d000*/  STL [R1+0x2ee8], R27 ;  /* 0x002ee81b01007387 */ /* 0x000fe80000100800 */
[----:B------:R-:W-:Y:S04]  /*3d010*/  STS.U16 [R11+UR5+0xc500], R10 ;  /* 0x00c5000a0b007988 */ /* 0x000fe80008000405 */
[----:B------:R-:W-:Y:S04]  /*3d020*/  STS.U16 [R11+UR5+0xd400], R22 ;  /* 0x00d400160b007988 */ /* 0x000fe80008000405 */
[----:B------:R1:W-:Y:S04]  /*3d030*/  STS.U16 [R11+UR5+0xd500], R12 ;  /* 0x00d5000c0b007988 */ /* 0x0003e80008000405 */
[----:B--2---:R-:W-:Y:S04]  /*3d040*/  STL [R1+0x2eec], R29 ;  /* 0x002eec1d01007387 */ /* 0x004fe80000100800 */
[----:B0-----:R-:W2:Y:S04]  /*3d050*/  LDL.LU R20, [R1+0x2f8] ;  /* 0x0002f80001147983 */ /* 0x001ea80000300800 */
[----:B-1----:R-:W3:Y:S04]  /*3d060*/  LDL.LU R12, [R1+0x2c4] ;  /* 0x0002c400010c7983 */ /* 0x002ee80000300800 */
[----:B---3--:R0:W-:Y:S04]  /*3d070*/  STL [R1+0x2f70], R12 ;  /* 0x002f700c01007387 */ /* 0x0081e80000100800 */
[----:B0-----:R-:W3:Y:S04]  /*3d080*/  LDL.LU R12, [R1+0x2c8] ;  /* 0x0002c800010c7983 */ /* 0x001ee80000300800 */
[----:B------:R-:W-:Y:S04]  /*3d090*/  STS.U16 [R11+UR5+0xe400], R13 ;  /* 0x00e4000d0b007988 */ /* 0x000fe80008000405 */
[----:B------:R-:W-:Y:S04]  /*3d0a0*/  STS.U16 [R11+UR5+0xe500], R24 ;  /* 0x00e500180b007988 */ /* 0x000fe80008000405 */
[----:B---3--:R0:W-:Y:S04]  /*3d0b0*/  STL [R1+0x2f74], R12 ;  /* 0x002f740c01007387 */ /* 0x0081e80000100800 */
[----:B0-----:R-:W3:Y:S04]  /*3d0c0*/  LDL.LU R12, [R1+0x2f4] ;  /* 0x0002f400010c7983 */ /* 0x001ee80000300800 */
[----:B------:R-:W4:Y:S04]  /*3d0d0*/  LDL.LU R13, [R1+0x27c] ;  /* 0x00027c00010d7983 */ /* 0x000f280000300800 */
        /* <DEDUP_REMOVED lines=24> */
[----:B--2---:R0:W-:Y:S04]  /*3d260*/  STS.U16 [R11+UR5+0xf400], R20 ;  /* 0x00f400140b007988 */ /* 0x0041e80008000405 */
[----:B------:R-:W2:Y:S04]  /*3d270*/  LDL.LU R10, [R1+0x38] ;  /* 0x00003800010a7983 */ /* 0x000ea80000300800 */
[----:B0-----:R-:W2:Y:S04]  /*3d280*/  LDL.LU R20, [R1+0x14] ;  /* 0x0000140001147983 */ /* 0x001ea80000300800 */
[----:B---3--:R0:W-:Y:S04]  /*3d290*/  STS.U16 [R11+UR5+0xf500], R12 ;  /* 0x00f5000c0b007988 */ /* 0x0081e80008000405 */
[----:B0-----:R-:W3:Y:S04]  /*3d2a0*/  LDL.LU R12, [R1+0x2f74] ;  /* 0x002f7400010c7983 */ /* 0x001ee80000300800 */
[----:B---3--:R0:W-:Y:S04]  /*3d2b0*/  STS.U16 [R11+UR5+0x10400], R12 ;  /* 0x0104000c0b007988 */ /* 0x0081e80008000405 */
[----:B0-----:R-:W3:Y:S04]  /*3d2c0*/  LDL.LU R12, [R1+0x2f70] ;  /* 0x002f7000010c7983 */ /* 0x001ee80000300800 */
[----:B---3--:R0:W-:Y:S04]  /*3d2d0*/  STS.U16 [R11+UR5+0x10500], R12 ;  /* 0x0105000c0b007988 */ /* 0x0081e80008000405 */
[----:B----4-:R1:W-:Y:S04]  /*3d2e0*/  STS.U16 [R11+UR5+0x11400], R13 ;  /* 0x0114000d0b007988 */ /* 0x0103e80008000405 */
[----:B------:R3:W-:Y:S04]  /*3d2f0*/  STS.U16 [R11+UR5+0x11500], R24 ;  /* 0x011500180b007988 */ /* 0x0007e80008000405 */
        /* <DEDUP_REMOVED lines=17> */
[----:B-1----:R-:W2:Y:S04]  /*3d410*/  LDL.LU R13, [R1+0x2f68] ;  /* 0x002f6800010d7983 */ /* 0x002ea80000300800 */
[----:B---3--:R-:W3:Y:S01]  /*3d420*/  LDL.LU R24, [R1+0x2f64] ;  /* 0x002f640001187983 */ /* 0x008ee20000300800 */
[----:B----4-:R-:W0:Y:S02]  /*3d430*/  S2R R22, SR_TID.X ;  /* 0x0000000000167919 */ /* 0x010e240000002100 */
[----:B0-----:R-:W-:-:S05]  /*3d440*/  LOP3.LUT R22, R22, 0x7f, RZ, 0xc0, !PT ;  /* 0x0000007f16167812 */ /* 0x001fca00078ec0ff */
[----:B------:R-:W-:-:S05]  /*3d450*/  IMAD.SHL.U32 R22, R22, 0x2, RZ ;  /* 0x0000000216167824 */ /* 0x000fca00078e00ff */
[----:B------:R-:W-:-:S05]  /*3d460*/  LOP3.LUT R2, R22, 0x30, RZ, 0x3c, !PT ;  /* 0x0000003016027812 */ /* 0x000fca00078e3cff */
[----:B------:R0:W-:Y:S04]  /*3d470*/  STL [R1+0x2f60], R2 ;  /* 0x002f600201007387 */ /* 0x0001e80000100800 */
[----:B------:R-:W4:Y:S04]  /*3d480*/  LDL.LU R29, [R1+0x63c] ;  /* 0x00063c00011d7983 */ /* 0x000f280000300800 */
[----:B------:R-:W-:Y:S04]  /*3d490*/  STS.U16 [R11+UR5+0x1a400], R26 ;  /* 0x01a4001a0b007988 */ /* 0x000fe80008000405 */
[----:B------:R-:W-:Y:S04]  /*3d4a0*/  STS.U16 [R11+UR5+0x1a500], R28 ;  /* 0x01a5001c0b007988 */ /* 0x000fe80008000405 */
[----:B------:R-:W-:Y:S04]  /*3d4b0*/  STS.U16 [R11+UR5+0x1b400], R6 ;  /* 0x01b400060b007988 */ /* 0x000fe80008000405 */
[----:B------:R-:W-:Y:S04]  /*3d4c0*/  STS.U16 [R11+UR5+0x1b500], R7 ;  /* 0x01b500070b007988 */ /* 0x000fe80008000405 */
[----:B------:R-:W-:Y:S04]  /*3d4d0*/  STS.U16 [R11+UR5+0x1c400], R8 ;  /* 0x01c400080b007988 */ /* 0x000fe80008000405 */
[----:B------:R-:W-:Y:S04]  /*3d4e0*/  STS.U16 [R11+UR5+0x1c500], R9 ;  /* 0x01c500090b007988 */ /* 0x000fe80008000405 */
[----:B------:R-:W-:Y:S04]  /*3d4f0*/  STS.U16 [R11+UR5+0x1d400], R0 ;  /* 0x01d400000b007988 */ /* 0x000fe80008000405 */
[----:B--2---:R-:W-:Y:S01]  /*3d500*/  STS.U16 [R11+UR5+0x1d500], R10 ;  /* 0x01d5000a0b007988 */ /* 0x004fe20008000405 */
[----:B0-----:R-:W-:-:S03]  /*3d510*/  LOP3.LUT R2, R22, 0x20, RZ, 0x3c, !PT ;  /* 0x0000002016027812 */ /* 0x001fc600078e3cff */
[----:B------:R-:W-:Y:S04]  /*3d520*/  STS.U16 [R11+UR5+0x1e400], R20 ;  /* 0x01e400140b007988 */ /* 0x000fe80008000405 */
[----:B---3--:R-:W-:Y:S04]  /*3d530*/  STS.U16 [R2+UR5+0x1e500], R24 ;  /* 0x01e5001802007988 */ /* 0x008fe80008000405 */
[----:B------:R-:W-:Y:S04]  /*3d540*/  STS.U16 [R2+UR5+0x1f400], R13 ;  /* 0x01f4000d02007988 */ /* 0x000fe80008000405 */
[----:B------:R-:W-:Y:S04]  /*3d550*/  STS.U16 [R2+UR5+0x1f500], R12 ;  /* 0x01f5000c02007988 */ /* 0x000fe80008000405 */
[----:B----4-:R0:W-:Y:S04]  /*3d560*/  STL [R1+0x2f5c], R29 ;  /* 0x002f5c1d01007387 */ /* 0x0101e80000100800 */
[----:B0-----:R-:W2:Y:S04]  /*3d570*/  LDL.LU R29, [R1+0x68c] ;  /* 0x00068c00011d7983 */ /* 0x001ea80000300800 */
[----:B------:R-:W3:Y:S04]  /*3d580*/  LDL.LU R14, [R1+0x638] ;  /* 0x00063800010e7983 */ /* 0x000ee80000300800 */
[----:B------:R-:W4:Y:S04]  /*3d590*/  LDL.LU R15, [R1+0x610] ;  /* 0x00061000010f7983 */ /* 0x000f280000300800 */
        /* <DEDUP_REMOVED lines=25> */
[----:B------:R-:W3:Y:S04]  /*3d730*/  LDL.LU R12, [R1+0x688] ;  /* 0x00068800010c7983 */ /* 0x000ee80000300800 */
[----:B--2---:R0:W-:Y:S04]  /*3d740*/  STS.U16 [R2+UR5+0x600], R29 ;  /* 0x0006001d02007988 */ /* 0x0041e80008000405 */
[----:B0-----:R-:W2:Y:S04]  /*3d750*/  LDL.LU R29, [R1+0x2f5c] ;  /* 0x002f5c00011d7983 */ /* 0x001ea80000300800 */
[----:B---3--:R-:W-:Y:S04]  /*3d760*/  STS.U16 [R2+UR5+0x700], R12 ;  /* 0x0007000c02007988 */ /* 0x008fe80008000405 */
[----:B------:R-:W-:Y:S04]  /*3d770*/  STS.U16 [R2+UR5+0x1600], R13 ;  /* 0x0016000d02007988 */ /* 0x000fe80008000405 */
[----:B------:R-:W-:Y:S04]  /*3d780*/  STS.U16 [R2+UR5+0x1700], R24 ;  /* 0x0017001802007988 */ /* 0x000fe80008000405 */
[----:B--2---:R-:W-:Y:S04]  /*3d790*/  STS.U16 [R2+UR5+0x2600], R29 ;  /* 0x0026001d02007988 */ /* 0x004fe80008000405 */
[----:B------:R-:W-:Y:S04]  /*3d7a0*/  STS.U16 [R2+UR5+0x2700], R14 ;  /* 0x0027000e02007988 */ /* 0x000fe80008000405 */
[----:B----4-:R-:W-:Y:S04]  /*3d7b0*/  STS.U16 [R2+UR5+0x3600], R15 ;  /* 0x0036000f02007988 */ /* 0x010fe80008000405 */
        /* <DEDUP_REMOVED lines=18> */
[----:B------:R1:W-:Y:S04]  /*3d8e0*/  STS.U16 [R2+UR5+0xc700], R10 ;  /* 0x00c7000a02007988 */ /* 0x0003e80008000405 */
[----:B0-----:R-:W2:Y:S04]  /*3d8f0*/  LDL.LU R9, [R1+0x31c] ;  /* 0x00031c0001097983 */ /* 0x001ea80000300800 */
[----:B-1----:R-:W3:Y:S04]  /*3d900*/  LDL.LU R10, [R1+0x2c0] ;  /* 0x0002c000010a7983 */ /* 0x002ee80000300800 */
[----:B---3--:R0:W-:Y:S04]  /*3d910*/  STL [R1+0x2f54], R10 ;  /* 0x002f540a01007387 */ /* 0x0081e80000100800 */
[----:B0-----:R-:W3:Y:S04]  /*3d920*/  LDL.LU R10, [R1+0x2ec] ;  /* 0x0002ec00010a7983 */ /* 0x001ee80000300800 */
[----:B------:R-:W-:Y:S04]  /*3d930*/  STS.U16 [R2+UR5+0xd600], R11 ;  /* 0x00d6000b02007988 */ /* 0x000fe80008000405 */
        /* <DEDUP_REMOVED lines=39> */
[----:B------:R4:W-:Y:S04]  /*3dbb0*/  STS.U16 [R2+UR5+0x11700], R22 ;  /* 0x0117001602007988 */ /* 0x0009e80008000405 */
[----:B0-----:R-:W2:Y:S04]  /*3dbc0*/  LDL.LU R10, [R1+0x2f50] ;  /* 0x002f5000010a7983 */ /* 0x001ea80000300800 */
[----:B-1----:R-:W2:Y:S04]  /*3dbd0*/  LDL.LU R11, [R1+0x2f4c] ;  /* 0x002f4c00010b7983 */ /* 0x002ea80000300800 */
[----:B---3--:R-:W3:Y:S04]  /*3dbe0*/  LDL.LU R20, [R1+0x2f48] ;  /* 0x002f480001147983 */ /* 0x008ee80000300800 */
[----:B----4-:R-:W4:Y:S04]  /*3dbf0*/  LDL.LU R22, [R1+0x2f44] ;  /* 0x002f440001167983 */ /* 0x010f280000300800 */
        /* <DEDUP_REMOVED lines=17> */
[----:B------:R-:W-:Y:S04]  /*3dd10*/  STS.U16 [R2+UR5+0x1a600], R4 ;  /* 0x01a6000402007988 */ /* 0x000fe80008000405 */
[----:B------:R-:W-:Y:S04]  /*3dd20*/  STS.U16 [R2+UR5+0x1a700], R5 ;  /* 0x01a7000502007988 */ /* 0x000fe80008000405 */
[----:B------:R-:W-:Y:S04]  /*3dd30*/  STS.U16 [R2+UR5+0x1b600], R26 ;  /* 0x01b6001a02007988 */ /* 0x000fe80008000405 */
[----:B------:R-:W-:Y:S04]  /*3dd40*/  STS.U16 [R2+UR5+0x1b700], R28 ;  /* 0x01b7001c02007988 */ /* 0x000fe80008000405 */
[----:B------:R-:W-:Y:S04]  /*3dd50*/  STS.U16 [R2+UR5+0x1c600], R6 ;  /* 0x01c6000602007988 */ /* 0x000fe80008000405 */
[----:B------:R-:W-:Y:S04]  /*3dd60*/  STS.U16 [R2+UR5+0x1c700], R7 ;  /* 0x01c7000702007988 */ /* 0x000fe80008000405 */
[----:B--2---:R-:W-:Y:S04]  /*3dd70*/  STS.U16 [R2+UR5+0x1d600], R8 ;  /* 0x01d6000802007988 */ /* 0x004fe80008000405 */
[----:B------:R-:W-:Y:S01]  /*3dd80*/  STS.U16 [R2+UR5+0x1d700], R9 ;  /* 0x01d7000902007988 */ /* 0x000fe20008000405 */
[----:B0-----:R-:W-:-:S05]  /*3dd90*/  LOP3.LUT R0, R0, 0x7f, RZ, 0xc0, !PT ;  /* 0x0000007f00007812 */ /* 0x001fca00078ec0ff */
[----:B------:R-:W-:Y:S01]  /*3dda0*/  IMAD.SHL.U32 R0, R0, 0x2, RZ ;  /* 0x0000000200007824 */ /* 0x000fe200078e00ff */
[----:B----4-:R0:W-:Y:S04]  /*3ddb0*/  STS.U16 [R2+UR5+0x1e600], R22 ;  /* 0x01e6001602007988 */ /* 0x0101e80008000405 */
[----:B0-----:R-:W-:-:S05]  /*3ddc0*/  LOP3.LUT R2, R0, 0x40, RZ, 0x3c, !PT ;  /* 0x0000004000027812 */ /* 0x001fca00078e3cff */
[----:B------:R0:W-:Y:S04]  /*3ddd0*/  STL [R1+0x2f40], R2 ;  /* 0x002f400201007387 */ /* 0x0001e80000100800 */
[----:B------:R-:W2:Y:S04]  /*3dde0*/  LDL.LU R22, [R1+0x658] ;  /* 0x0006580001167983 */ /* 0x000ea80000300800 */
        /* <DEDUP_REMOVED lines=19> */
[----:B0-----:R-:W-:-:S03]  /*3df20*/  LOP3.LUT R2, R0, 0x30, RZ, 0x3c, !PT ;  /* 0x0000003000027812 */ /* 0x001fc600078e3cff */
[----:B------:R-:W2:Y:S04]  /*3df30*/  LDL.LU R6, [R1+0x484] ;  /* 0x0004840001067983 */ /* 0x000ea80000300800 */
[----:B------:R-:W2:Y:S04]  /*3df40*/  LDL.LU R7, [R1+0x458] ;  /* 0x0004580001077983 */ /* 0x000ea80000300800 */
[----:B------:R-:W2:Y:S04]  /*3df50*/  LDL.LU R8, [R1+0x454] ;  /* 0x0004540001087983 */ /* 0x000ea80000300800 */
[----:B------:R-:W2:Y:S04]  /*3df60*/  LDL.LU R9, [R1+0x348] ;  /* 0x0003480001097983 */ /* 0x000ea80000300800 */
[----:B------:R-:W2:Y:S04]  /*3df70*/  LDL.LU R0, [R1+0x344] ;  /* 0x0003440001007983 */ /* 0x000ea80000300800 */
[----:B---3--:R0:W-:Y:S04]  /*3df80*/  STS.U16 [R2+UR5+0x1e700], R20 ;  /* 0x01e7001402007988 */ /* 0x0081e80008000405 */
[----:B------:R1:W-:Y:S04]  /*3df90*/  STS.U16 [R2+UR5+0x1f600], R11 ;  /* 0x01f6000b02007988 */ /* 0x0003e80008000405 */
[----:B------:R3:W-:Y:S04]  /*3dfa0*/  STS.U16 [R2+UR5+0x1f700], R10 ;  /* 0x01f7000a02007988 */ /* 0x0007e80008000405 */
[----:B0-----:R-:W2:Y:S04]  /*3dfb0*/  LDL.LU R20, [R1+0x65c] ;  /* 0x00065c0001147983 */ /* 0x001ea80000300800 */
[----:B-1----:R-:W2:Y:S04]  /*3dfc0*/  LDL.LU R11, [R1+0x680] ;  /* 0x00068000010b7983 */ /* 0x002ea80000300800 */
[----:B---3--:R-:W3:Y:S04]  /*3dfd0*/  LDL.LU R2, [R1+0x2f40] ;  /* 0x002f400001027983 */ /* 0x008ee80000300800 */
[----:B------:R-:W3:Y:S04]  /*3dfe0*/  LDL.LU R10, [R1+0x684] ;  /* 0x00068400010a7983 */ /* 0x000ee80000300800 */
[----:B---3--:R-:W-:Y:S04]  /*3dff0*/  STS.U16 [R2+UR5+0x800], R10 ;  /* 0x0008000a02007988 */ /* 0x008fe80008000405 */
[----:B--2---:R-:W-:Y:S04]  /*3e000*/  STS.U16 [R2+UR5+0x900], R11 ;  /* 0x0009000b02007988 */ /* 0x004fe80008000405 */
[----:B------:R-:W-:Y:S04]  /*3e010*/  STS.U16 [R2+UR5+0x1800], R20 ;  /* 0x0018001402007988 */ /* 0x000fe80008000405 */
        /* <DEDUP_REMOVED lines=70> */
[----:B0-----:R-:W4:Y:S04]  /*3e480*/  LDL.LU R6, [R1+0x2f30] ;  /* 0x002f300001067983 */ /* 0x001f280000300800 */
[----:B-1----:R-:W4:Y:S04]  /*3e490*/  LDL.LU R7, [R1+0x2f2c] ;  /* 0x002f2c0001077983 */ /* 0x002f280000300800 */
[----:B--2---:R-:W2:Y:S04]  /*3e4a0*/  LDL.LU R8, [R1+0x2f28] ;  /* 0x002f280001087983 */ /* 0x004ea80000300800 */
[----:B---3--:R-:W3:Y:S04]  /*3e4b0*/  LDL.LU R9, [R1+0x2f24] ;  /* 0x002f240001097983 */ /* 0x008ee80000300800 */
[----:B----4-:R-:W4:Y:S04]  /*3e4c0*/  LDL.LU R0, [R1+0x2f20] ;  /* 0x002f200001007983 */ /* 0x010f280000300800 */
[----:B------:R-:W-:Y:S04]  /*3e4d0*/  STS.U16 [R2+UR5+0x12800], R10 ;  /* 0x0128000a02007988 */ /* 0x000fe80008000405 */
[----:B------:R0:W-:Y:S04]  /*3e4e0*/  STS.U16 [R2+UR5+0x12900], R11 ;  /* 0x0129000b02007988 */ /* 0x0001e80008000405 */
        /* <DEDUP_REMOVED lines=22> */
[----:B----4-:R0:W-:Y:S02]  /*3e650*/  STS.U16 [R2+UR5+0x1d900], R0 ;  /* 0x01d9000002007988 */ /* 0x0101e40008000405 */
[----:B0-----:R-:W0:Y:S02]  /*3e660*/  S2R R0, SR_TID.X ;  /* 0x0000000000007919 */ /* 0x001e240000002100 */
[----:B--2---:R1:W-:Y:S04]  /*3e670*/  STL [R1+0x2f1c], R11 ;  /* 0x002f1c0b01007387 */ /* 0x0043e80000100800 */
        /* <DEDUP_REMOVED lines=16> */
[----:B0-----:R-:W-:-:S05]  /*3e780*/  LOP3.LUT R0, R0, 0x7f, RZ, 0xc0, !PT ;  /* 0x0000007f00007812 */ /* 0x001fca00078ec0ff */
[----:B------:R-:W-:-:S05]  /*3e790*/  IMAD.SHL.U32 R0, R0, 0x2, RZ ;  /* 0x0000000200007824 */ /* 0x000fca00078e00ff */
[----:B-1----:R-:W-:-:S05]  /*3e7a0*/  LOP3.LUT R11, R0, 0x40, RZ, 0x3c, !PT ;  /* 0x00000040000b7812 */ /* 0x002fca00078e3cff */
[----:B---3--:R0:W-:Y:S01]  /*3e7b0*/  STS.U16 [R11+UR5+0x1e800], R9 ;  /* 0x01e800090b007988 */ /* 0x0081e20008000405 */
[----:B------:R-:W-:-:S03]  /*3e7c0*/  LOP3.LUT R10, R0, 0x50, RZ, 0x3c, !PT ;  /* 0x00000050000a7812 */ /* 0x000fc600078e3cff */
[----:B------:R1:W-:Y:S04]  /*3e7d0*/  STS.U16 [R11+UR5+0x1e900], R8 ;  /* 0x01e900080b007988 */ /* 0x0003e80008000405 */
[----:B0-----:R-:W3:Y:S04]  /*3e7e0*/  LDL.LU R9, [R1+0x654] ;  /* 0x0006540001097983 */ /* 0x001ee80000300800 */
[----:B------:R-:W2:Y:S04]  /*3e7f0*/  LDL.LU R2, [R1+0x4b0] ;  /* 0x0004b00001027983 */ /* 0x000ea80000300800 */
[----:B------:R-:W2:Y:S04]  /*3e800*/  LDL.LU R3, [R1+0x4ac] ;  /* 0x0004ac0001037983 */ /* 0x000ea80000300800 */
[----:B------:R-:W2:Y:S04]  /*3e810*/  LDL.LU R4, [R1+0x480] ;  /* 0x0004800001047983 */ /* 0x000ea80000300800 */
[----:B------:R-:W2:Y:S04]  /*3e820*/  LDL.LU R5, [R1+0x47c] ;  /* 0x00047c0001057983 */ /* 0x000ea80000300800 */
[----:B------:R-:W2:Y:S04]  /*3e830*/  LDL.LU R26, [R1+0x450] ;  /* 0x00045000011a7983 */ /* 0x000ea80000300800 */
[----:B------:R-:W2:Y:S04]  /*3e840*/  LDL.LU R28, [R1+0x44c] ;  /* 0x00044c00011c7983 */ /* 0x000ea80000300800 */
[----:B------:R-:W2:Y:S04]  /*3e850*/  LDL.LU R0, [R1+0x340] ;  /* 0x0003400001007983 */ /* 0x000ea80000300800 */
[----:B-1----:R-:W2:Y:S04]  /*3e860*/  LDL.LU R8, [R1+0x678] ;  /* 0x0006780001087983 */ /* 0x002ea80000300800 */
[----:B------:R0:W-:Y:S04]  /*3e870*/  STS.U16 [R11+UR5+0x1f800], R7 ;  /* 0x01f800070b007988 */ /* 0x0001e80008000405 */
[----:B------:R1:W-:Y:S04]  /*3e880*/  STS.U16 [R11+UR5+0x1f900], R6 ;  /* 0x01f900060b007988 */ /* 0x0003e80008000405 */
[----:B0-----:R-:W2:Y:S04]  /*3e890*/  LDL.LU R7, [R1+0x67c] ;  /* 0x00067c0001077983 */ /* 0x001ea80000300800 */
[----:B-1----:R-:W3:Y:S04]  /*3e8a0*/  LDL.LU R11, [R1+0x2f1c] ;  /* 0x002f1c00010b7983 */ /* 0x002ee80000300800 */
[----:B--2---:R-:W-:Y:S04]  /*3e8b0*/  STS.U16 [R10+UR5+0xa00], R7 ;  /* 0x000a00070a007988 */ /* 0x004fe80008000405 */
[----:B------:R-:W-:Y:S04]  /*3e8c0*/  STS.U16 [R10+UR5+0xb00], R8 ;  /* 0x000b00080a007988 */ /* 0x000fe80008000405 */
[----:B---3--:R-:W-:Y:S04]  /*3e8d0*/  STS.U16 [R10+UR5+0x1a00], R9 ;  /* 0x001a00090a007988 */ /* 0x008fe80008000405 */
        /* <DEDUP_REMOVED lines=16> */
[----:B------:R1:W-:Y:S04]  /*3e9e0*/  STS.U16 [R10+UR5+0x9b00], R18 ;  /* 0x009b00120a007988 */ /* 0x0003e80008000405 */
[----:B------:R-:W-:Y:S04]  /*3e9f0*/  STS.U16 [R10+UR5+0xaa00], R2 ;  /* 0x00aa00020a007988 */ /* 0x000fe80008000405 */
[----:B------:R-:W-:Y:S04]  /*3ea00*/  STS.U16 [R10+UR5+0xab00], R3 ;  /* 0x00ab00030a007988 */ /* 0x000fe80008000405 */
[----:B------:R-:W-:Y:S04]  /*3ea10*/  STS.U16 [R10+UR5+0xba00], R4 ;  /* 0x00ba00040a007988 */ /* 0x000fe80008000405 */
[----:B------:R-:W-:Y:S04]  /*3ea20*/  STS.U16 [R10+UR5+0xbb00], R5 ;  /* 0x00bb00050a007988 */ /* 0x000fe80008000405 */
[----:B------:R2:W-:Y:S04]  /*3ea30*/  STS.U16 [R10+UR5+0xca00], R26 ;  /* 0x00ca001a0a007988 */ /* 0x0005e80008000405 */
[----:B0-----:R-:W3:Y:S04]  /*3ea40*/  LDL.LU R16, [R1+0x33c] ;  /* 0x00033c0001107983 */ /* 0x001ee80000300800 */
[----:B-1----:R-:W4:Y:S04]  /*3ea50*/  LDL.LU R18, [R1+0x310] ;  /* 0x0003100001127983 */ /* 0x002f280000300800 */
[----:B------:R0:W-:Y:S04]  /*3ea60*/  STS.U16 [R10+UR5+0xcb00], R28 ;  /* 0x00cb001c0a007988 */ /* 0x0001e80008000405 */
[----:B--2---:R-:W2:Y:S04]  /*3ea70*/  LDL.LU R26, [R1+0x30c] ;  /* 0x00030c00011a7983 */ /* 0x004ea80000300800 */
[----:B------:R-:W2:Y:S04]  /*3ea80*/  LDL.LU R2, [R1+0x2e0] ;  /* 0x0002e00001027983 */ /* 0x000ea80000300800 */
[----:B------:R-:W2:Y:S04]  /*3ea90*/  LDL.LU R3, [R1+0x2dc] ;  /* 0x0002dc0001037983 */ /* 0x000ea80000300800 */
[----:B------:R-:W2:Y:S04]  /*3eaa0*/  LDL.LU R4, [R1+0x294] ;  /* 0x0002940001047983 */ /* 0x000ea80000300800 */
[----:B------:R-:W2:Y:S04]  /*3eab0*/  LDL.LU R5, [R1+0x290] ;  /* 0x0002900001057983 */ /* 0x000ea80000300800 */
[----:B------:R1:W-:Y:S04]  /*3eac0*/  STS.U16 [R10+UR5+0xda00], R0 ;  /* 0x00da00000a007988 */ /* 0x0003e80008000405 */
[----:B0-----:R-:W2:Y:S04]  /*3ead0*/  LDL.LU R28, [R1+0x264] ;  /* 0x00026400011c7983 */ /* 0x001ea80000300800 */
[----:B-1----:R-:W2:Y:S04]  /*3eae0*/  LDL.LU R0, [R1+0x260] ;  /* 0x0002600001007983 */ /* 0x002ea80000300800 */
        /* <DEDUP_REMOVED lines=19> */
[----:B---3--:R0:W-:Y:S04]  /*3ec20*/  STS.U16 [R10+UR5+0xdb00], R16 ;  /* 0x00db00100a007988 */ /* 0x0081e80008000405 */
[----:B----4-:R1:W-:Y:S04]  /*3ec30*/  STS.U16 [R10+UR5+0xea00], R18 ;  /* 0x00ea00120a007988 */ /* 0x0103e80008000405 */
[----:B--2---:R2:W-:Y:S04]  /*3ec40*/  STS.U16 [R10+UR5+0xeb00], R26 ;  /* 0x00eb001a0a007988 */ /* 0x0045e80008000405 */
[----:B------:R3:W-:Y:S04]  /*3ec50*/  STS.U16 [R10+UR5+0xfa00], R2 ;  /* 0x00fa00020a007988 */ /* 0x0007e80008000405 */
[----:B0-----:R-:W4:Y:S04]  /*3ec60*/  LDL.LU R16, [R1+0x28] ;  /* 0x0000280001107983 */ /* 0x001f280000300800 */
[----:B-1----:R-:W4:Y:S04]  /*3ec70*/  LDL.LU R18, [R1+0x24] ;  /* 0x0000240001127983 */ /* 0x002f280000300800 */
[----:B------:R0:W-:Y:S04]  /*3ec80*/  STS.U16 [R10+UR5+0xfb00], R3 ;  /* 0x00fb00030a007988 */ /* 0x0001e80008000405 */
[----:B------:R1:W-:Y:S04]  /*3ec90*/  STS.U16 [R10+UR5+0x10a00], R4 ;  /* 0x010a00040a007988 */ /* 0x0003e80008000405 */
[----:B--2---:R-:W2:Y:S04]  /*3eca0*/  LDL.LU R26, [R1] ;  /* 0x00000000011a7983 */ /* 0x004ea80000300800 */
[----:B---3--:R-:W3:Y:S04]  /*3ecb0*/  LDL.LU R2, [R1+0x2f18] ;  /* 0x002f180001027983 */ /* 0x008ee80000300800 */
[----:B------:R1:W-:Y:S04]  /*3ecc0*/  STS.U16 [R10+UR5+0x10b00], R5 ;  /* 0x010b00050a007988 */ /* 0x0003e80008000405 */
[----:B------:R1:W-:Y:S04]  /*3ecd0*/  STS.U16 [R10+UR5+0x11a00], R28 ;  /* 0x011a001c0a007988 */ /* 0x0003e80008000405 */
[----:B0-----:R-:W2:Y:S04]  /*3ece0*/  LDL.LU R3, [R1+0x2f14] ;  /* 0x002f140001037983 */ /* 0x001ea80000300800 */
[----:B-1----:R-:W2:Y:S04]  /*3ecf0*/  LDL.LU R4, [R1+0x2f10] ;  /* 0x002f100001047983 */ /* 0x002ea80000300800 */
[----:B------:R0:W-:Y:S04]  /*3ed00*/  STS.U16 [R10+UR5+0x11b00], R0 ;  /* 0x011b00000a007988 */ /* 0x0001e80008000405 */
[----:B------:R-:W2:Y:S04]  /*3ed10*/  LDL.LU R5, [R1+0x2f0c] ;  /* 0x002f0c0001057983 */ /* 0x000ea80000300800 */
[----:B------:R-:W2:Y:S04]  /*3ed20*/  LDL.LU R28, [R1+0x2f08] ;  /* 0x002f0800011c7983 */ /* 0x000ea80000300800 */
[----:B0-----:R-:W2:Y:S04]  /*3ed30*/  LDL.LU R0, [R1+0x2f04] ;  /* 0x002f040001007983 */ /* 0x001ea80000300800 */
[----:B------:R0:W-:Y:S04]  /*3ed40*/  STS.U16 [R10+UR5+0x12a00], R6 ;  /* 0x012a00060a007988 */ /* 0x0001e80008000405 */
[----:B0-----:R-:W3:Y:S04]  /*3ed50*/  LDL.LU R6, [R1+0x620] ;  /* 0x0006200001067983 */ /* 0x001ee80000300800 */
        /* <DEDUP_REMOVED lines=14> */
[----:B--2---:R0:W-:Y:S02]  /*3ee40*/  STS.U16 [R10+UR5+0x19b00], R0 ;  /* 0x019b00000a007988 */ /* 0x0041e40008000405 */
[----:B0-----:R-:W0:Y:S02]  /*3ee50*/  S2R R0, SR_TID.X ;  /* 0x0000000000007919 */ /* 0x001e240000002100 */
[----:B------:R-:W-:Y:S04]  /*3ee60*/  STS.U16 [R10+UR5+0x1aa00], R23 ;  /* 0x01aa00170a007988 */ /* 0x000fe80008000405 */
[----:B------:R-:W-:Y:S04]  /*3ee70*/  STS.U16 [R10+UR5+0x1ab00], R21 ;  /* 0x01ab00150a007988 */ /* 0x000fe80008000405 */
[----:B------:R-:W-:Y:S04]  /*3ee80*/  STS.U16 [R10+UR5+0x1ba00], R19 ;  /* 0x01ba00130a007988 */ /* 0x000fe80008000405 */
[----:B------:R-:W-:Y:S04]  /*3ee90*/  STS.U16 [R10+UR5+0x1bb00], R17 ;  /* 0x01bb00110a007988 */ /* 0x000fe80008000405 */
[----:B---3--:R-:W-:Y:S04]  /*3eea0*/  STL [R1+0x2f00], R6 ;  /* 0x002f000601007387 */ /* 0x008fe80000100800 */
[----:B----4-:R-:W-:Y:S04]  /*3eeb0*/  STS.U16 [R10+UR5+0x1ca00], R16 ;  /* 0x01ca00100a007988 */ /* 0x010fe80008000405 */
[----:B------:R-:W2:Y:S04]  /*3eec0*/  LDL.LU R7, [R1+0x5f8] ;  /* 0x0005f80001077983 */ /* 0x000ea80000300800 */
[----:B------:R-:W-:Y:S04]  /*3eed0*/  STS.U16 [R10+UR5+0x1cb00], R18 ;  /* 0x01cb00120a007988 */ /* 0x000fe80008000405 */
[----:B------:R-:W3:Y:S04]  /*3eee0*/  LDL.LU R8, [R1+0x5f4] ;  /* 0x0005f40001087983 */ /* 0x000ee80000300800 */
[----:B------:R1:W-:Y:S04]  /*3eef0*/  STS.U16 [R10+UR5+0x1da00], R26 ;  /* 0x01da001a0a007988 */ /* 0x0003e80008000405 */
[----:B------:R-:W4:Y:S04]  /*3ef00*/  LDL.LU R9, [R1+0x5c8] ;  /* 0x0005c80001097983 */ /* 0x000f280000300800 */
        /* <DEDUP_REMOVED lines=14> */
[----:B------:R-:W2:Y:S01]  /*3eff0*/  LDL.LU R21, [R1+0x478] ;  /* 0x0004780001157983 */ /* 0x000ea20000300800 */
[----:B------:R-:W-:-:S03]  /*3f000*/  IMAD.SHL.U32 R16, R0, 0x2, RZ ;  /* 0x0000000200107824 */ /* 0x000fc600078e00ff */
[----:B------:R-:W2:Y:S01]  /*3f010*/  LDL.LU R19, [R1+0x474] ;  /* 0x0004740001137983 */ /* 0x000ea20000300800 */
[----:B------:R-:W-:-:S03]  /*3f020*/  IMAD.SHL.U32 R0, R0, 0x2, RZ ;  /* 0x0000000200007824 */ /* 0x000fc600078e00ff */
[----:B------:R-:W2:Y:S04]  /*3f030*/  LDL.LU R17, [R1+0x448] ;  /* 0x0004480001117983 */ /* 0x000ea80000300800 */
[----:B------:R-:W2:Y:S04]  /*3f040*/  LDL.LU R18, [R1+0x444] ;  /* 0x0004440001127983 */ /* 0x000ea80000300800 */
[----:B------:R-:W2:Y:S01]  /*3f050*/  LDL.LU R26, [R1+0x338] ;  /* 0x00033800011a7983 */ /* 0x000ea20000300800 */
[----:B------:R-:W-:Y:S02]  /*3f060*/  LOP3.LUT R6, R0, 0x50, RZ, 0x3c, !PT ;  /* 0x0000005000067812 */ /* 0x000fe400078e3cff */
[----:B------:R-:W-:-:S03]  /*3f070*/  LOP3.LUT R0, R16, 0x60, RZ, 0x3c, !PT ;  /* 0x0000006010007812 */ /* 0x000fc600078e3cff */
[----:B------:R0:W-:Y:S04]  /*3f080*/  STS.U16 [R6+UR5+0x1db00], R28 ;  /* 0x01db001c06007988 */ /* 0x0001e80008000405 */
[----:B------:R1:W-:Y:S04]  /*3f090*/  STS.U16 [R6+UR5+0x1ea00], R5 ;  /* 0x01ea000506007988 */ /* 0x0003e80008000405 */
[----:B------:R-:W-:Y:S04]  /*3f0a0*/  STS.U16 [R6+UR5+0x1eb00], R4 ;  /* 0x01eb000406007988 */ /* 0x000fe80008000405 */
[----:B------:R-:W-:Y:S04]  /*3f0b0*/  STS.U16 [R6+UR5+0x1fa00], R3 ;  /* 0x01fa000306007988 */ /* 0x000fe80008000405 */
[----:B0-----:R-:W2:Y:S04]  /*3f0c0*/  LDL.LU R28, [R1+0x624] ;  /* 0x00062400011c7983 */ /* 0x001ea80000300800 */
[----:B-1----:R-:W2:Y:S04]  /*3f0d0*/  LDL.LU R5, [R1+0x648] ;  /* 0x0006480001057983 */ /* 0x002ea80000300800 */
[----:B------:R0:W-:Y:S04]  /*3f0e0*/  STL [R1+0x2ef0], R16 ;  /* 0x002ef01001007387 */ /* 0x0001e80000100800 */
[----:B0-----:R-:W2:Y:S04]  /*3f0f0*/  LDL.LU R16, [R1+0x64c] ;  /* 0x00064c0001107983 */ /* 0x001ea80000300800 */
[----:B------:R-:W2:Y:S04]  /*3f100*/  LDL.LU R4, [R1+0x670] ;  /* 0x0006700001047983 */ /* 0x000ea80000300800 */
[----:B------:R-:W2:Y:S04]  /*3f110*/  LDL.LU R3, [R1+0x674] ;  /* 0x0006740001037983 */ /* 0x000ea80000300800 */
[----:B------:R0:W-:Y:S04]  /*3f120*/  STS.U16 [R6+UR5+0x1fb00], R2 ;  /* 0x01fb000206007988 */ /* 0x0001e80008000405 */
[----:B0-----:R-:W3:Y:S04]  /*3f130*/  LDL.LU R6, [R1+0x2f00] ;  /* 0x002f000001067983 */ /* 0x001ee80000300800 */
[----:B--2---:R-:W-:Y:S04]  /*3f140*/  STS.U16 [R0+UR5+0xc00], R3 ;  /* 0x000c000300007988 */ /* 0x004fe80008000405 */
        /* <DEDUP_REMOVED lines=34> */
[----:B------:R-:W-:Y:S04]  /*3f370*/  STS.U16 [R0+UR5+0xcc00], R17 ;  /* 0x00cc001100007988 */ /* 0x000fe80008000405 */
[----:B------:R-:W3:Y:S04]  /*3f380*/  LDL.LU R21, [R1+0x258] ;  /* 0x0002580001157983 */ /* 0x000ee80000300800 */
[----:B------:R0:W-:Y:S04]  /*3f390*/  STS.U16 [R0+UR5+0xcd00], R18 ;  /* 0x00cd001200007988 */ /* 0x0001e80008000405 */
[----:B------:R-:W3:Y:S04]  /*3f3a0*/  LDL.LU R19, [R1+0x22c] ;  /* 0x00022c0001137983 */ /* 0x000ee80000300800 */
[----:B------:R1:W-:Y:S04]  /*3f3b0*/  STS.U16 [R0+UR5+0xdc00], R26 ;  /* 0x00dc001a00007988 */ /* 0x0003e80008000405 */
[----:B0-----:R-:W3:Y:S04]  /*3f3c0*/  LDL.LU R18, [R1+0x228] ;  /* 0x0002280001127983 */ /* 0x001ee80000300800 */
        /* <DEDUP_REMOVED lines=41> */
[----:B0-----:R-:W2:Y:S04]  /*3f660*/  LDL.LU R19, [R1+0x2ed8] ;  /* 0x002ed80001137983 */ /* 0x001ea80000300800 */
[----:B-1----:R-:W2:Y:S04]  /*3f670*/  LDL.LU R18, [R1+0x2ed4] ;  /* 0x002ed40001127983 */ /* 0x002ea80000300800 */
[----:B------:R-:W2:Y:S04]  /*3f680*/  LDL.LU R26, [R1+0x2ed0] ;  /* 0x002ed000011a7983 */ /* 0x000ea80000300800 */
        /* <DEDUP_REMOVED lines=13> */
[----:B------:R0:W-:Y:S04]  /*3f760*/  STS.U16 [R0+UR5+0x1ac00], R12 ;  /* 0x01ac000c00007988 */ /* 0x0001e80008000405 */
[----:B------:R0:W-:Y:S04]  /*3f770*/  STS.U16 [R0+UR5+0x1ad00], R13 ;  /* 0x01ad000d00007988 */ /* 0x0001e80008000405 */
[----:B------:R-:W-:Y:S04]  /*3f780*/  STS.U16 [R0+UR5+0x1bc00], R24 ;  /* 0x01bc001800007988 */ /* 0x000fe80008000405 */
[----:B------:R-:W-:Y:S04]  /*3f790*/  STS.U16 [R0+UR5+0x1bd00], R14 ;  /* 0x01bd000e00007988 */ /* 0x000fe80008000405 */
[----:B------:R-:W-:Y:S04]  /*3f7a0*/  STS.U16 [R0+UR5+0x1cc00], R15 ;  /* 0x01cc000f00007988 */ /* 0x000fe80008000405 */
[----:B------:R-:W-:Y:S04]  /*3f7b0*/  STS.U16 [R0+UR5+0x1cd00], R17 ;  /* 0x01cd001100007988 */ /* 0x000fe80008000405 */
[----:B0-----:R-:W3:Y:S04]  /*3f7c0*/  LDL.LU R20, [R1+0x640] ;  /* 0x0006400001147983 */ /* 0x001ee80000300800 */
[----:B-1----:R-:W3:Y:S04]  /*3f7d0*/  LDL.LU R22, [R1+0x61c] ;  /* 0x00061c0001167983 */ /* 0x002ee80000300800 */
[----:B------:R-:W3:Y:S04]  /*3f7e0*/  LDL.LU R12, [R1+0x618] ;  /* 0x00061800010c7983 */ /* 0x000ee80000300800 */
[----:B------:R-:W3:Y:S04]  /*3f7f0*/  LDL.LU R13, [R1+0x5f0] ;  /* 0x0005f000010d7983 */ /* 0x000ee80000300800 */
[----:B--2---:R-:W-:Y:S04]  /*3f800*/  STS.U16 [R0+UR5+0x1dc00], R26 ;  /* 0x01dc001a00007988 */ /* 0x004fe80008000405 */
[----:B------:R-:W-:Y:S04]  /*3f810*/  STS.U16 [R0+UR5+0x1dd00], R18 ;  /* 0x01dd001200007988 */ /* 0x000fe80008000405 */
[----:B------:R0:W-:Y:S04]  /*3f820*/  STS.U16 [R0+UR5+0x1ec00], R19 ;  /* 0x01ec001300007988 */ /* 0x0001e80008000405 */
[----:B0-----:R-:W2:Y:S04]  /*3f830*/  LDL.LU R19, [R1+0x5ec] ;  /* 0x0005ec0001137983 */ /* 0x001ea80000300800 */
        /* <DEDUP_REMOVED lines=12> */
[----:B------:R0:W-:Y:S04]  /*3f900*/  STS.U16 [R0+UR5+0x1ed00], R21 ;  /* 0x01ed001500007988 */ /* 0x0001e80008000405 */
[----:B------:R1:W-:Y:S04]  /*3f910*/  STS.U16 [R0+UR5+0x1fc00], R27 ;  /* 0x01fc001b00007988 */ /* 0x0003e80008000405 */
[----:B------:R4:W-:Y:S04]  /*3f920*/  STS.U16 [R0+UR5+0x1fd00], R29 ;  /* 0x01fd001d00007988 */ /* 0x0009e80008000405 */
[----:B0-----:R-:W2:Y:S04]  /*3f930*/  LDL.LU R21, [R1+0x644] ;  /* 0x0006440001157983 */ /* 0x001ea80000300800 */
[----:B-1----:R-:W2:Y:S04]  /*3f940*/  LDL.LU R27, [R1+0x668] ;  /* 0x00066800011b7983 */ /* 0x002ea80000300800 */
[----:B----4-:R-:W4:Y:S04]  /*3f950*/  LDL.LU R29, [R1+0x66c] ;  /* 0x00066c00011d7983 */ /* 0x010f280000300800 */
[----:B------:R-:W2:Y:S04]  /*3f960*/  LDL.LU R11, [R1+0x4a0] ;  /* 0x0004a000010b7983 */ /* 0x000ea80000300800 */
[----:B------:R-:W3:Y:S04]  /*3f970*/  LDL.LU R14, [R1+0x49c] ;  /* 0x00049c00010e7983 */ /* 0x000ee80000300800 */
[----:B------:R-:W3:Y:S01]  /*3f980*/  LDL.LU R15, [R1+0x470] ;  /* 0x00047000010f7983 */ /* 0x000ee20000300800 */
[----:B------:R-:W-:-:S03]  /*3f990*/  LOP3.LUT R3, R16, 0x70, RZ, 0x3c, !PT ;  /* 0x0000007010037812 */ /* 0x000fc600078e3cff */
[----:B------:R-:W3:Y:S04]  /*3f9a0*/  LDL.LU R17, [R1+0x46c] ;  /* 0x00046c0001117983 */ /* 0x000ee80000300800 */
[----:B------:R-:W3:Y:S04]  /*3f9b0*/  LDL.LU R16, [R1+0x440] ;  /* 0x0004400001107983 */ /* 0x000ee80000300800 */
[----:B------:R-:W3:Y:S04]  /*3f9c0*/  LDL.LU R0, [R1+0x35c] ;  /* 0x00035c0001007983 */ /* 0x000ee80000300800 */
[----:B----4-:R-:W-:Y:S04]  /*3f9d0*/  STS.U16 [R3+UR5+0xe00], R29 ;  /* 0x000e001d03007988 */ /* 0x010fe80008000405 */
[----:B--2---:R-:W-:Y:S04]  /*3f9e0*/  STS.U16 [R3+UR5+0xf00], R27 ;  /* 0x000f001b03007988 */ /* 0x004fe80008000405 */
[----:B------:R-:W-:Y:S04]  /*3f9f0*/  STS.U16 [R3+UR5+0x1e00], R21 ;  /* 0x001e001503007988 */ /* 0x000fe80008000405 */
[----:B---3--:R0:W-:Y:S04]  /*3fa00*/  STS.U16 [R3+UR5+0x1f00], R20 ;  /* 0x001f001403007988 */ /* 0x0081e80008000405 */
[----:B------:R1:W-:Y:S04]  /*3fa10*/  STS.U16 [R3+UR5+0x2e00], R22 ;  /* 0x002e001603007988 */ /* 0x0003e80008000405 */
[----:B------:R2:W-:Y:S04]  /*3fa20*/  STS.U16 [R3+UR5+0x2f00], R12 ;  /* 0x002f000c03007988 */ /* 0x0005e80008000405 */
        /* <DEDUP_REMOVED lines=13> */
[----:B0-----:R-:W4:Y:S04]  /*3fb00*/  LDL.LU R20, [R1+0x330] ;  /* 0x0003300001147983 */ /* 0x001f280000300800 */
[----:B------:R0:W-:Y:S04]  /*3fb10*/  STS.U16 [R3+UR5+0x9f00], R24 ;  /* 0x009f001803007988 */ /* 0x0001e80008000405 */
[----:B-1----:R-:W4:Y:S04]  /*3fb20*/  LDL.LU R22, [R1+0x32c] ;  /* 0x00032c0001167983 */ /* 0x002f280000300800 */
[----:B------:R-:W-:Y:S04]  /*3fb30*/  STS.U16 [R3+UR5+0xae00], R11 ;  /* 0x00ae000b03007988 */ /* 0x000fe80008000405 */
[----:B--2---:R-:W2:Y:S04]  /*3fb40*/  LDL.LU R12, [R1+0x300] ;  /* 0x00030000010c7983 */ /* 0x004ea80000300800 */
[----:B------:R-:W-:Y:S04]  /*3fb50*/  STS.U16 [R3+UR5+0xaf00], R14 ;  /* 0x00af000e03007988 */ /* 0x000fe80008000405 */
[----:B---3--:R-:W3:Y:S04]  /*3fb60*/  LDL.LU R13, [R1+0x2fc] ;  /* 0x0002fc00010d7983 */ /* 0x008ee80000300800 */
[----:B------:R-:W-:Y:S04]  /*3fb70*/  STS.U16 [R3+UR5+0xbe00], R15 ;  /* 0x00be000f03007988 */ /* 0x000fe80008000405 */
[----:B------:R1:W-:Y:S04]  /*3fb80*/  STS.U16 [R3+UR5+0xbf00], R17 ;  /* 0x00bf001103007988 */ /* 0x0003e80008000405 */
[----:B------:R1:W-:Y:S04]  /*3fb90*/  STS.U16 [R3+UR5+0xce00], R16 ;  /* 0x00ce001003007988 */ /* 0x0003e80008000405 */
[----:B0-----:R-:W3:Y:S04]  /*3fba0*/  LDL.LU R24, [R1+0x2d0] ;  /* 0x0002d00001187983 */ /* 0x001ee80000300800 */
[----:B------:R0:W-:Y:S04]  /*3fbb0*/  STS.U16 [R3+UR5+0xcf00], R0 ;  /* 0x00cf000003007988 */ /* 0x0001e80008000405 */
[----:B-1----:R-:W3:Y:S04]  /*3fbc0*/  LDL.LU R17, [R1+0x2cc] ;  /* 0x0002cc0001117983 */ /* 0x002ee80000300800 */
        /* <DEDUP_REMOVED lines=20> */
[----:B----4-:R0:W-:Y:S04]  /*3fd10*/  STS.U16 [R3+UR5+0xde00], R20 ;  /* 0x00de001403007988 */ /* 0x0101e80008000405 */
[----:B------:R1:W-:Y:S04]  /*3fd20*/  STS.U16 [R3+UR5+0xdf00], R22 ;  /* 0x00df001603007988 */ /* 0x0003e80008000405 */
[----:B--2---:R2:W-:Y:S04]  /*3fd30*/  STS.U16 [R3+UR5+0xee00], R12 ;  /* 0x00ee000c03007988 */ /* 0x0045e80008000405 */
[----:B---3--:R3:W-:Y:S04]  /*3fd40*/  STS.U16 [R3+UR5+0xef00], R13 ;  /* 0x00ef000d03007988 */ /* 0x0087e80008000405 */
[----:B0-----:R-:W4:Y:S04]  /*3fd50*/  LDL.LU R20, [R1+0x80] ;  /* 0x0000800001147983 */ /* 0x001f280000300800 */
[----:B-1----:R-:W4:Y:S04]  /*3fd60*/  LDL.LU R22, [R1+0x54] ;  /* 0x0000540001167983 */ /* 0x002f280000300800 */
[----:B------:R0:W-:Y:S04]  /*3fd70*/  STS.U16 [R3+UR5+0xfe00], R24 ;  /* 0x00fe001803007988 */ /* 0x0001e80008000405 */
[----:B--2---:R-:W2:Y:S04]  /*3fd80*/  LDL.LU R12, [R1+0x50] ;  /* 0x00005000010c7983 */ /* 0x004ea80000300800 */
[----:B---3--:R-:W3:Y:S04]  /*3fd90*/  LDL.LU R13, [R1+0x8] ;  /* 0x00000800010d7983 */ /* 0x008ee80000300800 */
[----:B------:R1:W-:Y:S04]  /*3fda0*/  STS.U16 [R3+UR5+0xff00], R17 ;  /* 0x00ff001103007988 */ /* 0x0003e80008000405 */
[----:B------:R1:W-:Y:S04]  /*3fdb0*/  STS.U16 [R3+UR5+0x10e00], R16 ;  /* 0x010e001003007988 */ /* 0x0003e80008000405 */
[----:B------:R1:W-:Y:S04]  /*3fdc0*/  STS.U16 [R3+UR5+0x10f00], R0 ;  /* 0x010f000003007988 */ /* 0x0003e80008000405 */
[----:B0-----:R-:W2:Y:S04]  /*3fdd0*/  LDL.LU R24, [R1+0x4] ;  /* 0x0000040001187983 */ /* 0x001ea80000300800 */
[----:B-1----:R-:W2:Y:S04]  /*3fde0*/  LDL.LU R17, [R1+0x2ecc] ;  /* 0x002ecc0001117983 */ /* 0x002ea80000300800 */
[----:B------:R-:W2:Y:S04]  /*3fdf0*/  LDL.LU R16, [R1+0x2ec8] ;  /* 0x002ec80001107983 */ /* 0x000ea80000300800 */
[----:B------:R-:W2:Y:S04]  /*3fe00*/  LDL.LU R0, [R1+0x2ec4] ;  /* 0x002ec40001007983 */ /* 0x000ea80000300800 */
[----:B------:R0:W-:Y:S04]  /*3fe10*/  STS.U16 [R3+UR5+0x11e00], R14 ;  /* 0x011e000e03007988 */ /* 0x0001e80008000405 */
[----:B------:R1:W-:Y:S04]  /*3fe20*/  STS.U16 [R3+UR5+0x11f00], R15 ;  /* 0x011f000f03007988 */ /* 0x0003e80008000405 */
[----:B0-----:R-:W3:Y:S04]  /*3fe30*/  LDL.LU R14, [R1+0x694] ;  /* 0x00069400010e7983 */ /* 0x001ee80000300800 */
[----:B-1----:R-:W3:Y:S04]  /*3fe40*/  LDL.LU R15, [R1+0x690] ;  /* 0x00069000010f7983 */ /* 0x002ee80000300800 */
[----:B------:R0:W-:Y:S04]  /*3fe50*/  STS.U16 [R3+UR5+0x12e00], R29 ;  /* 0x012e001d03007988 */ /* 0x0001e80008000405 */
[----:B------:R-:W-:Y:S04]  /*3fe60*/  STS.U16 [R3+UR5+0x12f00], R27 ;  /* 0x012f001b03007988 */ /* 0x000fe80008000405 */
[----:B0-----:R-:W3:Y:S04]  /*3fe70*/  LDL R29, [R1+0x2b8] ;  /* 0x0002b800011d7983 */ /* 0x001ee80000100800 */
[----:B--2---:R0:W-:Y:S04]  /*3fe80*/  STS.U16 [R3+UR5+0x13e00], R0 ;  /* 0x013e000003007988 */ /* 0x0041e80008000405 */
[----:B------:R-:W-:Y:S04]  /*3fe90*/  STS.U16 [R3+UR5+0x13f00], R21 ;  /* 0x013f001503007988 */ /* 0x000fe80008000405 */
[----:B------:R-:W-:Y:S04]  /*3fea0*/  STS.U16 [R3+UR5+0x14e00], R19 ;  /* 0x014e001303007988 */ /* 0x000fe80008000405 */
[----:B------:R-:W-:Y:S04]  /*3feb0*/  STS.U16 [R3+UR5+0x14f00], R18 ;  /* 0x014f001203007988 */ /* 0x000fe80008000405 */
[----:B------:R-:W-:Y:S04]  /*3fec0*/  STS.U16 [R3+UR5+0x15e00], R26 ;  /* 0x015e001a03007988 */ /* 0x000fe80008000405 */
[----:B------:R1:W-:Y:S04]  /*3fed0*/  STS.U16 [R3+UR5+0x15f00], R2 ;  /* 0x015f000203007988 */ /* 0x0003e80008000405 */
[----:B0-----:R-:W2:Y:S04]  /*3fee0*/  LDL R0, [R1+0x2b4] ;  /* 0x0002b40001007983 */ /* 0x001ea80000100800 */
[----:B-1----:R-:W2:Y:S04]  /*3fef0*/  LDL R2, [R1+0x2a8] ;  /* 0x0002a80001027983 */ /* 0x002ea80000100800 */
        /* <DEDUP_REMOVED lines=9> */
[----:B----4-:R-:W-:Y:S04]  /*3ff90*/  STS.U16 [R3+UR5+0x1af00], R20 ;  /* 0x01af001403007988 */ /* 0x010fe80008000405 */
[----:B------:R-:W-:Y:S04]  /*3ffa0*/  STS.U16 [R3+UR5+0x1be00], R22 ;  /* 0x01be001603007988 */ /* 0x000fe80008000405 */
[----:B------:R-:W-:Y:S04]  /*3ffb0*/  STS.U16 [R3+UR5+0x1bf00], R12 ;  /* 0x01bf000c03007988 */ /* 0x000fe80008000405 */
[----:B---3--:R-:W-:Y:S04]  /*3ffc0*/  STS.U16 [R3+UR5+0x1ce00], R13 ;  /* 0x01ce000d03007988 */ /* 0x008fe80008000405 */
[----:B------:R-:W-:Y:S04]  /*3ffd0*/  STS.U16 [R3+UR5+0x1cf00], R24 ;  /* 0x01cf001803007988 */ /* 0x000fe80008000405 */
[----:B------:R-:W-:Y:S04]  /*3ffe0*/  STS.U16 [R3+UR5+0x1de00], R16 ;  /* 0x01de001003007988 */ /* 0x000fe80008000405 */
[----:B------:R-:W-:Y:S04]  /*3fff0*/  STS.U16 [R3+UR5+0x1df00], R17 ;  /* 0x01df001103007988 */ /* 0x000fe80008000405 */
[----:B------:R-:W-:Y:S04]  /*40000*/  STS.U16 [R3+UR5+0x1ee00], R23 ;  /* 0x01ee001703007988 */ /* 0x000fe80008000405 */
[----:B------:R-:W-:Y:S04]  /*40010*/  STS.U16 [R3+UR5+0x1ef00], R25 ;  /* 0x01ef001903007988 */ /* 0x000fe80008000405 */
[----:B------:R-:W-:Y:S04]  /*40020*/  STS.U16 [R3+UR5+0x1fe00], R14 ;  /* 0x01fe000e03007988 */ /* 0x000fe80008000405 */
[----:B------:R-:W-:Y:S01]  /*40030*/  STS.U16 [R3+UR5+0x1ff00], R15 ;  /* 0x01ff000f03007988 */ /* 0x000fe20008000405 */
[----:B------:R-:W-:Y:S06]  /*40040*/  BAR.SYNC.DEFER_BLOCKING 0x0 ;  /* 0x0000000000007b1d */ /* 0x000fec0000010000 */
[----:B--2---:R-:W-:Y:S04]  /*40050*/  LDSM.16.MT88.4 R8, [R0+UR5+0x20000] ;  /* 0x020000050008783b */ /* 0x004fe80008004200 */
[----:B------:R-:W0:Y:S04]  /*40060*/  LDSM.16.M88.4 R4, [R2+UR5+0x4000] ;  /* 0x004000050204783b */ /* 0x000e280008000200 */
[----:B------:R-:W1:Y:S04]  /*40070*/  LDSM.16.M88.4 R12, [R2+UR5] ;  /* 0x00000005020c783b */ /* 0x000e680008000200 */
[----:B------:R-:W2:Y:S04]  /*40080*/  LDSM.16.M88.4 R24, [R2+UR5+0x8000] ;  /* 0x008000050218783b */ /* 0x000ea80008000200 */
[----:B------:R-:W-:Y:S04]  /*40090*/  LDSM.16.M88.4 R20, [R2+UR5+0x10000] ;  /* 0x010000050214783b */ /* 0x000fe80008000200 */
[----:B------:R-:W-:Y:S04]  /*400a0*/  LDSM.16.M88.4 R16, [R2+UR5+0x14000] ;  /* 0x014000050210783b */ /* 0x000fe80008000200 */
[----:B0-----:R-:W-:Y:S04]  /*400b0*/  STL.64 [R1], R4 ;  /* 0x0000000401007387 */ /* 0x001fe80000100a00 */
[----:B-1----:R-:W-:Y:S04]  /*400c0*/  STL.64 [R1+0x10], R12 ;  /* 0x0000100c01007387 */ /* 0x002fe80000100a00 */
[----:B------:R-:W-:Y:S04]  /*400d0*/  STL.64 [R1+0x18], R14 ;  /* 0x0000180e01007387 */ /* 0x000fe80000100a00 */
[----:B------:R-:W0:Y:S04]  /*400e0*/  LDSM.16.M88.4 R12, [R2+UR5+0xc000] ;  /* 0x00c00005020c783b */ /* 0x000e280008000200 */
[----:B------:R-:W-:Y:S01]  /*400f0*/  STL.64 [R1+0x8], R6 ;  /* 0x0000080601007387 */ /* 0x000fe20000100a00 */
[----:B------:R-:W-:-:S03]  /*40100*/  IMAD.MOV.U32 R28, RZ, RZ, R7 ;  /* 0x000000ffff1c7224 */ /* 0x000fc600078e0007 */
[----:B------:R-:W1:Y:S04]  /*40110*/  LDSM.16.M88.4 R4, [R2+UR5+0x18000] ;  /* 0x018000050204783b */ /* 0x000e680008000200 */
[----:B------:R3:W-:Y:S04]  /*40120*/  STL [R1+0x2de8], R28 ;  /* 0x002de81c01007387 */ /* 0x0007e80000100800 */
[----:B---3--:R-:W3:Y:S04]  /*40130*/  LDL R28, [R1+0x2b4] ;  /* 0x0002b400011c7983 */ /* 0x008ee80000100800 */
[----:B--2---:R1:W-:Y:S04]  /*40140*/  STL [R1+0x2de4], R26 ;  /* 0x002de41a01007387 */ /* 0x0043e80000100800 */
[----:B------:R-:W-:Y:S04]  /*40150*/  STL [R1+0x2de0], R27 ;  /* 0x002de01b01007387 */ /* 0x000fe80000100800 */
[----:B0-----:R-:W-:Y:S04]  /*40160*/  STL [R1+0x2dbc], R14 ;  /* 0x002dbc0e01007387 */ /* 0x001fe80000100800 */
[----:B------:R0:W-:Y:S04]  /*40170*/  STL [R1+0x2db8], R15 ;  /* 0x002db80f01007387 */ /* 0x0001e80000100800 */
[----:B------:R-:W-:Y:S04]  /*40180*/  STL.64 [R1+0x50], R20 ;  /* 0x0000501401007387 */ /* 0x000fe80000100a00 */
[----:B------:R-:W-:Y:S04]  /*40190*/  STL.64 [R1+0x58], R22 ;  /* 0x0000581601007387 */ /* 0x000fe80000100a00 */
[----:B------:R-:W-:Y:S04]  /*401a0*/  STL.64 [R1+0x40], R16 ;  /* 0x0000401001007387 */ /* 0x000fe80000100a00 */
[----:B------:R-:W-:Y:S01]  /*401b0*/  STL.64 [R1+0x48], R18 ;  /* 0x0000481201007387 */ /* 0x000fe20000100a00 */
[----:B-1----:R-:W-:-:S03]  /*401c0*/  IMAD.MOV.U32 R26, RZ, RZ, R4 ;  /* 0x000000ffff1a7224 */ /* 0x002fc600078e0004 */
[----:B------:R-:W-:Y:S04]  /*401d0*/  STL.64 [R1+0x38], R6 ;  /* 0x0000380601007387 */ /* 0x000fe80000100a00 */
[----:B------:R-:W-:Y:S01]  /*401e0*/  LDSM.16.M88.4 R20, [R2+UR5+0x1c000] ;  /* 0x01c000050214783b */ /* 0x000fe20008000200 */
[----:B0-----:R-:W-:-:S03]  /*401f0*/  IMAD.MOV.U32 R15, RZ, RZ, R5 ;  /* 0x000000ffff0f7224 */ /* 0x001fc600078e0005 */
[----:B------:R-:W0:Y:S04]  /*40200*/  LDSM.16.MT88.4 R4, [R29+UR5+0x20000] ;  /* 0x020000051d04783b */ /* 0x000e280008004200 */
[----:B------:R-:W-:Y:S04]  /*40210*/  STL [R1+0x2ec0], R15 ;  /* 0x002ec00f01007387 */ /* 0x000fe80000100800 */
[----:B------:R1:W-:Y:S04]  /*40220*/  STL.64 [R1+0x2eb8], R12 ;  /* 0x002eb80c01007387 */ /* 0x0003e80000100a00 */
[----:B-1----:R-:W2:Y:S04]  /*40230*/  LDL.LU.64 R12, [R1+0x430] ;  /* 0x00043000010c7983 */ /* 0x002ea80000300a00 */
[----:B------:R-:W2:Y:S04]  /*40240*/  LDL.LU.64 R14, [R1+0x438] ;  /* 0x00043800010e7983 */ /* 0x000ea80000300a00 */
[----:B------:R-:W-:Y:S04]  /*40250*/  STL [R1+0x2eb0], R26 ;  /* 0x002eb01a01007387 */ /* 0x000fe80000100800 */
[----:B------:R1:W-:Y:S04]  /*40260*/  STL.64 [R1+0x2ea8], R24 ;  /* 0x002ea81801007387 */ /* 0x0003e80000100a00 */
[----:B-1----:R-:W4:Y:S04]  /*40270*/  LDL.LU.64 R24, [R1+0x420] ;  /* 0x0004200001187983 */ /* 0x002f280000300a00 */
[----:B------:R-:W4:Y:S04]  /*40280*/  LDL.LU.64 R26, [R1+0x428] ;  /* 0x00042800011a7983 */ /* 0x000f280000300a00 */
[----:B------:R-:W-:Y:S04]  /*40290*/  STL [R1+0x2b50], R2 ;  /* 0x002b500201007387 */ /* 0x000fe80000100800 */
[----:B0-----:R-:W-:Y:S04]  /*402a0*/  STL.64 [R1+0x2e80], R6 ;  /* 0x002e800601007387 */ /* 0x001fe80000100a00 */
[----:B------:R0:W-:Y:S04]  /*402b0*/  STL.64 [R1+0x2e78], R4 ;  /* 0x002e780401007387 */ /* 0x0001e80000100a00 */
[----:B0-----:R-:W2:Y:S04]  /*402c0*/  LDL.LU.64 R4, [R1+0x10] ;  /* 0x0000100001047983 */ /* 0x001ea80000300a00 */
[----:B------:R-:W-:Y:S04]  /*402d0*/  STL.64 [R1+0x20], R20 ;  /* 0x0000201401007387 */ /* 0x000fe80000100a00 */
[----:B------:R-:W-:Y:S04]  /*402e0*/  STL.64 [R1+0x28], R22 ;  /* 0x0000281601007387 */ /* 0x000fe80000100a00 */
[----:B---3--:R-:W0:Y:S04]  /*402f0*/  LDSM.16.MT88.4 R16, [R28+UR5+0x20400] ;  /* 0x020400051c10783b */ /* 0x008e280008004200 */
[----:B0-----:R-:W-:Y:S04]  /*40300*/  STL [R1+0x2dfc], R16 ;  /* 0x002dfc1001007387 */ /* 0x001fe80000100800 */
[----:B------:R0:W-:Y:S04]  /*40310*/  STL [R1+0x2df8], R17 ;  /* 0x002df81101007387 */ /* 0x0001e80000100800 */
[----:B------:R-:W-:Y:S04]  /*40320*/  STL [R1+0x2df4], R18 ;  /* 0x002df41201007387 */ /* 0x000fe80000100800 */
[----:B------:R-:W-:Y:S04]  /*40330*/  STL [R1+0x2df0], R19 ;  /* 0x002df01301007387 */ /* 0x000fe80000100800 */
[----:B0-----:R-:W4:Y:S04]  /*40340*/  LDL.LU.64 R16, [R1] ;  /* 0x0000000001107983 */ /* 0x001f280000300a00 */
[----:B------:R-:W-:Y:S01]  /*40350*/  STL [R1+0x2dec], R28 ;  /* 0x002dec1c01007387 */ /* 0x000fe20000100800 */
[----:B--2---:R-:W-:Y:S01]  /*40360*/  HMMA.16816.F32 R12, R8, R4, R12 ;  /* 0x00000004080c723c */ /* 0x004fe2000000180c */
[----:B------:R-:W-:-:S02]  /*40370*/  IMAD.MOV.U32 R22, RZ, RZ, R4 ;  /* 0x000000ffff167224 */ /* 0x000fc400078e0004 */
[----:B------:R-:W-:-:S15]  /*40380*/  IMAD.MOV.U32 R3, RZ, RZ, R5 ;  /* 0x000000ffff037224 */ /* 0x000fde00078e0005 */
[----:B------:R-:W-:Y:S01]  /*40390*/  NOP ;  /* 0x0000000000007918 */ /* 0x000fe20000000000 */
[----:B------:R-:W-:Y:S04]  /*403a0*/  STL.64 [R1+0x60], R12 ;  /* 0x0000600c01007387 */ /* 0x000fe80000100a00 */
[----:B------:R0:W-:Y:S04]  /*403b0*/  STL.64 [R1+0x68], R14 ;  /* 0x0000680e01007387 */ /* 0x0001e80000100a00 */
[----:B0-----:R-:W2:Y:S04]  /*403c0*/  LDL.LU R15, [R1+0x2ec0] ;  /* 0x002ec000010f7983 */ /* 0x001ea80000300800 */
[----:B------:R-:W3:Y:S04]  /*403d0*/  LDL.LU.64 R12, [R1+0x2eb8] ;  /* 0x002eb800010c7983 */ /* 0x000ee80000300a00 */
[----:B------:R-:W2:Y:S04]  /*403e0*/  LDL.LU.64 R4, [R1+0x410] ;  /* 0x0004100001047983 */ /* 0x000ea80000300a00 */
[----:B------:R-:W2:Y:S04]  /*403f0*/  LDL.LU.64 R6, [R1+0x418] ;  /* 0x0004180001067983 */ /* 0x000ea80000300a00 */
[----:B------:R-:W-:Y:S04]  /*40400*/  STL [R1+0x2e90], R22 ;  /* 0x002e901601007387 */ /* 0x000fe80000100800 */
[----:B------:R0:W-:Y:S04]  /*40410*/  STL.64 [R1+0x2e88], R20 ;  /* 0x002e881401007387 */ /* 0x0001e80000100a00 */
[----:B0-----:R-:W2:Y:S04]  /*40420*/  LDL.LU.64 R20, [R1+0x40] ;  /* 0x0000400001147983 */ /* 0x001ea80000300a00 */
[----:B--2---:R0:W-:Y:S04]  /*40430*/  STL.64 [R1+0x2e98], R20 ;  /* 0x002e981401007387 */ /* 0x0041e80000100a00 */
[----:B0-----:R-:W2:Y:S01]  /*40440*/  LDL.LU.64 R20, [R1+0x50] ;  /* 0x0000500001147983 */ /* 0x001ea20000300a00 */
[----:B----4-:R-:W-:Y:S01]  /*40450*/  HMMA.16816.F32 R24, R8, R16, R24 ;  /* 0x000000100818723c */ /* 0x010fe20000001818 */
[----:B------:R-:W-:-:S15]  /*40460*/  IMAD.MOV.U32 R0, RZ, RZ, R17 ;  /* 0x000000ffff007224 */ /* 0x000fde00078e0011 */
[----:B------:R-:W-:-:S03]  /*40470*/  NOP ;  /* 0x0000000000007918 */ /* 0x000fc60000000000 */
[----:B------:R-:W-:Y:S02]  /*40480*/  IMAD.MOV.U32 R19, RZ, RZ, R26 ;  /* 0x000000ffff137224 */ /* 0x000fe400078e001a */
[----:B------:R-:W-:Y:S02]  /*40490*/  IMAD.MOV.U32 R17, RZ, RZ, R24 ;  /* 0x000000ffff117224 */ /* 0x000fe400078e0018 */
[----:B------:R-:W-:Y:S01]  /*404a0*/  IMAD.MOV.U32 R18, RZ, RZ, R25 ;  /* 0x000000ffff127224 */ /* 0x000fe200078e0019 */
[----:B--2---:R0:W-:Y:S04]  /*404b0*/  STL.64 [R1+0x2ea0], R20 ;  /* 0x002ea01401007387 */ /* 0x0041e80000100a00 */
[----:B0-----:R-:W3:Y:S04]  /*404c0*/  LDL.LU.64 R20, [R1+0x400] ;  /* 0x0004000001147983 */ /* 0x001ee80000300a00 */
[----:B------:R-:W3:Y:S04]  /*404d0*/  LDL.LU.64 R22, [R1+0x408] ;  /* 0x0004080001167983 */ /* 0x000ee80000300a00 */
[----:B------:R-:W2:Y:S04]  /*404e0*/  LDL.LU R26, [R1+0x2eb0] ;  /* 0x002eb000011a7983 */ /* 0x000ea80000300800 */
[----:B------:R-:W4:Y:S01]  /*404f0*/  LDL.LU.64 R24, [R1+0x2ea8] ;  /* 0x002ea80001187983 */ /* 0x000f220000300a00 */
[----:B------:R-:W-:Y:S01]  /*40500*/  IMAD.MOV.U32 R14, RZ, RZ, R16 ;  /* 0x000000ffff0e7224 */ /* 0x000fe200078e0010 */
[C---:B----4-:R-:W-:Y:S08]  /*40510*/  HMMA.16816.F32 R4, R8.reuse, R24, R4 ;  /* 0x000000180804723c */ /* 0x050ff00000001804 */
[----:B---3--:R-:W-:Y:S11]  /*40520*/  HMMA.16816.F32 R20, R8, R12, R20 ;  /* 0x0000000c0814723c */ /* 0x008ff60000001814 */
[----:B------:R0:W-:Y:S01]  /*40530*/  STL.64 [R1+0xa0], R4 ;  /* 0x0000a00401007387 */ /* 0x0001e20000100a00 */
[----:B------:R-:W-:-:S03]  /*40540*/  IMAD.MOV.U32 R16, RZ, RZ, R7 ;  /* 0x000000ffff107224 */ /* 0x000fc600078e0007 */
[----:B------:R1:W-:Y:S04]  /*40550*/  STL [R1+0xa8], R6 ;  /* 0x0000a80601007387 */ /* 0x0003e80000100800 */
[----:B0-----:R-:W3:Y:S04]  /*40560*/  LDL.LU.64 R4, [R1+0x3f0] ;  /* 0x0003f00001047983 */ /* 0x001ee80000300a00 */
[----:B-1----:R-:W3:Y:S04]  /*40570*/  LDL.LU.64 R6, [R1+0x3f8] ;  /* 0x0003f80001067983 */ /* 0x002ee80000300a00 */
[----:B------:R-:W-:Y:S04]  /*40580*/  STL.64 [R1+0x2e08], R18 ;  /* 0x002e081201007387 */ /* 0x000fe80000100a00 */
[----:B------:R2:W-:Y:S04]  /*40590*/  STL.64 [R1+0x2e00], R16 ;  /* 0x002e001001007387 */ /* 0x0005e80000100a00 */
[----:B------:R0:W-:Y:S01]  /*405a0*/  STL [R1+0xf0], R20 ;  /* 0x0000f01401007387 */ /* 0x0001e20000100800 */
[----:B--2---:R-:W-:-:S02]  /*405b0*/  IMAD.MOV.U32 R16, RZ, RZ, R26 ;  /* 0x000000ffff107224 */ /* 0x004fc400078e001a */
[----:B------:R-:W-:Y:S02]  /*405c0*/  IMAD.MOV.U32 R26, RZ, RZ, R21 ;  /* 0x000000ffff1a7224 */ /* 0x000fe400078e0015 */
[----:B0-----:R-:W3:Y:S01]  /*405d0*/  LDL.LU.64 R20, [R1+0x2ea0] ;  /* 0x002ea00001147983 */ /* 0x001ee20000300a00 */
[----:B------:R-:W-:Y:S02]  /*405e0*/  IMAD.MOV.U32 R28, RZ, RZ, R27 ;  /* 0x000000ffff1c7224 */ /* 0x000fe400078e001b */
[----:B------:R-:W-:-:S05]  /*405f0*/  IMAD.MOV.U32 R27, RZ, RZ, R22 ;  /* 0x000000ffff1b7224 */ /* 0x000fca00078e0016 */
[----:B------:R-:W-:Y:S04]  /*40600*/  STL.64 [R1+0x2e58], R26 ;  /* 0x002e581a01007387 */ /* 0x000fe80000100a00 */
[----:B------:R0:W-:Y:S01]  /*40610*/  STL.64 [R1+0x2e50], R24 ;  /* 0x002e501801007387 */ /* 0x0001e20000100a00 */
[----:B------:R-:W-:Y:S02]  /*40620*/  IMAD.MOV.U32 R17, RZ, RZ, R15 ;  /* 0x000000ffff117224 */ /* 0x000fe400078e000f */
[----:B0-----:R-:W-:Y:S02]  /*40630*/  IMAD.MOV.U32 R24, RZ, RZ, R14 ;  /* 0x000000ffff187224 */ /* 0x001fe400078e000e */
[----:B------:R-:W-:-:S05]  /*40640*/  IMAD.MOV.U32 R25, RZ, RZ, R0 ;  /* 0x000000ffff197224 */ /* 0x000fca00078e0000 */
[----:B------:R0:W-:Y:S04]  /*40650*/  STL.64 [R1+0x2e70], R24 ;  /* 0x002e701801007387 */ /* 0x0001e80000100a00 */
[----:B0-----:R-:W2:Y:S04]  /*40660*/  LDL.LU.64 R24, [R1+0x3d0] ;  /* 0x0003d00001187983 */ /* 0x001ea80000300a00 */
[----:B------:R-:W2:Y:S04]  /*40670*/  LDL.LU.64 R26, [R1+0x3d8] ;  /* 0x0003d800011a7983 */ /* 0x000ea80000300a00 */
[----:B------:R-:W4:Y:S01]  /*40680*/  LDL R0, [R1+0x18b4] ;  /* 0x0018b40001007983 */ /* 0x000f220000100800 */
[----:B---3--:R-:W-:Y:S01]  /*40690*/  HMMA.16816.F32 R4, R8, R20, R4 ;  /* 0x000000140804723c */ /* 0x008fe20000001804 */
[----:B------:R-:W-:-:S02]  /*406a0*/  IMAD.MOV.U32 R19, RZ, RZ, R20 ;  /* 0x000000ffff137224 */ /* 0x000fc400078e0014 */
[----:B------:R-:W-:Y:S02]  /*406b0*/  IMAD.MOV.U32 R18, RZ, RZ, R21 ;  /* 0x000000ffff127224 */ /* 0x000fe400078e0015 */
[----:B------:R-:W3:-:S14]  /*406c0*/  LDL.LU.64 R20, [R1+0x2e98] ;  /* 0x002e980001147983 */ /* 0x000edc0000300a00 */
[----:B------:R-:W-:Y:S02]  /*406d0*/  IMAD.MOV.U32 R14, RZ, RZ, R4 ;  /* 0x000000ffff0e7224 */ /* 0x000fe400078e0004 */
[----:B------:R-:W-:Y:S01]  /*406e0*/  IMAD.MOV.U32 R15, RZ, RZ, R5 ;  /* 0x000000ffff0f7224 */ /* 0x000fe200078e0005 */
[----:B------:R0:W-:Y:S04]  /*406f0*/  STL.64 [R1+0xe8], R6 ;  /* 0x0000e80601007387 */ /* 0x0001e80000100a00 */
[----:B------:R-:W3:Y:S04]  /*40700*/  LDL.LU.64 R4, [R1+0x3c0] ;  /* 0x0003c00001047983 */ /* 0x000ee80000300a00 */
[----:B0-----:R-:W3:Y:S04]  /*40710*/  LDL.LU.64 R6, [R1+0x3c8] ;  /* 0x0003c80001067983 */ /* 0x001ee80000300a00 */
[----:B------:R-:W-:Y:S04]  /*40720*/  STL.64 [R1+0x2e68], R14 ;  /* 0x002e680e01007387 */ /* 0x000fe80000100a00 */
[----:B------:R0:W-:Y:S04]  /*40730*/  STL.64 [R1+0x2e60], R12 ;  /* 0x002e600c01007387 */ /* 0x0001e80000100a00 */
[----:B0-----:R-:W3:Y:S04]  /*40740*/  LDL.LU.64 R12, [R1+0x3e0] ;  /* 0x0003e000010c7983 */ /* 0x001ee80000300a00 */
[----:B------:R-:W3:Y:S01]  /*40750*/  LDL.LU.64 R14, [R1+0x3e8] ;  /* 0x0003e800010e7983 */ /* 0x000ee20000300a00 */
[C---:B--2---:R-:W-:Y:S08]  /*40760*/  HMMA.16816.F32 R24, R8.reuse, R16, R24 ;  /* 0x000000100818723c */ /* 0x044ff00000001818 */
[----:B---3--:R-:W-:-:S15]  /*40770*/  HMMA.16816.F32 R12, R8, R20, R12 ;  /* 0x00000014080c723c */ /* 0x008fde000000180c */
[----:B------:R-:W-:-:S04]  /*40780*/  NOP ;  /* 0x0000000000007918 */ /* 0x000fc80000000000 */
[----:B------:R0:W-:Y:S04]  /*40790*/  STL.64 [R1+0xd0], R12 ;  /* 0x0000d00c01007387 */ /* 0x0001e80000100a00 */
[----:B------:R-:W-:Y:S04]  /*407a0*/  STL.64 [R1+0xd8], R14 ;  /* 0x0000d80e01007387 */ /* 0x000fe80000100a00 */
[----:B------:R-:W2:Y:S01]  /*407b0*/  LDL.LU R22, [R1+0x2e90] ;  /* 0x002e900001167983 */ /* 0x000ea20000300800 */
[----:B0-----:R-:W-:Y:S02]  /*407c0*/  IMAD.MOV.U32 R13, RZ, RZ, R20 ;  /* 0x000000ffff0d7224 */ /* 0x001fe400078e0014 */
[----:B------:R-:W-:-:S02]  /*407d0*/  IMAD.MOV.U32 R12, RZ, RZ, R21 ;  /* 0x000000ffff0c7224 */ /* 0x000fc400078e0015 */
[----:B------:R-:W3:Y:S04]  /*407e0*/  LDL.LU.64 R20, [R1+0x2e88] ;  /* 0x002e880001147983 */ /* 0x000ee80000300a00 */
[----:B------:R0:W-:Y:S04]  /*407f0*/  STL.64 [R1+0xc0], R24 ;  /* 0x0000c01801007387 */ /* 0x0001e80000100a00 */
[----:B------:R1:W-:Y:S04]  /*40800*/  STL.64 [R1+0xc8], R26 ;  /* 0x0000c81a01007387 */ /* 0x0003e80000100a00 */
[----:B0-----:R-:W4:Y:S04]  /*40810*/  LDL.LU.64 R24, [R1+0x3b0] ;  /* 0x0003b00001187983 */ /* 0x001f280000300a00 */
[----:B-1----:R-:W4:Y:S04]  /*40820*/  LDL.LU.64 R26, [R1+0x3b8] ;  /* 0x0003b800011a7983 */ /* 0x002f280000300a00 */
[----:B------:R0:W-:Y:S02]  /*40830*/  STL.64 [R1+0x2e18], R16 ;  /* 0x002e181001007387 */ /* 0x0001e40000100a00 */
[----:B0-----:R-:W-:-:S02]  /*40840*/  IMAD.MOV.U32 R16, RZ, RZ, R13 ;  /* 0x000000ffff107224 */ /* 0x001fc400078e000d */
[----:B------:R-:W-:Y:S02]  /*40850*/  IMAD.MOV.U32 R17, RZ, RZ, R12 ;  /* 0x000000ffff117224 */ /* 0x000fe400078e000c */
[----:B------:R-:W4:Y:S04]  /*40860*/  LDL.LU.64 R12, [R1+0x3a0] ;  /* 0x0003a000010c7983 */ /* 0x000f280000300a00 */
[----:B------:R-:W4:Y:S04]  /*40870*/  LDL.LU.64 R14, [R1+0x3a8] ;  /* 0x0003a800010e7983 */ /* 0x000f280000300a00 */
[----:B------:R0:W-:Y:S01]  /*40880*/  STL.64 [R1+0x2e30], R16 ;  /* 0x002e301001007387 */ /* 0x0001e20000100a00 */
[----:B------:R-:W-:-:S02]  /*40890*/  IMAD.MOV.U32 R2, RZ, RZ, R23 ;  /* 0x000000ffff027224 */ /* 0x000fc400078e0017 */
[----:B0-----:R-:W-:Y:S02]  /*408a0*/  IMAD.MOV.U32 R16, RZ, RZ, R19 ;  /* 0x000000ffff107224 */ /* 0x001fe400078e0013 */
[----:B------:R-:W-:-:S05]  /*408b0*/  IMAD.MOV.U32 R17, RZ, RZ, R18 ;  /* 0x000000ffff117224 */ /* 0x000fca00078e0012 */
[----:B------:R2:W-:Y:S02]  /*408c0*/  STL.64 [R1+0x2e48], R16 ;  /* 0x002e481001007387 */ /* 0x0005e40000100a00 */
[----:B--2---:R-:W-:Y:S02]  /*408d0*/  IMAD.MOV.U32 R16, RZ, RZ, R22 ;  /* 0x000000ffff107224 */ /* 0x004fe400078e0016 */
[----:B---3--:R-:W-:Y:S01]  /*408e0*/  HMMA.16816.F32 R20, R8, R20, R4 ;  /* 0x000000140814723c */ /* 0x008fe20000001804 */
[----:B------:R-:W4:Y:S04]  /*408f0*/  LDL.LU.64 R6, [R1+0x2e80] ;  /* 0x002e800001067983 */ /* 0x000f280000300a00 */
[----:B------:R-:W4:Y:S04]  /*40900*/  LDL.LU.64 R4, [R1+0x2e78] ;  /* 0x002e780001047983 */ /* 0x000f280000300a00 */
[----:B------:R-:W2:Y:S04]  /*40910*/  LDL.LU.64 R8, [R1+0x390] ;  /* 0x0003900001087983 */ /* 0x000ea80000300a00 */
[----:B------:R-:W2:Y:S06]  /*40920*/  LDL.LU.64 R10, [R1+0x398] ;  /* 0x00039800010a7983 */ /* 0x000eac0000300a00 */
[----:B------:R-:W-:Y:S04]  /*40930*/  STL.64 [R1+0x90], R20 ;  /* 0x0000901401007387 */ /* 0x000fe80000100a00 */
[----:B------:R-:W-:Y:S04]  /*40940*/  STL.64 [R1+0x98], R22 ;  /* 0x0000981601007387 */ /* 0x000fe80000100a00 */
[----:B------:R-:W0:Y:S01]  /*40950*/  LDSM.16.MT88.4 R20, [R29+UR5+0x20400] ;  /* 0x020400051d14783b */ /* 0x000e220008004200 */
[----:B------:R-:W-:-:S03]  /*40960*/  IMAD.MOV.U32 R17, RZ, RZ, R3 ;  /* 0x000000ffff117224 */ /* 0x000fc600078e0003 */
[----:B0-----:R-:W-:Y:S04]  /*40970*/  STL [R1+0x2d60], R21 ;  /* 0x002d601501007387 */ /* 0x001fe80000100800 */
[----:B------:R-:W-:Y:S04]  /*40980*/  STL [R1+0x2d5c], R22 ;  /* 0x002d5c1601007387 */ /* 0x000fe80000100800 */
[----:B------:R-:W-:Y:S01]  /*40990*/  STL [R1+0x2d58], R23 ;  /* 0x002d581701007387 */ /* 0x000fe20000100800 */
[----:B----4-:R-:W-:Y:S03]  /*409a0*/  HMMA.16816.F32 R16, R4, R16, R24 ;  /* 0x000000100410723c */ /* 0x010fe60000001818 */
[----:B------:R-:W3:-:S15]  /*409b0*/  LDL.LU.64 R24, [R1+0x2e70] ;  /* 0x002e700001187983 */ /* 0x000ede0000300a00 */
[----:B------:R-:W-:Y:S01]  /*409c0*/  NOP ;  /* 0x0000000000007918 */ /* 0x000fe20000000000 */
[----:B------:R-:W-:Y:S01]  /*409d0*/  IMAD.MOV.U32 R3, RZ, RZ, R19 ;  /* 0x000000ffff037224 */ /* 0x000fe200078e0013 */
[----:B------:R0:W-:Y:S04]  /*409e0*/  STL.64 [R1+0x80], R16 ;  /* 0x0000801001007387 */ /* 0x0001e80000100a00 */
[----:B------:R1:W-:Y:S04]  /*409f0*/  STL [R1+0x88], R18 ;  /* 0x0000881201007387 */ /* 0x0003e80000100800 */
[----:B0-----:R-:W4:Y:S04]  /*40a00*/  LDL.LU.64 R16, [R1+0x380] ;  /* 0x0003800001107983 */ /* 0x001f280000300a00 */
[----:B-1----:R-:W4:Y:S04]  /*40a10*/  LDL.LU.64 R18, [R1+0x388] ;  /* 0x0003880001127983 */ /* 0x002f280000300a00 */
[----:B------:R-:W-:Y:S01]  /*40a20*/  STL [R1+0x2d90], R3 ;  /* 0x002d900301007387 */ /* 0x000fe20000100800 */
[----:B---3--:R-:W-:Y:S03]  /*40a30*/  HMMA.16816.F32 R24, R4, R24, R12 ;  /* 0x000000180418723c */ /* 0x008fe6000000180c */
[----:B------:R-:W3:Y:S04]  /*40a40*/  LDL.LU.64 R14, [R1+0x2e68] ;  /* 0x002e6800010e7983 */ /* 0x000ee80000300a00 */
[----:B------:R-:W4:-:S12]  /*40a50*/  LDL.LU.64 R12, [R1+0x2e60] ;  /* 0x002e6000010c7983 */ /* 0x000f180000300a00 */
[----:B------:R-:W-:Y:S04]  /*40a60*/  STL.64 [R1+0x70], R24 ;  /* 0x0000701801007387 */ /* 0x000fe80000100a00 */
[----:B------:R0:W-:Y:S04]  /*40a70*/  STL.64 [R1+0x78], R26 ;  /* 0x0000781a01007387 */ /* 0x0001e80000100a00 */
[----:B0-----:R-:W2:Y:S04]  /*40a80*/  LDL.LU.64 R26, [R1+0x2e58] ;  /* 0x002e5800011a7983 */ /* 0x001ea80000300a00 */
[----:B------:R-:W2:Y:S02]  /*40a90*/  LDL.LU.64 R24, [R1+0x2e50] ;  /* 0x002e500001187983 */ /* 0x000ea40000300a00 */
[----:B--2---:R-:W-:-:S15]  /*40aa0*/  HMMA.16816.F32 R8, R4, R24, R8 ;  /* 0x000000180408723c */ /* 0x004fde0000001808 */
[----:B------:R-:W-:-:S04]  /*40ab0*/  NOP ;  /* 0x0000000000007918 */ /* 0x000fc80000000000 */
[----:B------:R-:W-:Y:S04]  /*40ac0*/  STL.64 [R1+0x100], R8 ;  /* 0x0001000801007387 */ /* 0x000fe80000100a00 */
[----:B------:R-:W-:Y:S04]  /*40ad0*/  STL [R1+0x10c], R11 ;  /* 0x00010c0b01007387 */ /* 0x000fe80000100800 */
[----:B------:R0:W-:Y:S04]  /*40ae0*/  STL.64 [R1+0x2e10], R26 ;  /* 0x002e101a01007387 */ /* 0x0001e80000100a00 */
[----:B------:R-:W2:Y:S04]  /*40af0*/  LDL.LU.64 R24, [R1+0x150] ;  /* 0x0001500001187983 */ /* 0x000ea80000300a00 */
[----:B0-----:R-:W2:Y:S01]  /*40b00*/  LDL.LU.64 R26, [R1+0x158] ;  /* 0x00015800011a7983 */ /* 0x001ea20000300a00 */
[----:B----4-:R-:W-:Y:S03]  /*40b10*/  HMMA.16816.F32 R16, R4, R12, R16 ;  /* 0x0000000c0410723c */ /* 0x010fe60000001810 */
[----:B--2---:R-:W-:Y:S04]  /*40b20*/  STL.64 [R1+0x2e28], R26 ;  /* 0x002e281a01007387 */ /* 0x004fe80000100a00 */
[----:B------:R0:W-:Y:S04]  /*40b30*/  STL.64 [R1+0x2e20], R24 ;  /* 0x002e201801007387 */ /* 0x0001e80000100a00 */
[----:B0-----:R-:W2:Y:S04]  /*40b40*/  LDL.LU.64 R24, [R1+0x360] ;  /* 0x0003600001187983 */ /* 0x001ea80000300a00 */
[----:B------:R-:W4:Y:S01]  /*40b50*/  LDL.LU.64 R26, [R1+0x368] ;  /* 0x00036800011a7983 */ /* 0x000f220000300a00 */
[----:B------:R-:W-:-:S03]  /*40b60*/  IMAD.MOV.U32 R3, RZ, RZ, R10 ;  /* 0x000000ffff037224 */ /* 0x000fc600078e000a */
[----:B------:R-:W-:Y:S02]  /*40b70*/  IMAD.MOV.U32 R21, RZ, RZ, R16 ;  /* 0x000000ffff157224 */ /* 0x000fe400078e0010 */
[----:B------:R-:W-:Y:S01]  /*40b80*/  IMAD.MOV.U32 R22, RZ, RZ, R17 ;  /* 0x000000ffff167224 */ /* 0x000fe200078e0011 */
[----:B----4-:R-:W-:Y:S04]  /*40b90*/  STL.64 [R1+0x2e40], R26 ;  /* 0x002e401a01007387 */ /* 0x010fe80000100a00 */
[----:B--2---:R0:W-:Y:S04]  /*40ba0*/  STL.64 [R1+0x2e38], R24 ;  /* 0x002e381801007387 */ /* 0x0041e80000100a00 */
[----:B0-----:R-:W2:Y:S04]  /*40bb0*/  LDL.LU.64 R24, [R1+0x370] ;  /* 0x0003700001187983 */ /* 0x001ea80000300a00 */
[----:B------:R-:W2:Y:S04]  /*40bc0*/  LDL.LU.64 R26, [R1+0x378] ;  /* 0x00037800011a7983 */ /* 0x000ea80000300a00 */
[----:B------:R-:W4:Y:S04]  /*40bd0*/  LDL.LU.64 R8, [R1+0x140] ;  /* 0x0001400001087983 */ /* 0x000f280000300a00 */
[----:B------:R-:W4:Y:S04]  /*40be0*/  LDL.LU.64 R10, [R1+0x148] ;  /* 0x00014800010a7983 */ /* 0x000f280000300a00 */
[----:B------:R-:W-:Y:S04]  /*40bf0*/  STL [R1+0x11c], R19 ;  /* 0x00011c1301007387 */ /* 0x000fe80000100800 */
[----:B------:R-:W2:Y:S01]  /*40c00*/  LDL.LU.64 R16, [R1+0x2e48] ;  /* 0x002e480001107983 */ /* 0x000ea20000300a00 */
[----:B------:R-:W-:-:S05]  /*40c10*/  IMAD.MOV.U32 R23, RZ, RZ, R18 ;  /* 0x000000ffff177224 */ /* 0x000fca00078e0012 */
[----:B------:R-:W-:Y:S04]  /*40c20*/  STL.64 [R1+0x2d70], R22 ;  /* 0x002d701601007387 */ /* 0x000fe80000100a00 */
[----:B------:R0:W-:Y:S04]  /*40c30*/  STL.64 [R1+0x2d68], R20 ;  /* 0x002d681401007387 */ /* 0x0001e80000100a00 */
[----:B0-----:R-:W4:Y:S04]  /*40c40*/  LDL.LU.64 R20, [R1+0x20] ;  /* 0x0000200001147983 */ /* 0x001f280000300a00 */
[----:B------:R-:W3:Y:S01]  /*40c50*/  LDL.LU.64 R22, [R1+0x28] ;  /* 0x0000280001167983 */ /* 0x000ee20000300a00 */
[----:B--2---:R-:W-:Y:S03]  /*40c60*/  HMMA.16816.F32 R16, R4, R16, R24 ;  /* 0x000000100410723c */ /* 0x004fe60000001818 */
[----:B------:R-:W2:Y:S04]  /*40c70*/  LDL.LU.64 R26, [R1+0x2e40] ;  /* 0x002e4000011a7983 */ /* 0x000ea80000300a00 */
[----:B------:R-:W2:-:S12]  /*40c80*/  LDL.LU.64 R24, [R1+0x2e38] ;  /* 0x002e380001187983 */ /* 0x000e980000300a00 */
[----:B------:R0:W-:Y:S04]  /*40c90*/  STL.64 [R1+0x120], R16 ;  /* 0x0001201001007387 */ /* 0x0001e80000100a00 */
[----:B------:R2:W-:Y:S04]  /*40ca0*/  STL.64 [R1+0x128], R18 ;  /* 0x0001281201007387 */ /* 0x0005e80000100a00 */
[----:B0-----:R-:W2:Y:S02]  /*40cb0*/  LDL.LU.64 R16, [R1+0x2e30] ;  /* 0x002e300001107983 */ /* 0x001ea40000300a00 */
[----:B--2---:R-:W-:Y:S02]  /*40cc0*/  HMMA.16816.F32 R16, R4, R16, R24 ;  /* 0x000000100410723c */ /* 0x004fe40000001818 */
[----:B------:R-:W2:Y:S04]  /*40cd0*/  LDL.LU.64 R26, [R1+0x2e28] ;  /* 0x002e2800011a7983 */ /* 0x000ea80000300a00 */
[----:B------:R-:W2:-:S13]  /*40ce0*/  LDL.LU.64 R24, [R1+0x2e20] ;  /* 0x002e200001187983 */ /* 0x000e9a0000300a00 */
[----:B------:R0:W-:Y:S04]  /*40cf0*/  STL.64 [R1+0x130], R16 ;  /* 0x0001301001007387 */ /* 0x0001e80000100a00 */
[----:B0-----:R-:W2:Y:S01]  /*40d00*/  LDL.LU.64 R16, [R1+0x2e18] ;  /* 0x002e180001107983 */ /* 0x001ea20000300a00 */
[----:B------:R-:W-:Y:S02]  /*40d10*/  IMAD.MOV.U32 R13, RZ, RZ, R18 ;  /* 0x000000ffff0d7224 */ /* 0x000fe400078e0012 */
[----:B------:R-:W-:Y:S01]  /*40d20*/  IMAD.MOV.U32 R12, RZ, RZ, R19 ;  /* 0x000000ffff0c7224 */ /* 0x000fe200078e0013 */
[C---:B----4-:R-:W-:Y:S04]  /*40d30*/  HMMA.16816.F32 R8, R4.reuse, R20, R8 ;  /* 0x000000140408723c */ /* 0x050fe80000001808 */
[----:B------:R0:W-:Y:S04]  /*40d40*/  STL [R1+0x2d0c], R12 ;  /* 0x002d0c0c01007387 */ /* 0x0001e80000100800 */
[----:B------:R-:W-:Y:S11]  /*40d50*/  STL [R1+0x2d08], R13 ;  /* 0x002d080d01007387 */ /* 0x000ff60000100800 */
[----:B0-----:R-:W-:Y:S01]  /*40d60*/  IMAD.MOV.U32 R12, RZ, RZ, R10 ;  /* 0x000000ffff0c7224 */ /* 0x001fe200078e000a */
[----:B--2---:R-:W-:Y:S01]  /*40d70*/  HMMA.16816.F32 R16, R4, R16, R24 ;  /* 0x000000100410723c */ /* 0x004fe20000001818 */
[----:B------:R-:W2:-:S15]  /*40d80*/  LDL.LU.64 R26, [R1+0x2e10] ;  /* 0x002e1000011a7983 */ /* 0x000e9e0000300a00 */
[----:B------:R-:W-:-:S03]  /*40d90*/  NOP ;  /* 0x0000000000007918 */ /* 0x000fc60000000000 */
[----:B------:R-:W-:Y:S04]  /*40da0*/  STL.64 [R1+0x180], R16 ;  /* 0x0001801001007387 */ /* 0x000fe80000100a00 */
[----:B------:R0:W-:Y:S04]  /*40db0*/  STL.64 [R1+0x188], R18 ;  /* 0x0001881201007387 */ /* 0x0001e80000100a00 */
[----:B0-----:R-:W4:Y:S04]  /*40dc0*/  LDL.LU.64 R18, [R1+0x2e08] ;  /* 0x002e080001127983 */ /* 0x001f280000300a00 */
[----:B------:R-:W2:Y:S04]  /*40dd0*/  LDL.LU.64 R16, [R1+0x2e00] ;  /* 0x002e000001107983 */ /* 0x000ea80000300a00 */
[----:B------:R0:W-:Y:S04]  /*40de0*/  STL.64 [R1+0x170], R8 ;  /* 0x0001700801007387 */ /* 0x0001e80000100a00 */
[----:B------:R-:W3:Y:S04]  /*40df0*/  LDL.LU.64 R6, [R1+0x18] ;  /* 0x0000180001067983 */ /* 0x000ee80000300a00 */
[----:B0-----:R-:W3:Y:S04]  /*40e00*/  LDL.LU R8, [R1+0xa0] ;  /* 0x0000a00001087983 */ /* 0x001ee80000300800 */
[----:B------:R-:W3:Y:S04]  /*40e10*/  LDL.LU R9, [R1+0xa4] ;  /* 0x0000a40001097983 */ /* 0x000ee80000300800 */
[----:B------:R-:W3:Y:S01]  /*40e20*/  LDL.LU R10, [R1+0xa8] ;  /* 0x0000a800010a7983 */ /* 0x000ee20000300800 */
[----:B------:R-:W-:-:S02]  /*40e30*/  IMAD.MOV.U32 R13, RZ, RZ, R11 ;  /* 0x000000ffff0d7224 */ /* 0x000fc400078e000b */
[----:B--2---:R-:W-:Y:S02]  /*40e40*/  IMAD.MOV.U32 R11, RZ, RZ, R16 ;  /* 0x000000ffff0b7224 */ /* 0x004fe400078e0010 */
[----:B------:R-:W2:Y:S04]  /*40e50*/  LDL.LU R16, [R1+0x2dfc] ;  /* 0x002dfc0001107983 */ /* 0x000ea80000300800 */
[----:B---3--:R4:W-:Y:S04]  /*40e60*/  STL.64 [R1+0x2dc8], R10 ;  /* 0x002dc80a01007387 */ /* 0x0089e80000100a00 */
[----:B------:R0:W-:Y:S01]  /*40e70*/  STL.64 [R1+0x2dc0], R8 ;  /* 0x002dc00801007387 */ /* 0x0001e20000100a00 */
[----:B----4-:R-:W-:-:S02]  /*40e80*/  IMAD.MOV.U32 R10, RZ, RZ, R19 ;  /* 0x000000ffff0a7224 */ /* 0x010fc400078e0013 */
[----:B0-----:R-:W-:Y:S02]  /*40e90*/  IMAD.MOV.U32 R8, RZ, RZ, R17 ;  /* 0x000000ffff087224 */ /* 0x001fe400078e0011 */
[----:B------:R-:W-:Y:S01]  /*40ea0*/  IMAD.MOV.U32 R11, RZ, RZ, R28 ;  /* 0x000000ffff0b7224 */ /* 0x000fe200078e001c */
[----:B------:R-:W2:Y:S01]  /*40eb0*/  LDL.LU R17, [R1+0x2df8] ;  /* 0x002df80001117983 */ /* 0x000ea20000300800 */
[----:B------:R-:W-:-:S03]  /*40ec0*/  IMAD.MOV.U32 R9, RZ, RZ, R18 ;  /* 0x000000ffff097224 */ /* 0x000fc600078e0012 */
[----:B------:R-:W2:Y:S04]  /*40ed0*/  LDL.LU R18, [R1+0x2df4] ;  /* 0x002df40001127983 */ /* 0x000ea80000300800 */
[----:B------:R-:W2:Y:S04]  /*40ee0*/  LDL.LU R19, [R1+0x2df0] ;  /* 0x002df00001137983 */ /* 0x000ea80000300800 */
[----:B------:R-:W3:Y:S04]  /*40ef0*/  LDL.LU R28, [R1+0x2dec] ;  /* 0x002dec00011c7983 */ /* 0x000ee80000300800 */
[----:B------:R-:W-:Y:S04]  /*40f00*/  STL.64 [R1+0x2dd8], R10 ;  /* 0x002dd80a01007387 */ /* 0x000fe80000100a00 */
[----:B------:R0:W-:Y:S04]  /*40f10*/  STL.64 [R1+0x2dd0], R8 ;  /* 0x002dd00801007387 */ /* 0x0001e80000100a00 */
[----:B0-----:R-:W2:Y:S04]  /*40f20*/  LDL.LU R8, [R1+0x60] ;  /* 0x0000600001087983 */ /* 0x001ea80000300800 */
[----:B------:R-:W2:Y:S04]  /*40f30*/  LDL.LU R9, [R1+0x64] ;  /* 0x0000640001097983 */ /* 0x000ea80000300800 */
[----:B------:R-:W2:Y:S04]  /*40f40*/  LDL.LU R10, [R1+0x68] ;  /* 0x00006800010a7983 */ /* 0x000ea80000300800 */
[----:B------:R-:W2:Y:S04]  /*40f50*/  LDL.LU R11, [R1+0x6c] ;  /* 0x00006c00010b7983 */ /* 0x000ea80000300800 */
[----:B------:R-:W-:Y:S04]  /*40f60*/  STL.64 [R1+0x2d78], R22 ;  /* 0x002d781601007387 */ /* 0x000fe80000100a00 */
[----:B------:R0:W-:Y:S04]  /*40f70*/  STL [R1+0x2d14], R13 ;  /* 0x002d140d01007387 */ /* 0x0001e80000100800 */
[----:B------:R1:W-:Y:S01]  /*40f80*/  STL [R1+0x2d10], R12 ;  /* 0x002d100c01007387 */ /* 0x0003e20000100800 */
[----:B0-----:R-:W-:-:S02]  /*40f90*/  IMAD.MOV.U32 R13, RZ, RZ, R6 ;  /* 0x000000ffff0d7224 */ /* 0x001fc400078e0006 */
[----:B-1----:R-:W-:Y:S02]  /*40fa0*/  IMAD.MOV.U32 R12, RZ, RZ, R7 ;  /* 0x000000ffff0c7224 */ /* 0x002fe400078e0007 */
[----:B------:R-:W-:Y:S02]  /*40fb0*/  IMAD.MOV.U32 R21, RZ, RZ, R26 ;  /* 0x000000ffff157224 */ /* 0x000fe400078e001a */
[----:B------:R-:W-:Y:S01]  /*40fc0*/  IMAD.MOV.U32 R22, RZ, RZ, R27 ;  /* 0x000000ffff167224 */ /* 0x000fe200078e001b */
[----:B--2---:R-:W-:Y:S01]  /*40fd0*/  HMMA.16816.F32 R8, R16, R6, R8 ;  /* 0x000000061008723c */ /* 0x004fe20000001808 */
[----:B---3--:R0:W1:-:S15]  /*40fe0*/  LDSM.16.MT88.4 R4, [R28+UR5+0x20800] ;  /* 0x020800051c04783b */ /* 0x00805e0008004200 */
[----:B------:R-:W-:-:S03]  /*40ff0*/  NOP ;  /* 0x0000000000007918 */ /* 0x000fc60000000000 */
[----:B------:R-:W-:Y:S04]  /*41000*/  STL.64 [R1+0x160], R8 ;  /* 0x0001600801007387 */ /* 0x000fe80000100a00 */
[----:B------:R-:W-:Y:S04]  /*41010*/  STL.64 [R1+0x168], R10 ;  /* 0x0001680a01007387 */ /* 0x000fe80000100a00 */
[----:B------:R-:W2:Y:S04]  /*41020*/  LDSM.16.M88.4 R8, [R0+UR5] ;  /* 0x000000050008783b */ /* 0x000ea80008000200 */
[----:B0-----:R-:W3:Y:S04]  /*41030*/  LDL.LU R28, [R1+0x2de8] ;  /* 0x002de800011c7983 */ /* 0x001ee80000300800 */
[----:B------:R-:W4:Y:S04]  /*41040*/  LDL.LU R20, [R1+0xf0] ;  /* 0x0000f00001147983 */ /* 0x000f280000300800 */
[----:B------:R-:W4:Y:S04]  /*41050*/  LDL.LU R26, [R1+0x2de4] ;  /* 0x002de400011a7983 */ /* 0x000f280000300800 */
[----:B------:R-:W4:Y:S04]  /*41060*/  LDL.LU R27, [R1+0x2de0] ;  /* 0x002de000011b7983 */ /* 0x000f280000300800 */
[----:B-1----:R0:W-:Y:S04]  /*41070*/  STL.64 [R1+0x2cc8], R6 ;  /* 0x002cc80601007387 */ /* 0x0021e80000100a00 */
[----:B------:R-:W-:Y:S04]  /*41080*/  STL.64 [R1+0x2cc0], R4 ;  /* 0x002cc00401007387 */ /* 0x000fe80000100a00 */
[----:B0-----:R-:W4:Y:S04]  /*41090*/  LDL R6, [R1+0x8] ;  /* 0x0000080001067983 */ /* 0x001f280000100800 */
[----:B--2---:R-:W-:Y:S04]  /*410a0*/  STL.64 [R1+0x1b0], R8 ;  /* 0x0001b00801007387 */ /* 0x004fe80000100a00 */
[----:B------:R0:W-:Y:S01]  /*410b0*/  STL.64 [R1+0x1b8], R10 ;  /* 0x0001b80a01007387 */ /* 0x0001e20000100a00 */
[----:B------:R-:W-:-:S02]  /*410c0*/  IMAD.MOV.U32 R24, RZ, RZ, R8 ;  /* 0x000000ffff187224 */ /* 0x000fc400078e0008 */
[----:B------:R-:W-:Y:S01]  /*410d0*/  IMAD.MOV.U32 R25, RZ, RZ, R9 ;  /* 0x000000ffff197224 */ /* 0x000fe200078e0009 */
[----:B0-----:R-:W4:Y:S04]  /*410e0*/  LDL.LU.64 R10, [R1+0x2dd8] ;  /* 0x002dd800010a7983 */ /* 0x001f280000300a00 */
[----:B------:R-:W4:Y:S01]  /*410f0*/  LDL.LU.64 R8, [R1+0x2dd0] ;  /* 0x002dd00001087983 */ /* 0x000f220000300a00 */
[----:B---3--:R-:W-:-:S07]  /*41100*/  IMAD.MOV.U32 R7, RZ, RZ, R28 ;  /* 0x000000ffff077224 */ /* 0x008fce00078e001c */
[----:B----4-:R-:W-:Y:S01]  /*41110*/  HMMA.16816.F32 R4, R16, R6, R8 ;  /* 0x000000061004723c */ /* 0x010fe20000001808 */
[----:B------:R-:W2:Y:S04]  /*41120*/  LDL.LU.64 R10, [R1+0x2dc8] ;  /* 0x002dc800010a7983 */ /* 0x000ea80000300a00 */
[----:B------:R-:W2:-:S14]  /*41130*/  LDL.LU.64 R8, [R1+0x2dc0] ;  /* 0x002dc00001087983 */ /* 0x000e9c0000300a00 */
[----:B------:R-:W-:Y:S04]  /*41140*/  STL.64 [R1+0x150], R4 ;  /* 0x0001500401007387 */ /* 0x000fe80000100a00 */
[----:B------:R-:W-:Y:S04]  /*41150*/  STL.64 [R1+0x158], R6 ;  /* 0x0001580601007387 */ /* 0x000fe80000100a00 */
[----:B------:R-:W0:Y:S04]  /*41160*/  LDSM.16.M88.4 R4, [R0+UR5+0x4000] ;  /* 0x004000050004783b */ /* 0x000e280008000200 */
[----:B0-----:R-:W-:Y:S04]  /*41170*/  STL.64 [R1+0x1a0], R4 ;  /* 0x0001a00401007387 */ /* 0x001fe80000100a00 */
        /* <DEDUP_REMOVED lines=13> */
[----:B------:R-:W0:Y:S01]  /*41250*/  LDSM.16.M88.4 R4, [R0+UR5+0x18000] ;  /* 0x018000050004783b */ /* 0x000e220008000200 */
[----:B------:R-:W-:-:S02]  /*41260*/  IMAD.MOV.U32 R23, RZ, RZ, R2 ;  /* 0x000000ffff177224 */ /* 0x000fc400078e0002 */
[----:B0-----:R-:W-:Y:S01]  /*41270*/  IMAD.MOV.U32 R2, RZ, RZ, R6 ;  /* 0x000000ffff027224 */ /* 0x001fe200078e0006 */
[----:B------:R-:W-:Y:S01]  /*41280*/  STL.64 [R1+0x200], R4 ;  /* 0x0002000401007387 */ /* 0x000fe20000100a00 */
[----:B------:R-:W-:-:S03]  /*41290*/  IMAD.MOV.U32 R28, RZ, RZ, R7 ;  /* 0x000000ffff1c7224 */ /* 0x000fc600078e0007 */
[----:B------:R-:W0:Y:S04]  /*412a0*/  LDSM.16.M88.4 R4, [R0+UR5+0x1c000] ;  /* 0x01c000050004783b */ /* 0x000e280008000200 */
[----:B------:R1:W-:Y:S04]  /*412b0*/  STL [R1+0x2c1c], R28 ;  /* 0x002c1c1c01007387 */ /* 0x0003e80000100800 */
[----:B------:R-:W-:Y:S01]  /*412c0*/  STL [R1+0x2c18], R2 ;  /* 0x002c180201007387 */ /* 0x000fe20000100800 */
[----:B--2---:R-:W-:Y:S03]  /*412d0*/  HMMA.16816.F32 R8, R16, R26, R8 ;  /* 0x0000001a1008723c */ /* 0x004fe60000001808 */
[----:B0-----:R0:W-:Y:S04]  /*412e0*/  STL [R1+0x210], R4 ;  /* 0x0002100401007387 */ /* 0x0011e80000100800 */
[----:B------:R-:W-:Y:S04]  /*412f0*/  STL.64 [R1+0x218], R6 ;  /* 0x0002180601007387 */ /* 0x000fe80000100a00 */
[----:B------:R2:W-:Y:S01]  /*41300*/  STL [R1+0x2988], R0 ;  /* 0x0029880001007387 */ /* 0x0005e20000100800 */
[----:B-1----:R-:W-:-:S02]  /*41310*/  IMAD.MOV.U32 R28, RZ, RZ, R5 ;  /* 0x000000ffff1c7224 */ /* 0x002fc400078e0005 */
[----:B------:R-:W-:Y:S02]  /*41320*/  IMAD.MOV.U32 R5, RZ, RZ, R15 ;  /* 0x000000ffff057224 */ /* 0x000fe400078e000f */
[----:B0-----:R-:W-:Y:S01]  /*41330*/  IMAD.MOV.U32 R4, RZ, RZ, R14 ;  /* 0x000000ffff047224 */ /* 0x001fe200078e000e */
[----:B--2---:R-:W2:Y:S04]  /*41340*/  LDL R0, [R1+0x2b4] ;  /* 0x0002b40001007983 */ /* 0x004ea80000100800 */
[----:B------:R-:W3:Y:S04]  /*41350*/  LDL.LU R14, [R1+0x2dbc] ;  /* 0x002dbc00010e7983 */ /* 0x000ee80000300800 */
[----:B------:R-:W-:Y:S04]  /*41360*/  STL.64 [R1+0x140], R8 ;  /* 0x0001400801007387 */ /* 0x000fe80000100a00 */
[----:B------:R-:W-:Y:S04]  /*41370*/  STL.64 [R1+0x148], R10 ;  /* 0x0001480a01007387 */ /* 0x000fe80000100a00 */
[----:B------:R-:W3:Y:S04]  /*41380*/  LDL.LU R15, [R1+0x2db8] ;  /* 0x002db800010f7983 */ /* 0x000ee80000300800 */
[----:B------:R-:W0:Y:S04]  /*41390*/  LDSM.16.MT88.4 R8, [R29+UR5+0x20800] ;  /* 0x020800051d08783b */ /* 0x000e280008004200 */
[----:B------:R-:W4:Y:S04]  /*413a0*/  LDL.LU R6, [R1+0xe8] ;  /* 0x0000e80001067983 */ /* 0x000f280000300800 */
[----:B------:R-:W4:Y:S04]  /*413b0*/  LDL.LU R7, [R1+0xec] ;  /* 0x0000ec0001077983 */ /* 0x000f280000300800 */
[----:B------:R-:W-:Y:S04]  /*413c0*/  STL.64 [R1+0x2d30], R26 ;  /* 0x002d301a01007387 */ /* 0x000fe80000100a00 */
[----:B------:R-:W-:Y:S04]  /*413d0*/  STL.64 [R1+0x2d28], R24 ;  /* 0x002d281801007387 */ /* 0x000fe80000100a00 */
[----:B------:R-:W-:Y:S04]  /*413e0*/  STL [R1+0x2c30], R29 ;  /* 0x002c301d01007387 */ /* 0x000fe80000100800 */
[----:B0-----:R-:W-:Y:S04]  /*413f0*/  STL.64 [R1+0x2c28], R10 ;  /* 0x002c280a01007387 */ /* 0x001fe80000100a00 */
[----:B------:R3:W-:Y:S02]  /*41400*/  STL.64 [R1+0x2c20], R8 ;  /* 0x002c200801007387 */ /* 0x0007e40000100a00 */
[----:B---3--:R-:W-:Y:S02]  /*41410*/  HMMA.16816.F32 R8, R16, R14, R20 ;  /* 0x0000000e1008723c */ /* 0x008fe40000001814 */
[----:B------:R0:W-:Y:S04]  /*41420*/  STL.64 [R1+0x2d98], R14 ;  /* 0x002d980e01007387 */ /* 0x0001e80000100a00 */
[----:B0-----:R-:W3:-:S13]  /*41430*/  LDL.LU.64 R14, [R1+0x48] ;  /* 0x00004800010e7983 */ /* 0x001eda0000300a00 */
[----:B------:R-:W-:Y:S04]  /*41440*/  STL.64 [R1+0xf0], R8 ;  /* 0x0000f00801007387 */ /* 0x000fe80000100a00 */
[----:B------:R-:W-:Y:S04]  /*41450*/  STL.64 [R1+0xf8], R10 ;  /* 0x0000f80a01007387 */ /* 0x000fe80000100a00 */
[----:B---3--:R0:W-:Y:S04]  /*41460*/  STL.64 [R1+0x2db0], R14 ;  /* 0x002db00e01007387 */ /* 0x0081e80000100a00 */
[----:B0-----:R-:W4:Y:S04]  /*41470*/  LDL.LU.64 R14, [R1+0x58] ;  /* 0x00005800010e7983 */ /* 0x001f280000300a00 */
[----:B------:R-:W3:Y:S04]  /*41480*/  LDL.LU R20, [R1+0xc0] ;  /* 0x0000c00001147983 */ /* 0x000ee80000300800 */
[----:B------:R-:W3:Y:S04]  /*41490*/  LDL.LU R21, [R1+0xc4] ;  /* 0x0000c40001157983 */ /* 0x000ee80000300800 */
[----:B------:R-:W2:Y:S04]  /*414a0*/  LDL.LU R22, [R1+0xc8] ;  /* 0x0000c80001167983 */ /* 0x000ea80000300800 */
[----:B------:R-:W2:Y:S04]  /*414b0*/  LDL.LU R23, [R1+0xcc] ;  /* 0x0000cc0001177983 */ /* 0x000ea80000300800 */
[----:B--2---:R-:W-:Y:S04]  /*414c0*/  STL.64 [R1+0x2da8], R22 ;  /* 0x002da81601007387 */ /* 0x004fe80000100a00 */
[----:B---3--:R0:W-:Y:S04]  /*414d0*/  STL.64 [R1+0x2da0], R20 ;  /* 0x002da01401007387 */ /* 0x0081e80000100a00 */
[----:B0-----:R-:W2:Y:S04]  /*414e0*/  LDL.LU R20, [R1+0xd0] ;  /* 0x0000d00001147983 */ /* 0x001ea80000300800 */
[----:B------:R-:W2:Y:S04]  /*414f0*/  LDL.LU R21, [R1+0xd4] ;  /* 0x0000d40001157983 */ /* 0x000ea80000300800 */
[----:B------:R-:W2:Y:S04]  /*41500*/  LDL.LU R22, [R1+0xd8] ;  /* 0x0000d80001167983 */ /* 0x000ea80000300800 */
[----:B------:R-:W2:Y:S04]  /*41510*/  LDL.LU R23, [R1+0xdc] ;  /* 0x0000dc0001177983 */ /* 0x000ea80000300800 */
[----:B------:R-:W3:Y:S04]  /*41520*/  LDL.LU R8, [R1+0x90] ;  /* 0x0000900001087983 */ /* 0x000ee80000300800 */
[----:B------:R-:W3:Y:S04]  /*41530*/  LDL.LU R9, [R1+0x94] ;  /* 0x0000940001097983 */ /* 0x000ee80000300800 */
[----:B------:R-:W2:Y:S04]  /*41540*/  LDL.LU R10, [R1+0x98] ;  /* 0x00009800010a7983 */ /* 0x000ea80000300800 */
[----:B------:R-:W2:Y:S01]  /*41550*/  LDL.LU R11, [R1+0x9c] ;  /* 0x00009c00010b7983 */ /* 0x000ea20000300800 */
[----:B----4-:R-:W-:Y:S03]  /*41560*/  HMMA.16816.F32 R4, R16, R14, R4 ;  /* 0x0000000e1004723c */ /* 0x010fe60000001804 */
[----:B--2---:R0:W-:Y:S04]  /*41570*/  STL.64 [R1+0x2d88], R10 ;  /* 0x002d880a01007387 */ /* 0x0041e80000100a00 */
[----:B---3--:R-:W-:Y:S04]  /*41580*/  STL.64 [R1+0x2d80], R8 ;  /* 0x002d800801007387 */ /* 0x008fe80000100a00 */
[----:B0-----:R-:W2:Y:S04]  /*41590*/  LDL.LU.64 R10, [R1+0x38] ;  /* 0x00003800010a7983 */ /* 0x001ea80000300a00 */
[----:B------:R-:W3:Y:S04]  /*415a0*/  LDL.LU R24, [R1+0x70] ;  /* 0x0000700001187983 */ /* 0x000ee80000300800 */
[----:B------:R-:W3:Y:S04]  /*415b0*/  LDL.LU R25, [R1+0x74] ;  /* 0x0000740001197983 */ /* 0x000ee80000300800 */
[----:B------:R-:W4:Y:S04]  /*415c0*/  LDL.LU R26, [R1+0x78] ;  /* 0x00007800011a7983 */ /* 0x000f280000300800 */
[----:B------:R-:W4:Y:S04]  /*415d0*/  LDL.LU R27, [R1+0x7c] ;  /* 0x00007c00011b7983 */ /* 0x000f280000300800 */
[----:B----4-:R-:W-:Y:S04]  /*415e0*/  STL.64 [R1+0x2d40], R26 ;  /* 0x002d401a01007387 */ /* 0x010fe80000100a00 */
[----:B---3--:R-:W-:Y:S04]  /*415f0*/  STL.64 [R1+0x2d38], R24 ;  /* 0x002d381801007387 */ /* 0x008fe80000100a00 */
[----:B------:R-:W-:Y:S04]  /*41600*/  STL.64 [R1+0xb0], R4 ;  /* 0x0000b00401007387 */ /* 0x000fe80000100a00 */
[----:B------:R0:W-:Y:S02]  /*41610*/  STL.64 [R1+0xb8], R6 ;  /* 0x0000b80601007387 */ /* 0x0001e40000100a00 */
[----:B0-----:R-:W-:-:S02]  /*41620*/  IMAD.MOV.U32 R7, RZ, RZ, R14 ;  /* 0x000000ffff077224 */ /* 0x001fc400078e000e */
[----:B------:R-:W-:Y:S02]  /*41630*/  IMAD.MOV.U32 R6, RZ, RZ, R15 ;  /* 0x000000ffff067224 */ /* 0x000fe400078e000f */
[----:B------:R-:W3:Y:S02]  /*41640*/  LDL.LU.64 R14, [R1+0x2db0] ;  /* 0x002db000010e7983 */ /* 0x000ee40000300a00 */
[----:B---3--:R-:W-:Y:S01]  /*41650*/  HMMA.16816.F32 R20, R16, R14, R20 ;  /* 0x0000000e1014723c */ /* 0x008fe20000001814 */
[----:B------:R-:W-:Y:S02]  /*41660*/  IMAD.MOV.U32 R5, RZ, RZ, R14 ;  /* 0x000000ffff057224 */ /* 0x000fe400078e000e */
[----:B------:R-:W-:-:S15]  /*41670*/  IMAD.MOV.U32 R4, RZ, RZ, R15 ;  /* 0x000000ffff047224 */ /* 0x000fde00078e000f */
[----:B------:R-:W-:Y:S01]  /*41680*/  NOP ;  /* 0x0000000000007918 */ /* 0x000fe20000000000 */
[----:B------:R-:W-:Y:S04]  /*41690*/  STL.64 [R1+0xd0], R20 ;  /* 0x0000d01401007387 */ /* 0x000fe80000100a00 */
[----:B------:R0:W-:Y:S04]  /*416a0*/  STL.64 [R1+0xd8], R22 ;  /* 0x0000d81601007387 */ /* 0x0001e80000100a00 */
[----:B0-----:R-:W3:Y:S04]  /*416b0*/  LDL.LU.64 R22, [R1+0x2da8] ;  /* 0x002da80001167983 */ /* 0x001ee80000300a00 */
[----:B------:R-:W3:Y:S04]  /*416c0*/  LDL.LU.64 R20, [R1+0x2da0] ;  /* 0x002da00001147983 */ /* 0x000ee80000300a00 */
[----:B------:R-:W4:Y:S04]  /*416d0*/  LDL.LU.64 R14, [R1+0x2d98] ;  /* 0x002d9800010e7983 */ /* 0x000f280000300a00 */
[----:B------:R0:W-:Y:S04]  /*416e0*/  STL.64 [R1+0x2d20], R6 ;  /* 0x002d200601007387 */ /* 0x0001e80000100a00 */
[----:B------:R1:W-:Y:S01]  /*416f0*/  STL.64 [R1+0x2d18], R4 ;  /* 0x002d180401007387 */ /* 0x0003e20000100a00 */
[----:B0-----:R-:W-:-:S03]  /*41700*/  IMAD.MOV.U32 R6, RZ, RZ, R3 ;  /* 0x000000ffff067224 */ /* 0x001fc600078e0003 */
[----:B-1----:R-:W4:Y:S04]  /*41710*/  LDL.LU R4, [R1+0x100] ;  /* 0x0001000001047983 */ /* 0x002f280000300800 */
[----:B------:R-:W4:Y:S04]  /*41720*/  LDL.LU R5, [R1+0x104] ;  /* 0x0001040001057983 */ /* 0x000f280000300800 */
[----:B------:R-:W4:Y:S04]  /*41730*/  LDL.LU R3, [R1+0x2d90] ;  /* 0x002d900001037983 */ /* 0x000f280000300800 */
[----:B------:R-:W4:Y:S01]  /*41740*/  LDL.LU R7, [R1+0x10c] ;  /* 0x00010c0001077983 */ /* 0x000f220000300800 */
[----:B------:R-:W-:-:S02]  /*41750*/  IMAD.MOV.U32 R26, RZ, RZ, R13 ;  /* 0x000000ffff1a7224 */ /* 0x000fc400078e000d */
[----:B------:R-:W-:Y:S02]  /*41760*/  IMAD.MOV.U32 R27, RZ, RZ, R12 ;  /* 0x000000ffff1b7224 */ /* 0x000fe400078e000c */
[----:B--2---:R-:W-:Y:S02]  /*41770*/  IMAD.MOV.U32 R13, RZ, RZ, R10 ;  /* 0x000000ffff0d7224 */ /* 0x004fe400078e000a */
[----:B------:R-:W-:Y:S01]  /*41780*/  IMAD.MOV.U32 R12, RZ, RZ, R11 ;  /* 0x000000ffff0c7224 */ /* 0x000fe200078e000b */
[----:B---3--:R-:W-:Y:S01]  /*41790*/  HMMA.16816.F32 R20, R16, R10, R20 ;  /* 0x0000000a1014723c */ /* 0x008fe20000001814 */
[----:B----4-:R-:W-:Y:S04]  /*417a0*/  STL.64 [R1+0x2d50], R6 ;  /* 0x002d500601007387 */ /* 0x010fe80000100a00 */
[----:B------:R0:W-:Y:S04]  /*417b0*/  STL.64 [R1+0x2d48], R4 ;  /* 0x002d480401007387 */ /* 0x0001e80000100a00 */
[----:B0-----:R-:W2:Y:S04]  /*417c0*/  LDL.LU R4, [R1+0x80] ;  /* 0x0000800001047983 */ /* 0x001ea80000300800 */
[----:B------:R-:W2:Y:S04]  /*417d0*/  LDL.LU R5, [R1+0x84] ;  /* 0x0000840001057983 */ /* 0x000ea80000300800 */
[----:B------:R-:W2:Y:S04]  /*417e0*/  LDL.LU R6, [R1+0x88] ;  /* 0x0000880001067983 */ /* 0x000ea80000300800 */
[----:B------:R-:W3:Y:S04]  /*417f0*/  LDL.LU.64 R10, [R1+0x2d88] ;  /* 0x002d8800010a7983 */ /* 0x000ee80000300a00 */
[----:B------:R-:W3:Y:S01]  /*41800*/  LDL.LU.64 R8, [R1+0x2d80] ;  /* 0x002d800001087983 */ /* 0x000ee20000300a00 */
[----:B------:R-:W-:-:S03]  /*41810*/  IMAD.MOV.U32 R7, RZ, RZ, R3 ;  /* 0x000000ffff077224 */ /* 0x000fc600078e0003 */
[----:B------:R-:W-:Y:S04]  /*41820*/  STL.64 [R1+0xc0], R20 ;  /* 0x0000c01401007387 */ /* 0x000fe80000100a00 */
[----:B------:R0:W-:Y:S01]  /*41830*/  STL [R1+0xc8], R22 ;  /* 0x0000c81601007387 */ /* 0x0001e20000100800 */
[----:B------:R-:W-:-:S03]  /*41840*/  IMAD.MOV.U32 R3, RZ, RZ, R23 ;  /* 0x000000ffff037224 */ /* 0x000fc600078e0017 */
[----:B0-----:R-:W3:Y:S04]  /*41850*/  LDL.LU.64 R22, [R1+0x2d78] ;  /* 0x002d780001167983 */ /* 0x001ee80000300a00 */
[----:B------:R0:W-:Y:S01]  /*41860*/  STL [R1+0x2ca8], R3 ;  /* 0x002ca80301007387 */ /* 0x0001e20000100800 */
[----:B---3--:R-:W-:Y:S01]  /*41870*/  HMMA.16816.F32 R8, R16, R22, R8 ;  /* 0x000000161008723c */ /* 0x008fe20000001808 */
[----:B0-----:R-:W-:Y:S02]  /*41880*/  IMAD.MOV.U32 R3, RZ, RZ, R22 ;  /* 0x000000ffff037224 */ /* 0x001fe400078e0016 */
[----:B------:R-:W-:Y:S02]  /*41890*/  IMAD.MOV.U32 R2, RZ, RZ, R23 ;  /* 0x000000ffff027224 */ /* 0x000fe400078e0017 */
[----:B------:R-:W3:Y:S04]  /*418a0*/  LDL.LU.64 R22, [R1+0x2d70] ;  /* 0x002d700001167983 */ /* 0x000ee80000300a00 */
[----:B------:R-:W4:Y:S01]  /*418b0*/  LDL.LU.64 R20, [R1+0x2d68] ;  /* 0x002d680001147983 */ /* 0x000f220000300a00 */
[----:B---3--:R-:W-:-:S02]  /*418c0*/  IMAD.MOV.U32 R17, RZ, RZ, R22 ;  /* 0x000000ffff117224 */ /* 0x008fc400078e0016 */
[----:B----4-:R-:W-:Y:S02]  /*418d0*/  IMAD.MOV.U32 R16, RZ, RZ, R21 ;  /* 0x000000ffff107224 */ /* 0x010fe400078e0015 */
[----:B------:R-:W-:Y:S01]  /*418e0*/  IMAD.MOV.U32 R18, RZ, RZ, R23 ;  /* 0x000000ffff127224 */ /* 0x000fe200078e0017 */
[----:B------:R-:W2:Y:S04]  /*418f0*/  LDL.LU R21, [R1+0x2d60] ;  /* 0x002d600001157983 */ /* 0x000ea80000300800 */
[----:B------:R-:W2:Y:S04]  /*41900*/  LDL.LU R22, [R1+0x2d5c] ;  /* 0x002d5c0001167983 */ /* 0x000ea80000300800 */
[----:B------:R-:W2:Y:S04]  /*41910*/  LDL.LU R23, [R1+0x2d58] ;  /* 0x002d580001177983 */ /* 0x000ea80000300800 */
[----:B------:R-:W3:Y:S04]  /*41920*/  LDL.LU R19, [R1+0x11c] ;  /* 0x00011c0001137983 */ /* 0x000ee80000300800 */
[----:B------:R-:W-:Y:S04]  /*41930*/  STL [R1+0x2c40], R8 ;  /* 0x002c400801007387 */ /* 0x000fe80000100800 */
[----:B------:R-:W-:Y:S04]  /*41940*/  STL [R1+0x2c3c], R9 ;  /* 0x002c3c0901007387 */ /* 0x000fe80000100800 */
[----:B------:R0:W-:Y:S04]  /*41950*/  STL [R1+0x2c38], R10 ;  /* 0x002c380a01007387 */ /* 0x0001e80000100800 */
[----:B------:R1:W-:Y:S04]  /*41960*/  STL [R1+0x2c34], R11 ;  /* 0x002c340b01007387 */ /* 0x0003e80000100800 */
[----:B0-----:R-:W4:Y:S04]  /*41970*/  LDL.LU R10, [R1+0x8] ;  /* 0x00000800010a7983 */ /* 0x001f280000300800 */
[----:B-1----:R-:W4:Y:S01]  /*41980*/  LDL.LU R11, [R1+0xc] ;  /* 0x00000c00010b7983 */ /* 0x002f220000300800 */
[----:B--2---:R-:W-:Y:S03]  /*41990*/  HMMA.16816.F32 R24, R20, R26, R4 ;  /* 0x0000001a1418723c */ /* 0x004fe60000001804 */
[----:B------:R-:W2:Y:S04]  /*419a0*/  LDL.LU.64 R6, [R1+0x2d50] ;  /* 0x002d500001067983 */ /* 0x000ea80000300a00 */
[----:B------:R-:W2:-:S12]  /*419b0*/  LDL.LU.64 R4, [R1+0x2d48] ;  /* 0x002d480001047983 */ /* 0x000e980000300a00 */
[----:B------:R-:W-:Y:S04]  /*419c0*/  STL.64 [R1+0x90], R24 ;  /* 0x0000901801007387 */ /* 0x000fe80000100a00 */
[----:B------:R0:W-:Y:S04]  /*419d0*/  STL.64 [R1+0x98], R26 ;  /* 0x0000981a01007387 */ /* 0x0001e80000100a00 */
[----:B0-----:R-:W4:Y:S04]  /*419e0*/  LDL.LU.64 R26, [R1+0x2d40] ;  /* 0x002d4000011a7983 */ /* 0x001f280000300a00 */
[----:B------:R-:W4:Y:S02]  /*419f0*/  LDL.LU.64 R24, [R1+0x2d38] ;  /* 0x002d380001187983 */ /* 0x000f240000300a00 */
[----:B----4-:R-:W-:Y:S02]  /*41a00*/  HMMA.16816.F32 R8, R20, R10, R24 ;  /* 0x0000000a1408723c */ /* 0x010fe40000001818 */
[----:B------:R-:W2:Y:S04]  /*41a10*/  LDL.LU.64 R26, [R1+0x2d30] ;  /* 0x002d3000011a7983 */ /* 0x000ea80000300a00 */
[----:B------:R-:W4:-:S13]  /*41a20*/  LDL.LU.64 R24, [R1+0x2d28] ;  /* 0x002d280001187983 */ /* 0x000f1a0000300a00 */
[----:B------:R-:W-:Y:S01]  /*41a30*/  IMAD.MOV.U32 R29, RZ, RZ, R11 ;  /* 0x000000ffff1d7224 */ /* 0x000fe200078e000b */
[----:B------:R-:W-:Y:S04]  /*41a40*/  STL.64 [R1+0x80], R8 ;  /* 0x0000800801007387 */ /* 0x000fe80000100a00 */
[----:B------:R0:W-:Y:S04]  /*41a50*/  STL [R1+0x88], R10 ;  /* 0x0000880a01007387 */ /* 0x0001e80000100800 */
[----:B------:R-:W-:Y:S01]  /*41a60*/  STL [R1+0x2c44], R29 ;  /* 0x002c441d01007387 */ /* 0x000fe20000100800 */
[----:B--2---:R-:W-:-:S15]  /*41a70*/  HMMA.16816.F32 R4, R20, R26, R4 ;  /* 0x0000001a1404723c */ /* 0x004fde0000001804 */
[----:B------:R-:W-:-:S04]  /*41a80*/  NOP ;  /* 0x0000000000007918 */ /* 0x000fc80000000000 */
[----:B0-----:R-:W-:Y:S02]  /*41a90*/  IMAD.MOV.U32 R10, RZ, RZ, R6 ;  /* 0x000000ffff0a7224 */ /* 0x001fe400078e0006 */
[----:B------:R-:W-:Y:S02]  /*41aa0*/  IMAD.MOV.U32 R11, RZ, RZ, R7 ;  /* 0x000000ffff0b7224 */ /* 0x000fe400078e0007 */
[----:B------:R-:W-:Y:S02]  /*41ab0*/  IMAD.MOV.U32 R8, RZ, RZ, R4 ;  /* 0x000000ffff087224 */ /* 0x000fe400078e0004 */
[----:B------:R-:W-:Y:S01]  /*41ac0*/  IMAD.MOV.U32 R9, RZ, RZ, R5 ;  /* 0x000000ffff097224 */ /* 0x000fe200078e0005 */
[----:B------:R-:W2:Y:S04]  /*41ad0*/  LDL.LU.64 R6, [R1+0x2d20] ;  /* 0x002d200001067983 */ /* 0x000ea80000300a00 */
[----:B------:R-:W2:Y:S01]  /*41ae0*/  LDL.LU.64 R4, [R1+0x2d18] ;  /* 0x002d180001047983 */ /* 0x000ea20000300a00 */
[----:B---3--:R-:W-:Y:S03]  /*41af0*/  HMMA.16816.F32 R16, R20, R14, R16 ;  /* 0x0000000e1410723c */ /* 0x008fe60000001810 */
[----:B------:R-:W-:Y:S04]  /*41b00*/  STL [R1+0x2c54], R11 ;  /* 0x002c540b01007387 */ /* 0x000fe80000100800 */
[----:B------:R-:W-:Y:S04]  /*41b10*/  STL [R1+0x2c50], R10 ;  /* 0x002c500a01007387 */ /* 0x000fe80000100800 */
[----:B------:R-:W-:Y:S04]  /*41b20*/  STL [R1+0x2c4c], R9 ;  /* 0x002c4c0901007387 */ /* 0x000fe80000100800 */
[----:B------:R-:W-:Y:S01]  /*41b30*/  STL [R1+0x2c48], R8 ;  /* 0x002c480801007387 */ /* 0x000fe20000100800 */
[----:B------:R-:W-:-:S02]  /*41b40*/  IMAD.MOV.U32 R26, RZ, RZ, R13 ;  /* 0x000000ffff1a7224 */ /* 0x000fc400078e000d */
[----:B------:R-:W-:Y:S01]  /*41b50*/  IMAD.MOV.U32 R27, RZ, RZ, R12 ;  /* 0x000000ffff1b7224 */ /* 0x000fe200078e000c */
[----:B------:R-:W-:Y:S04]  /*41b60*/  STL.64 [R1+0x60], R16 ;  /* 0x0000601001007387 */ /* 0x000fe80000100a00 */
[----:B------:R-:W-:Y:S04]  /*41b70*/  STL [R1+0x68], R18 ;  /* 0x0000681201007387 */ /* 0x000fe80000100800 */
[----:B----4-:R-:W-:Y:S04]  /*41b80*/  STL.64 [R1+0x2cd0], R24 ;  /* 0x002cd01801007387 */ /* 0x010fe80000100a00 */
[----:B------:R-:W3:Y:S04]  /*41b90*/  LDL.LU R13, [R1+0x2d14] ;  /* 0x002d1400010d7983 */ /* 0x000ee80000300800 */
[----:B------:R-:W4:Y:S04]  /*41ba0*/  LDL.LU R12, [R1+0x2d10] ;  /* 0x002d1000010c7983 */ /* 0x000f280000300800 */
[----:B------:R2:W-:Y:S02]  /*41bb0*/  STL.64 [R1+0x2ce8], R26 ;  /* 0x002ce81a01007387 */ /* 0x0005e40000100a00 */
[----:B--2---:R-:W-:-:S02]  /*41bc0*/  IMAD.MOV.U32 R26, RZ, RZ, R5 ;  /* 0x000000ffff1a7224 */ /* 0x004fc400078e0005 */
[----:B------:R-:W-:-:S05]  /*41bd0*/  IMAD.MOV.U32 R27, RZ, RZ, R4 ;  /* 0x000000ffff1b7224 */ /* 0x000fca00078e0004 */
[----:B------:R0:W-:Y:S04]  /*41be0*/  STL.64 [R1+0x2d00], R26 ;  /* 0x002d001a01007387 */ /* 0x0001e80000100a00 */
[----:B------:R-:W2:Y:S04]  /*41bf0*/  LDL.LU R24, [R1+0x120] ;  /* 0x0001200001187983 */ /* 0x000ea80000300800 */
[----:B------:R-:W2:Y:S04]  /*41c00*/  LDL.LU R25, [R1+0x124] ;  /* 0x0001240001197983 */ /* 0x000ea80000300800 */
[----:B0-----:R-:W2:Y:S04]  /*41c10*/  LDL.LU R26, [R1+0x128] ;  /* 0x00012800011a7983 */ /* 0x001ea80000300800 */
[----:B------:R-:W2:Y:S04]  /*41c20*/  LDL.LU R27, [R1+0x12c] ;  /* 0x00012c00011b7983 */ /* 0x000ea80000300800 */
[----:B------:R-:W2:Y:S04]  /*41c30*/  LDL.LU R4, [R1+0x170] ;  /* 0x0001700001047983 */ /* 0x000ea80000300800 */
[----:B------:R-:W2:Y:S01]  /*41c40*/  LDL.LU R5, [R1+0x174] ;  /* 0x0001740001057983 */ /* 0x000ea20000300800 */
[----:B------:R-:W-:-:S02]  /*41c50*/  IMAD.MOV.U32 R10, RZ, RZ, R7 ;  /* 0x000000ffff0a7224 */ /* 0x000fc400078e0007 */
[----:B------:R-:W-:Y:S02]  /*41c60*/  IMAD.MOV.U32 R11, RZ, RZ, R6 ;  /* 0x000000ffff0b7224 */ /* 0x000fe400078e0006 */
[----:B----4-:R-:W-:Y:S02]  /*41c70*/  IMAD.MOV.U32 R6, RZ, RZ, R12 ;  /* 0x000000ffff067224 */ /* 0x010fe400078e000c */
[----:B---3--:R-:W-:Y:S01]  /*41c80*/  IMAD.MOV.U32 R7, RZ, RZ, R13 ;  /* 0x000000ffff077224 */ /* 0x008fe200078e000d */
[----:B------:R-:W3:Y:S04]  /*41c90*/  LDL.LU R12, [R1+0x2d0c] ;  /* 0x002d0c00010c7983 */ /* 0x000ee80000300800 */
[----:B------:R-:W4:Y:S04]  /*41ca0*/  LDL.LU R13, [R1+0x2d08] ;  /* 0x002d0800010d7983 */ /* 0x000f280000300800 */
[----:B------:R-:W-:Y:S04]  /*41cb0*/  STL.64 [R1+0x2ce0], R6 ;  /* 0x002ce00601007387 */ /* 0x000fe80000100a00 */
[----:B--2---:R0:W-:Y:S04]  /*41cc0*/  STL.64 [R1+0x2cd8], R4 ;  /* 0x002cd80401007387 */ /* 0x0041e80000100a00 */
[----:B0-----:R-:W2:Y:S04]  /*41cd0*/  LDL.LU R4, [R1+0x180] ;  /* 0x0001800001047983 */ /* 0x001ea80000300800 */
[----:B------:R-:W2:Y:S04]  /*41ce0*/  LDL.LU R5, [R1+0x184] ;  /* 0x0001840001057983 */ /* 0x000ea80000300800 */
[----:B------:R-:W2:Y:S04]  /*41cf0*/  LDL.LU R6, [R1+0x188] ;  /* 0x0001880001067983 */ /* 0x000ea80000300800 */
[----:B------:R-:W2:Y:S01]  /*41d00*/  LDL.LU R7, [R1+0x18c] ;  /* 0x00018c0001077983 */ /* 0x000ea20000300800 */
[----:B------:R-:W-:Y:S01]  /*41d10*/  HMMA.16816.F32 R24, R20, R10, R24 ;  /* 0x0000000a1418723c */ /* 0x000fe20000001818 */
[----:B------:R-:W-:-:S15]  /*41d20*/  IMAD.MOV.U32 R29, RZ, RZ, R19 ;  /* 0x000000ffff1d7224 */ /* 0x000fde00078e0013 */
[----:B------:R-:W-:-:S03]  /*41d30*/  NOP ;  /* 0x0000000000007918 */ /* 0x000fc60000000000 */
[----:B------:R-:W-:Y:S02]  /*41d40*/  IMAD.MOV.U32 R9, RZ, RZ, R26 ;  /* 0x000000ffff097224 */ /* 0x000fe400078e001a */
[----:B------:R-:W-:Y:S01]  /*41d50*/  IMAD.MOV.U32 R8, RZ, RZ, R27 ;  /* 0x000000ffff087224 */ /* 0x000fe200078e001b */
[----:B--2---:R4:W-:Y:S02]  /*41d60*/  STL.64 [R1+0x2cf8], R6 ;  /* 0x002cf80601007387 */ /* 0x0049e40000100a00 */
[----:B----4-:R-:W-:Y:S01]  /*41d70*/  MOV R6, R13 ;  /* 0x0000000d00067202 */ /* 0x010fe20000000f00 */
[----:B---3--:R-:W-:Y:S02]  /*41d80*/  IMAD.MOV.U32 R7, RZ, RZ, R12 ;  /* 0x000000ffff077224 */ /* 0x008fe400078e000c */
[----:B------:R-:W0:Y:S04]  /*41d90*/  LDSM.16.MT88.4 R12, [R0+UR5+0x20c00] ;  /* 0x020c0005000c783b */ /* 0x000e280008004200 */
[----:B------:R1:W-:Y:S04]  /*41da0*/  STL.64 [R1+0x2cf0], R4 ;  /* 0x002cf00401007387 */ /* 0x0003e80000100a00 */
[----:B-1----:R-:W2:Y:S04]  /*41db0*/  LDL.LU R4, [R1+0x130] ;  /* 0x0001300001047983 */ /* 0x002ea80000300800 */
[----:B------:R-:W2:Y:S04]  /*41dc0*/  LDL.LU R5, [R1+0x134] ;  /* 0x0001340001057983 */ /* 0x000ea80000300800 */
[----:B------:R-:W-:Y:S04]  /*41dd0*/  STL [R1+0x2cac], R29 ;  /* 0x002cac1d01007387 */ /* 0x000fe80000100800 */
[----:B------:R-:W-:Y:S04]  /*41de0*/  STL [R1+0x2cb0], R0 ;  /* 0x002cb00001007387 */ /* 0x000fe80000100800 */
[----:B0-----:R-:W-:Y:S04]  /*41df0*/  STL.64 [R1+0x2b70], R14 ;  /* 0x002b700e01007387 */ /* 0x001fe80000100a00 */
[----:B------:R0:W-:Y:S04]  /*41e00*/  STL.64 [R1+0x2b68], R12 ;  /* 0x002b680c01007387 */ /* 0x0001e80000100a00 */
[----:B0-----:R-:W3:Y:S04]  /*41e10*/  LDL.LU R12, [R1+0x210] ;  /* 0x00021000010c7983 */ /* 0x001ee80000300800 */
[----:B------:R-:W4:Y:S04]  /*41e20*/  LDL.LU R16, [R1+0x150] ;  /* 0x0001500001107983 */ /* 0x000f280000300800 */
[----:B------:R-:W4:Y:S04]  /*41e30*/  LDL.LU R17, [R1+0x154] ;  /* 0x0001540001117983 */ /* 0x000f280000300800 */
[----:B------:R-:W4:Y:S04]  /*41e40*/  LDL.LU R18, [R1+0x158] ;  /* 0x0001580001127983 */ /* 0x000f280000300800 */
[----:B------:R-:W4:Y:S04]  /*41e50*/  LDL.LU R19, [R1+0x15c] ;  /* 0x00015c0001137983 */ /* 0x000f280000300800 */
[----:B------:R-:W2:Y:S01]  /*41e60*/  LDL.LU.64 R26, [R1+0x2d00] ;  /* 0x002d0000011a7983 */ /* 0x000ea20000300a00 */
[----:B------:R-:W-:-:S02]  /*41e70*/  IMAD.MOV.U32 R11, RZ, RZ, R24 ;  /* 0x000000ffff0b7224 */ /* 0x000fc400078e0018 */
[----:B------:R-:W-:-:S05]  /*41e80*/  IMAD.MOV.U32 R10, RZ, RZ, R25 ;  /* 0x000000ffff0a7224 */ /* 0x000fca00078e0019 */
[----:B------:R0:W-:Y:S04]  /*41e90*/  STL.64 [R1+0x2c60], R10 ;  /* 0x002c600a01007387 */ /* 0x0001e80000100a00 */
[----:B------:R-:W-:Y:S01]  /*41ea0*/  STL.64 [R1+0x2c58], R8 ;  /* 0x002c580801007387 */ /* 0x000fe20000100a00 */
[----:B0-----:R-:W-:Y:S01]  /*41eb0*/  IMAD.MOV.U32 R10, RZ, RZ, R3 ;  /* 0x000000ffff0a7224 */ /* 0x001fe200078e0003 */
[----:B--2---:R-:W-:Y:S02]  /*41ec0*/  HMMA.16816.F32 R24, R20, R26, R4 ;  /* 0x0000001a1418723c */ /* 0x004fe40000001804 */
[----:B------:R-:W2:Y:S04]  /*41ed0*/  LDL.LU.64 R6, [R1+0x2cf8] ;  /* 0x002cf80001067983 */ /* 0x000ea80000300a00 */
[----:B------:R-:W2:-:S13]  /*41ee0*/  LDL.LU.64 R4, [R1+0x2cf0] ;  /* 0x002cf00001047983 */ /* 0x000e9a0000300a00 */
[----:B------:R-:W-:Y:S01]  /*41ef0*/  IMAD.MOV.U32 R29, RZ, RZ, R26 ;  /* 0x000000ffff1d7224 */ /* 0x000fe200078e001a */
[----:B------:R2:W-:Y:S01]  /*41f00*/  STL [R1+0x40], R24 ;  /* 0x0000401801007387 */ /* 0x0005e20000100800 */
[----:B------:R-:W-:-:S03]  /*41f10*/  IMAD.MOV.U32 R3, RZ, RZ, R27 ;  /* 0x000000ffff037224 */ /* 0x000fc600078e001b */
[----:B------:R-:W2:Y:S01]  /*41f20*/  LDL.LU.64 R26, [R1+0x2ce8] ;  /* 0x002ce800011a7983 */ /* 0x000ea20000300a00 */
[----:B------:R-:W-:Y:S02]  /*41f30*/  IMAD.MOV.U32 R0, RZ, RZ, R25 ;  /* 0x000000ffff007224 */ /* 0x000fe400078e0019 */
[----:B------:R-:W-:Y:S01]  /*41f40*/  IMAD.MOV.U32 R11, RZ, RZ, R2 ;  /* 0x000000ffff0b7224 */ /* 0x000fe200078e0002 */
[----:B--2---:R-:W-:Y:S01]  /*41f50*/  HMMA.16816.F32 R24, R20, R26, R4 ;  /* 0x0000001a1418723c */ /* 0x004fe20000001804 */
[----:B------:R-:W2:Y:S04]  /*41f60*/  LDL.LU.64 R6, [R1+0x2ce0] ;  /* 0x002ce00001067983 */ /* 0x000ea80000300a00 */
[----:B------:R-:W2:Y:S01]  /*41f70*/  LDL.LU.64 R4, [R1+0x2cd8] ;  /* 0x002cd80001047983 */ /* 0x000ea20000300a00 */
[----:B------:R-:W-:-:S13]  /*41f80*/  IMAD.MOV.U32 R13, RZ, RZ, R28 ;  /* 0x000000ffff0d7224 */ /* 0x000fda00078e001c */
[----:B------:R-:W-:Y:S02]  /*41f90*/  IMAD.MOV.U32 R14, RZ, RZ, R26 ;  /* 0x000000ffff0e7224 */ /* 0x000fe400078e001a */
[----:B------:R-:W-:Y:S02]  /*41fa0*/  IMAD.MOV.U32 R15, RZ, RZ, R27 ;  /* 0x000000ffff0f7224 */ /* 0x000fe400078e001b */
[----:B------:R-:W-:Y:S02]  /*41fb0*/  IMAD.MOV.U32 R28, RZ, RZ, R24 ;  /* 0x000000ffff1c7224 */ /* 0x000fe400078e0018 */
[----:B------:R-:W-:Y:S02]  /*41fc0*/  IMAD.MOV.U32 R2, RZ, RZ, R25 ;  /* 0x000000ffff027224 */ /* 0x000fe400078e0019 */
[----:B------:R-:W4:Y:S04]  /*41fd0*/  LDL.LU.64 R24, [R1+0x2cd0] ;  /* 0x002cd00001187983 */ /* 0x000f280000300a00 */
[----:B------:R-:W-:Y:S04]  /*41fe0*/  STL.64 [R1+0x2c70], R14 ;  /* 0x002c700e01007387 */ /* 0x000fe80000100a00 */
[----:B---3--:R0:W-:Y:S04]  /*41ff0*/  STL.64 [R1+0x2c68], R12 ;  /* 0x002c680c01007387 */ /* 0x0081e80000100a00 */
[----:B0-----:R-:W3:Y:S01]  /*42000*/  LDL.LU.64 R12, [R1+0x1a0] ;  /* 0x0001a000010c7983 */ /* 0x001ee20000300a00 */
[----:B--2---:R-:W-:Y:S03]  /*42010*/  HMMA.16816.F32 R20, R20, R10, R4 ;  /* 0x0000000a1414723c */ /* 0x004fe60000001804 */
[----:B------:R-:W4:Y:S04]  /*42020*/  LDL.LU.64 R6, [R1+0x2cc8] ;  /* 0x002cc80001067983 */ /* 0x000f280000300a00 */
[----:B------:R-:W4:-:S12]  /*42030*/  LDL.LU.64 R4, [R1+0x2cc0] ;  /* 0x002cc00001047983 */ /* 0x000f180000300a00 */
[----:B------:R-:W-:Y:S02]  /*42040*/  IMAD.MOV.U32 R11, RZ, RZ, R20 ;  /* 0x000000ffff0b7224 */ /* 0x000fe400078e0014 */
[----:B------:R-:W-:Y:S01]  /*42050*/  IMAD.MOV.U32 R10, RZ, RZ, R21 ;  /* 0x000000ffff0a7224 */ /* 0x000fe200078e0015 */
[----:B------:R-:W4:Y:S01]  /*42060*/  LDL.LU R20, [R1+0x160] ;  /* 0x0001600001147983 */ /* 0x000f220000300800 */
[----:B------:R-:W-:-:S03]  /*42070*/  IMAD.MOV.U32 R9, RZ, RZ, R22 ;  /* 0x000000ffff097224 */ /* 0x000fc600078e0016 */
[----:B------:R-:W4:Y:S01]  /*42080*/  LDL.LU R21, [R1+0x164] ;  /* 0x0001640001157983 */ /* 0x000f220000300800 */
[----:B------:R-:W-:-:S03]  /*42090*/  IMAD.MOV.U32 R8, RZ, RZ, R23 ;  /* 0x000000ffff087224 */ /* 0x000fc600078e0017 */
[----:B------:R-:W4:Y:S04]  /*420a0*/  LDL.LU R22, [R1+0x168] ;  /* 0x0001680001167983 */ /* 0x000f280000300800 */
[----:B------:R-:W4:Y:S02]  /*420b0*/  LDL.LU R23, [R1+0x16c] ;  /* 0x00016c0001177983 */ /* 0x000f240000300800 */
[----:B----4-:R-:W-:-:S15]  /*420c0*/  HMMA.16816.F32 R24, R4, R24, R20 ;  /* 0x000000180418723c */ /* 0x010fde0000001814 */
[----:B------:R-:W-:-:S04]  /*420d0*/  NOP ;  /* 0x0000000000007918 */ /* 0x000fc80000000000 */
[----:B------:R0:W-:Y:S04]  /*420e0*/  STL.64 [R1+0x2b80], R26 ;  /* 0x002b801a01007387 */ /* 0x0001e80000100a00 */
[----:B------:R1:W-:Y:S04]  /*420f0*/  STL.64 [R1+0x2b78], R24 ;  /* 0x002b781801007387 */ /* 0x0003e80000100a00 */
[----:B------:R-:W2:Y:S01]  /*42100*/  LDL.LU.64 R20, [R1+0x1c0] ;  /* 0x0001c00001147983 */ /* 0x000ea20000300a00 */
[----:B0-----:R-:W-:Y:S02]  /*42110*/  IMAD.MOV.U32 R26, RZ, RZ, R9 ;  /* 0x000000ffff1a7224 */ /* 0x001fe400078e0009 */
[----:B------:R-:W-:-:S02]  /*42120*/  IMAD.MOV.U32 R27, RZ, RZ, R8 ;  /* 0x000000ffff1b7224 */ /* 0x000fc400078e0008 */
[----:B-1----:R-:W-:Y:S02]  /*42130*/  IMAD.MOV.U32 R24, RZ, RZ, R11 ;  /* 0x000000ffff187224 */ /* 0x002fe400078e000b */
[----:B------:R-:W-:Y:S01]  /*42140*/  IMAD.MOV.U32 R25, RZ, RZ, R10 ;  /* 0x000000ffff197224 */ /* 0x000fe200078e000a */
[----:B------:R-:W-:Y:S04]  /*42150*/  STL.64 [R1+0x2b90], R26 ;  /* 0x002b901a01007387 */ /* 0x000fe80000100a00 */
[----:B------:R0:W-:Y:S04]  /*42160*/  STL.64 [R1+0x2b88], R24 ;  /* 0x002b881801007387 */ /* 0x0001e80000100a00 */
[----:B0-----:R-:W4:Y:S04]  /*42170*/  LDL.LU R24, [R1+0x200] ;  /* 0x0002000001187983 */ /* 0x001f280000300800 */
[----:B------:R-:W4:Y:S04]  /*42180*/  LDL.LU R25, [R1+0x204] ;  /* 0x0002040001197983 */ /* 0x000f280000300800 */
[----:B------:R-:W2:Y:S04]  /*42190*/  LDL R8, [R1+0x1f0] ;  /* 0x0001f00001087983 */ /* 0x000ea80000100800 */
[----:B------:R-:W2:Y:S01]  /*421a0*/  LDL R9, [R1+0x1f4] ;  /* 0x0001f40001097983 */ /* 0x000ea20000100800 */
[----:B---3--:R-:W-:-:S02]  /*421b0*/  IMAD.MOV.U32 R11, RZ, RZ, R12 ;  /* 0x000000ffff0b7224 */ /* 0x008fc400078e000c */
[----:B------:R-:W-:-:S05]  /*421c0*/  IMAD.MOV.U32 R10, RZ, RZ, R13 ;  /* 0x000000ffff0a7224 */ /* 0x000fca00078e000d */
[----:B------:R-:W-:Y:S04]  /*421d0*/  STL.64 [R1+0x2c80], R10 ;  /* 0x002c800a01007387 */ /* 0x000fe80000100a00 */
[----:B--2---:R0:W-:Y:S04]  /*421e0*/  STL.64 [R1+0x2c78], R8 ;  /* 0x002c780801007387 */ /* 0x0041e80000100a00 */
[----:B0-----:R-:W2:Y:S04]  /*421f0*/  LDL.LU R8, [R1+0xb0] ;  /* 0x0000b00001087983 */ /* 0x001ea80000300800 */
[----:B------:R-:W2:Y:S04]  /*42200*/  LDL.LU R9, [R1+0xb4] ;  /* 0x0000b40001097983 */ /* 0x000ea80000300800 */
[----:B------:R-:W3:Y:S04]  /*42210*/  LDL.LU R10, [R1+0xb8] ;  /* 0x0000b800010a7983 */ /* 0x000ee80000300800 */
[----:B------:R-:W3:Y:S04]  /*42220*/  LDL.LU R11, [R1+0xbc] ;  /* 0x0000bc00010b7983 */ /* 0x000ee80000300800 */
[----:B---3--:R-:W-:Y:S04]  /*42230*/  STL.64 [R1+0x2c90], R10 ;  /* 0x002c900a01007387 */ /* 0x008fe80000100a00 */
[----:B--2---:R0:W-:Y:S04]  /*42240*/  STL.64 [R1+0x2c88], R8 ;  /* 0x002c880801007387 */ /* 0x0041e80000100a00 */
[----:B0-----:R-:W2:Y:S01]  /*42250*/  LDL.LU.64 R8, [R1+0x1d0] ;  /* 0x0001d00001087983 */ /* 0x001ea20000300a00 */
[----:B------:R-:W-:Y:S03]  /*42260*/  HMMA.16816.F32 R16, R4, R12, R16 ;  /* 0x0000000c0410723c */ /* 0x000fe60000001810 */
[----:B--2---:R0:W-:Y:S04]  /*42270*/  STL.64 [R1+0x2cb8], R8 ;  /* 0x002cb80801007387 */ /* 0x0041e80000100a00 */
[----:B0-----:R-:W2:Y:S04]  /*42280*/  LDL.LU R8, [R1+0x140] ;  /* 0x0001400001087983 */ /* 0x001ea80000300800 */
[----:B------:R-:W2:Y:S04]  /*42290*/  LDL.LU R9, [R1+0x144] ;  /* 0x0001440001097983 */ /* 0x000ea80000300800 */
[----:B------:R-:W2:Y:S04]  /*422a0*/  LDL.LU R10, [R1+0x148] ;  /* 0x00014800010a7983 */ /* 0x000ea80000300800 */
[----:B------:R-:W2:Y:S04]  /*422b0*/  LDL.LU R11, [R1+0x14c] ;  /* 0x00014c00010b7983 */ /* 0x000ea80000300800 */
[----:B------:R-:W3:Y:S04]  /*422c0*/  LDL.LU R12, [R1+0xd0] ;  /* 0x0000d000010c7983 */ /* 0x000ee80000300800 */
[----:B------:R-:W3:Y:S04]  /*422d0*/  LDL.LU R13, [R1+0xd4] ;  /* 0x0000d400010d7983 */ /* 0x000ee80000300800 */
[----:B------:R-:W3:Y:S04]  /*422e0*/  LDL.LU R14, [R1+0xd8] ;  /* 0x0000d800010e7983 */ /* 0x000ee80000300800 */
[----:B------:R-:W3:Y:S01]  /*422f0*/  LDL.LU R15, [R1+0xdc] ;  /* 0x0000dc00010f7983 */ /* 0x000ee20000300800 */
[----:B------:R-:W-:-:S02]  /*42300*/  IMAD.MOV.U32 R27, RZ, RZ, R20 ;  /* 0x000000ffff1b7224 */ /* 0x000fc400078e0014 */
[----:B------:R-:W-:Y:S01]  /*42310*/  IMAD.MOV.U32 R26, RZ, RZ, R21 ;  /* 0x000000ffff1a7224 */ /* 0x000fe200078e0015 */
[----:B--2---:R-:W-:Y:S01]  /*42320*/  HMMA.16816.F32 R8, R4, R20, R8 ;  /* 0x000000140408723c */ /* 0x004fe20000001808 */
[----:B---3--:R-:W-:Y:S04]  /*42330*/  STL.64 [R1+0x2ca0], R14 ;  /* 0x002ca00e01007387 */ /* 0x008fe80000100a00 */
[----:B------:R0:W-:Y:S04]  /*42340*/  STL.64 [R1+0x2c98], R12 ;  /* 0x002c980c01007387 */ /* 0x0001e80000100a00 */
[----:B0-----:R-:W2:Y:S04]  /*42350*/  LDL.LU R12, [R1+0xf0] ;  /* 0x0000f000010c7983 */ /* 0x001ea80000300800 */
[----:B------:R-:W2:Y:S04]  /*42360*/  LDL.LU R13, [R1+0xf4] ;  /* 0x0000f400010d7983 */ /* 0x000ea80000300800 */
[----:B------:R-:W2:Y:S04]  /*42370*/  LDL.LU R14, [R1+0xf8] ;  /* 0x0000f800010e7983 */ /* 0x000ea80000300800 */
[----:B------:R-:W2:Y:S04]  /*42380*/  LDL.LU R15, [R1+0xfc] ;  /* 0x0000fc00010f7983 */ /* 0x000ea80000300800 */
[----:B------:R-:W-:Y:S04]  /*42390*/  STL.64 [R1+0x2b60], R18 ;  /* 0x002b601201007387 */ /* 0x000fe80000100a00 */
[----:B------:R0:W-:Y:S01]  /*423a0*/  STL.64 [R1+0x2b58], R16 ;  /* 0x002b581001007387 */ /* 0x0001e20000100a00 */
[----:B------:R-:W-:-:S02]  /*423b0*/  IMAD.MOV.U32 R23, RZ, RZ, R8 ;  /* 0x000000ffff177224 */ /* 0x000fc400078e0008 */
[----:B------:R-:W-:Y:S01]  /*423c0*/  IMAD.MOV.U32 R22, RZ, RZ, R9 ;  /* 0x000000ffff167224 */ /* 0x000fe200078e0009 */
[----:B0-----:R-:W3:Y:S04]  /*423d0*/  LDL.LU.64 R16, [R1+0x1b0] ;  /* 0x0001b00001107983 */ /* 0x001ee80000300a00 */
[----:B------:R-:W2:Y:S04]  /*423e0*/  LDL.LU.64 R18, [R1+0x1b8] ;  /* 0x0001b80001127983 */ /* 0x000ea80000300a00 */
[----:B------:R-:W2:Y:S01]  /*423f0*/  LDL.LU.64 R8, [R1+0x2cb8] ;  /* 0x002cb80001087983 */ /* 0x000ea20000300a00 */
[----:B------:R-:W-:-:S02]  /*42400*/  IMAD.MOV.U32 R21, RZ, RZ, R10 ;  /* 0x000000ffff157224 */ /* 0x000fc400078e000a */
[----:B------:R-:W-:Y:S01]  /*42410*/  IMAD.MOV.U32 R20, RZ, RZ, R11 ;  /* 0x000000ffff147224 */ /* 0x000fe200078e000b */
[----:B------:R-:W-:Y:S04]  /*42420*/  STL.64 [R1+0x2ba8], R22 ;  /* 0x002ba81601007387 */ /* 0x000fe80000100a00 */
[----:B------:R0:W-:Y:S04]  /*42430*/  STL.64 [R1+0x2ba0], R20 ;  /* 0x002ba01401007387 */ /* 0x0001e80000100a00 */
[----:B0-----:R-:W3:Y:S01]  /*42440*/  LDL.LU R20, [R1+0x40] ;  /* 0x0000400001147983 */ /* 0x001ee20000300800 */
[----:B------:R-:W-:-:S02]  /*42450*/  IMAD.MOV.U32 R22, RZ, RZ, R29 ;  /* 0x000000ffff167224 */ /* 0x000fc400078e001d */
[----:B------:R-:W-:Y:S02]  /*42460*/  IMAD.MOV.U32 R23, RZ, RZ, R3 ;  /* 0x000000ffff177224 */ /* 0x000fe400078e0003 */
[----:B------:R-:W-:Y:S02]  /*42470*/  IMAD.MOV.U32 R21, RZ, RZ, R0 ;  /* 0x000000ffff157224 */ /* 0x000fe400078e0000 */
[----:B------:R-:W4:Y:S04]  /*42480*/  LDL.LU R0, [R1+0x2cb0] ;  /* 0x002cb00001007983 */ /* 0x000f280000300800 */
[----:B------:R-:W4:Y:S04]  /*42490*/  LDL.LU R29, [R1+0x2cac] ;  /* 0x002cac00011d7983 */ /* 0x000f280000300800 */
[----:B------:R-:W4:Y:S04]  /*424a0*/  LDL.LU R3, [R1+0x2ca8] ;  /* 0x002ca80001037983 */ /* 0x000f280000300800 */
[----:B------:R0:W-:Y:S01]  /*424b0*/  STL.64 [R1+0x2bb8], R22 ;  /* 0x002bb81601007387 */ /* 0x0001e20000100a00 */
[----:B--2---:R-:W-:Y:S01]  /*424c0*/  HMMA.16816.F32 R12, R4, R8, R12 ;  /* 0x00000008040c723c */ /* 0x004fe2000000180c */
[----:B0-----:R-:W-:-:S02]  /*424d0*/  IMAD.MOV.U32 R23, RZ, RZ, R8 ;  /* 0x000000ffff177224 */ /* 0x001fc400078e0008 */
[----:B------:R-:W-:Y:S01]  /*424e0*/  IMAD.MOV.U32 R22, RZ, RZ, R9 ;  /* 0x000000ffff167224 */ /* 0x000fe200078e0009 */
[----:B---3--:R0:W-:Y:S04]  /*424f0*/  STL.64 [R1+0x2bb0], R20 ;  /* 0x002bb01401007387 */ /* 0x0081e80000100a00 */
[----:B0-----:R-:W2:Y:S04]  /*42500*/  LDL.LU R20, [R1+0x1e0] ;  /* 0x0001e00001147983 */ /* 0x001ea80000300800 */
[----:B------:R-:W2:Y:S07]  /*42510*/  LDL.LU R21, [R1+0x1e4] ;  /* 0x0001e40001157983 */ /* 0x000eae0000300800 */
[----:B------:R-:W-:Y:S04]  /*42520*/  STL.64 [R1+0x20], R12 ;  /* 0x0000200c01007387 */ /* 0x000fe80000100a00 */
[----:B------:R0:W-:Y:S04]  /*42530*/  STL.64 [R1+0x28], R14 ;  /* 0x0000280e01007387 */ /* 0x0001e80000100a00 */
[----:B0-----:R-:W3:Y:S04]  /*42540*/  LDL.LU.64 R14, [R1+0x2ca0] ;  /* 0x002ca000010e7983 */ /* 0x001ee80000300a00 */
[----:B------:R-:W3:Y:S04]  /*42550*/  LDL.LU.64 R12, [R1+0x2c98] ;  /* 0x002c9800010c7983 */ /* 0x000ee80000300a00 */
[----:B------:R-:W2:Y:S04]  /*42560*/  LDL.LU.64 R10, [R1+0x2c90] ;  /* 0x002c9000010a7983 */ /* 0x000ea80000300a00 */
[----:B------:R-:W2:Y:S02]  /*42570*/  LDL.LU.64 R8, [R1+0x2c88] ;  /* 0x002c880001087983 */ /* 0x000ea40000300a00 */
[----:B--2---:R-:W-:-:S15]  /*42580*/  HMMA.16816.F32 R8, R4, R20, R8 ;  /* 0x000000140408723c */ /* 0x004fde0000001808 */
[----:B------:R-:W-:-:S04]  /*42590*/  NOP ;  /* 0x0000000000007918 */ /* 0x000fc80000000000 */
[----:B------:R-:W-:Y:S04]  /*425a0*/  STL.64 [R1+0xb0], R8 ;  /* 0x0000b00801007387 */ /* 0x000fe80000100a00 */
[----:B------:R0:W-:Y:S04]  /*425b0*/  STL.64 [R1+0xb8], R10 ;  /* 0x0000b80a01007387 */ /* 0x0001e80000100a00 */
[----:B0-----:R-:W2:Y:S04]  /*425c0*/  LDL.LU.64 R10, [R1+0x2c80] ;  /* 0x002c8000010a7983 */ /* 0x001ea80000300a00 */
[----:B------:R-:W3:Y:S04]  /*425d0*/  LDL.LU.64 R8, [R1+0x2c78] ;  /* 0x002c780001087983 */ /* 0x000ee80000300a00 */
[----:B------:R0:W-:Y:S02]  /*425e0*/  STL.64 [R1+0x2bc8], R20 ;  /* 0x002bc81401007387 */ /* 0x0001e40000100a00 */
[----:B0-----:R-:W-:-:S02]  /*425f0*/  IMAD.MOV.U32 R20, RZ, RZ, R23 ;  /* 0x000000ffff147224 */ /* 0x001fc400078e0017 */
[----:B------:R-:W-:-:S05]  /*42600*/  IMAD.MOV.U32 R21, RZ, RZ, R22 ;  /* 0x000000ffff157224 */ /* 0x000fca00078e0016 */
[----:B------:R0:W-:Y:S02]  /*42610*/  STL.64 [R1+0x2be0], R20 ;  /* 0x002be01401007387 */ /* 0x0001e40000100a00 */
[----:B0-----:R-:W-:Y:S02]  /*42620*/  IMAD.MOV.U32 R20, RZ, RZ, R27 ;  /* 0x000000ffff147224 */ /* 0x001fe400078e001b */
[----:B------:R-:W-:-:S05]  /*42630*/  IMAD.MOV.U32 R21, RZ, RZ, R26 ;  /* 0x000000ffff157224 */ /* 0x000fca00078e001a */
[----:B------:R2:W-:Y:S02]  /*42640*/  STL.64 [R1+0x2bf8], R20 ;  /* 0x002bf81401007387 */ /* 0x0005e40000100a00 */
[----:B--2---:R-:W-:Y:S02]  /*42650*/  IMAD.MOV.U32 R20, RZ, RZ, R11 ;  /* 0x000000ffff147224 */ /* 0x004fe400078e000b */
[----:B------:R-:W-:-:S05]  /*42660*/  IMAD.MOV.U32 R21, RZ, RZ, R10 ;  /* 0x000000ffff157224 */ /* 0x000fca00078e000a */
[----:B------:R0:W-:Y:S01]  /*42670*/  STL.64 [R1+0x2c10], R20 ;  /* 0x002c101401007387 */ /* 0x0001e20000100a00 */
[----:B---3--:R-:W-:Y:S03]  /*42680*/  HMMA.16816.F32 R8, R4, R8, R12 ;  /* 0x000000080408723c */ /* 0x008fe6000000180c */
[----:B0-----:R-:W2:Y:S04]  /*42690*/  LDL.LU R20, [R1+0xc0] ;  /* 0x0000c00001147983 */ /* 0x001ea80000300800 */
[----:B------:R-:W2:Y:S04]  /*426a0*/  LDL.LU R21, [R1+0xc4] ;  /* 0x0000c40001157983 */ /* 0x000ea80000300800 */
[----:B------:R-:W2:Y:S04]  /*426b0*/  LDL.LU R22, [R1+0xc8] ;  /* 0x0000c80001167983 */ /* 0x000ea80000300800 */
[----:B------:R-:W3:Y:S04]  /*426c0*/  LDL.LU.64 R14, [R1+0x2c70] ;  /* 0x002c7000010e7983 */ /* 0x000ee80000300a00 */
[----:B------:R-:W3:Y:S04]  /*426d0*/  LDL.LU.64 R12, [R1+0x2c68] ;  /* 0x002c6800010c7983 */ /* 0x000ee80000300a00 */
[----:B------:R-:W-:Y:S04]  /*426e0*/  STL.64 [R1+0xe0], R8 ;  /* 0x0000e00801007387 */ /* 0x000fe80000100a00 */
[----:B------:R0:W-:Y:S04]  /*426f0*/  STL.64 [R1+0xe8], R10 ;  /* 0x0000e80a01007387 */ /* 0x0001e80000100a00 */
[----:B0-----:R-:W3:Y:S04]  /*42700*/  LDL.LU.64 R10, [R1+0x2c60] ;  /* 0x002c6000010a7983 */ /* 0x001ee80000300a00 */
[----:B------:R-:W3:Y:S01]  /*42710*/  LDL.LU.64 R8, [R1+0x2c58] ;  /* 0x002c580001087983 */ /* 0x000ee20000300a00 */
[----:B----4-:R-:W-:-:S07]  /*42720*/  IMAD.MOV.U32 R23, RZ, RZ, R3 ;  /* 0x000000ffff177224 */ /* 0x010fce00078e0003 */
[----:B--2---:R-:W-:-:S15]  /*42730*/  HMMA.16816.F32 R20, R4, R24, R20 ;  /* 0x000000180414723c */ /* 0x004fde0000001814 */
[----:B------:R-:W-:-:S04]  /*42740*/  NOP ;  /* 0x0000000000007918 */ /* 0x000fc80000000000 */
[----:B------:R0:W-:Y:S04]  /*42750*/  STL.64 [R1+0x110], R20 ;  /* 0x0001101401007387 */ /* 0x0001e80000100a00 */
[----:B------:R1:W-:Y:S01]  /*42760*/  STL [R1+0x118], R22 ;  /* 0x0001181601007387 */ /* 0x0003e20000100800 */
[----:B------:R-:W-:Y:S02]  /*42770*/  IMAD.MOV.U32 R3, RZ, RZ, R23 ;  /* 0x000000ffff037224 */ /* 0x000fe400078e0017 */
[----:B---3--:R-:W-:Y:S02]  /*42780*/  IMAD.MOV.U32 R26, RZ, RZ, R9 ;  /* 0x000000ffff1a7224 */ /* 0x008fe400078e0009 */
[----:B------:R-:W-:Y:S01]  /*42790*/  IMAD.MOV.U32 R27, RZ, RZ, R8 ;  /* 0x000000ffff1b7224 */ /* 0x000fe200078e0008 */
[----:B0-----:R-:W2:Y:S04]  /*427a0*/  LDL.LU R20, [R1+0x90] ;  /* 0x0000900001147983 */ /* 0x001ea80000300800 */
[----:B------:R-:W2:Y:S04]  /*427b0*/  LDL.LU R21, [R1+0x94] ;  /* 0x0000940001157983 */ /* 0x000ea80000300800 */
[----:B-1----:R-:W2:Y:S04]  /*427c0*/  LDL.LU R22, [R1+0x98] ;  /* 0x0000980001167983 */ /* 0x002ea80000300800 */
[----:B------:R-:W2:Y:S04]  /*427d0*/  LDL.LU R23, [R1+0x9c] ;  /* 0x00009c0001177983 */ /* 0x000ea80000300800 */
[----:B------:R0:W-:Y:S02]  /*427e0*/  STL.64 [R1+0x2bc0], R24 ;  /* 0x002bc01801007387 */ /* 0x0001e40000100a00 */
[----:B0-----:R-:W-:-:S02]  /*427f0*/  IMAD.MOV.U32 R24, RZ, RZ, R11 ;  /* 0x000000ffff187224 */ /* 0x001fc400078e000b */
[----:B------:R-:W-:Y:S01]  /*42800*/  IMAD.MOV.U32 R25, RZ, RZ, R10 ;  /* 0x000000ffff197224 */ /* 0x000fe200078e000a */
[----:B------:R-:W3:Y:S04]  /*42810*/  LDL.LU R11, [R1+0x2c54] ;  /* 0x002c5400010b7983 */ /* 0x000ee80000300800 */
[----:B------:R-:W4:Y:S04]  /*42820*/  LDL.LU R10, [R1+0x2c50] ;  /* 0x002c5000010a7983 */ /* 0x000f280000300800 */
[----:B------:R-:W2:Y:S04]  /*42830*/  LDL.LU R9, [R1+0x2c4c] ;  /* 0x002c4c0001097983 */ /* 0x000ea80000300800 */
[----:B------:R-:W2:Y:S04]  /*42840*/  LDL.LU R8, [R1+0x2c48] ;  /* 0x002c480001087983 */ /* 0x000ea80000300800 */
[----:B------:R-:W-:Y:S04]  /*42850*/  STL.64 [R1+0x2bd8], R26 ;  /* 0x002bd81a01007387 */ /* 0x000fe80000100a00 */
[----:B------:R0:W-:Y:S04]  /*42860*/  STL.64 [R1+0x2bd0], R24 ;  /* 0x002bd01801007387 */ /* 0x0001e80000100a00 */
[----:B0-----:R-:W2:Y:S04]  /*42870*/  LDL.LU R24, [R1+0x60] ;  /* 0x0000600001187983 */ /* 0x001ea80000300800 */
[----:B------:R-:W2:Y:S04]  /*42880*/  LDL.LU R25, [R1+0x64] ;  /* 0x0000640001197983 */ /* 0x000ea80000300800 */
[----:B------:R-:W2:Y:S01]  /*42890*/  LDL.LU R26, [R1+0x68] ;  /* 0x00006800011a7983 */ /* 0x000ea20000300800 */
[----:B------:R-:W-:-:S03]  /*428a0*/  IMAD.MOV.U32 R27, RZ, RZ, R29 ;  /* 0x000000ffff1b7224 */ /* 0x000fc600078e001d */
[----:B------:R-:W3:Y:S04]  /*428b0*/  LDL.LU R29, [R1+0x2c44] ;  /* 0x002c4400011d7983 */ /* 0x000ee80000300800 */
[----:B--2---:R-:W-:Y:S04]  /*428c0*/  STL.64 [R1+0x2bf0], R26 ;  /* 0x002bf01a01007387 */ /* 0x004fe80000100a00 */
[----:B------:R0:W-:Y:S02]  /*428d0*/  STL.64 [R1+0x2be8], R24 ;  /* 0x002be81801007387 */ /* 0x0001e40000100a00 */
[----:B0-----:R-:W-:-:S02]  /*428e0*/  IMAD.MOV.U32 R24, RZ, RZ, R8 ;  /* 0x000000ffff187224 */ /* 0x001fc400078e0008 */
[----:B------:R-:W-:Y:S01]  /*428f0*/  IMAD.MOV.U32 R25, RZ, RZ, R9 ;  /* 0x000000ffff197224 */ /* 0x000fe200078e0009 */
[----:B------:R-:W2:Y:S04]  /*42900*/  LDL.LU R8, [R1+0x2c40] ;  /* 0x002c400001087983 */ /* 0x000ea80000300800 */
[----:B------:R-:W2:Y:S01]  /*42910*/  LDL.LU R9, [R1+0x2c3c] ;  /* 0x002c3c0001097983 */ /* 0x000ea20000300800 */
[----:B----4-:R-:W-:Y:S02]  /*42920*/  IMAD.MOV.U32 R26, RZ, RZ, R10 ;  /* 0x000000ffff1a7224 */ /* 0x010fe400078e000a */
[----:B---3--:R-:W-:Y:S01]  /*42930*/  IMAD.MOV.U32 R27, RZ, RZ, R11 ;  /* 0x000000ffff1b7224 */ /* 0x008fe200078e000b */
[----:B------:R-:W2:Y:S04]  /*42940*/  LDL.LU R10, [R1+0x2c38] ;  /* 0x002c3800010a7983 */ /* 0x000ea80000300800 */
[----:B------:R-:W2:Y:S04]  /*42950*/  LDL.LU R11, [R1+0x2c34] ;  /* 0x002c3400010b7983 */ /* 0x000ea80000300800 */
[----:B------:R-:W-:Y:S04]  /*42960*/  STL.64 [R1+0x2c08], R26 ;  /* 0x002c081a01007387 */ /* 0x000fe80000100a00 */
[----:B------:R0:W-:Y:S04]  /*42970*/  STL.64 [R1+0x2c00], R24 ;  /* 0x002c001801007387 */ /* 0x0001e80000100a00 */
[----:B0-----:R-:W3:Y:S04]  /*42980*/  LDL.LU R24, [R1+0x80] ;  /* 0x0000800001187983 */ /* 0x001ee80000300800 */
[----:B------:R-:W3:Y:S04]  /*42990*/  LDL.LU R25, [R1+0x84] ;  /* 0x0000840001197983 */ /* 0x000ee80000300800 */
[----:B------:R-:W3:Y:S01]  /*429a0*/  LDL.LU R26, [R1+0x88] ;  /* 0x00008800011a7983 */ /* 0x000ee20000300800 */
[----:B------:R-:W-:-:S03]  /*429b0*/  IMAD.MOV.U32 R27, RZ, RZ, R29 ;  /* 0x000000ffff1b7224 */ /* 0x000fc600078e001d */
[----:B------:R-:W4:Y:S01]  /*429c0*/  LDL.LU R29, [R1+0x2c30] ;  /* 0x002c3000011d7983 */ /* 0x000f220000300800 */
[----:B--2---:R-:W-:Y:S03]  /*429d0*/  HMMA.16816.F32 R4, R4, R12, R8 ;  /* 0x0000000c0404723c */ /* 0x004fe60000001808 */
[----:B------:R-:W2:Y:S04]  /*429e0*/  LDL.LU.64 R10, [R1+0x2c28] ;  /* 0x002c2800010a7983 */ /* 0x000ea80000300a00 */
[----:B------:R-:W2:Y:S04]  /*429f0*/  LDL.LU.64 R8, [R1+0x2c20] ;  /* 0x002c200001087983 */ /* 0x000ea80000300a00 */
[----:B------:R0:W-:Y:S02]  /*42a00*/  STL.64 [R1+0x2b98], R12 ;  /* 0x002b980c01007387 */ /* 0x0001e40000100a00 */
[----:B0-----:R-:W-:-:S02]  /*42a10*/  IMAD.MOV.U32 R12, RZ, RZ, R28 ;  /* 0x000000ffff0c7224 */ /* 0x001fc400078e001c */
[----:B------:R-:W-:-:S04]  /*42a20*/  IMAD.MOV.U32 R13, RZ, RZ, R2 ;  /* 0x000000ffff0d7224 */ /* 0x000fc800078e0002 */
[----:B------:R0:W-:Y:S04]  /*42a30*/  STL.64 [R1+0x100], R4 ;  /* 0x0001000401007387 */ /* 0x0001e80000100a00 */
[----:B------:R1:W-:Y:S04]  /*42a40*/  STL.64 [R1+0x108], R6 ;  /* 0x0001080601007387 */ /* 0x0003e80000100a00 */
[----:B------:R-:W3:Y:S04]  /*42a50*/  LDL.LU R28, [R1+0x2c1c] ;  /* 0x002c1c00011c7983 */ /* 0x000ee80000300800 */
[----:B------:R-:W3:Y:S04]  /*42a60*/  LDL.LU R2, [R1+0x2c18] ;  /* 0x002c180001027983 */ /* 0x000ee80000300800 */
[----:B0-----:R-:W3:Y:S04]  /*42a70*/  LDL.LU.64 R4, [R1+0x1f0] ;  /* 0x0001f00001047983 */ /* 0x001ee80000300a00 */
[----:B-1----:R-:W3:Y:S01]  /*42a80*/  LDL.LU.64 R6, [R1+0x1f8] ;  /* 0x0001f80001067983 */ /* 0x002ee20000300a00 */
[----:B--2---:R-:W-:-:S15]  /*42a90*/  HMMA.16816.F32 R20, R8, R16, R20 ;  /* 0x000000100814723c */ /* 0x004fde0000001814 */
[----:B------:R-:W-:-:S04]  /*42aa0*/  NOP ;  /* 0x0000000000007918 */ /* 0x000fc80000000000 */
[----:B------:R0:W-:Y:S04]  /*42ab0*/  STL.64 [R1+0xf0], R20 ;  /* 0x0000f01401007387 */ /* 0x0001e80000100a00 */
[----:B------:R3:W-:Y:S04]  /*42ac0*/  STL.64 [R1+0xf8], R22 ;  /* 0x0000f81601007387 */ /* 0x0007e80000100a00 */
[----:B0-----:R-:W3:Y:S02]  /*42ad0*/  LDL.LU.64 R20, [R1+0x2c10] ;  /* 0x002c100001147983 */ /* 0x001ee40000300a00 */
[----:B---3--:R-:W-:Y:S02]  /*42ae0*/  HMMA.16816.F32 R20, R8, R20, R24 ;  /* 0x000000140814723c */ /* 0x008fe40000001818 */
[----:B------:R-:W2:Y:S04]  /*42af0*/  LDL.LU.64 R26, [R1+0x2c08] ;  /* 0x002c0800011a7983 */ /* 0x000ea80000300a00 */
[----:B------:R-:W2:-:S13]  /*42b00*/  LDL.LU.64 R24, [R1+0x2c00] ;  /* 0x002c000001187983 */ /* 0x000e9a0000300a00 */
[----:B------:R0:W-:Y:S04]  /*42b10*/  STL.64 [R1+0xd0], R20 ;  /* 0x0000d01401007387 */ /* 0x0001e80000100a00 */
[----:B------:R2:W-:Y:S04]  /*42b20*/  STL.64 [R1+0xd8], R22 ;  /* 0x0000d81601007387 */ /* 0x0005e80000100a00 */
[----:B0-----:R-:W2:Y:S02]  /*42b30*/  LDL.LU.64 R20, [R1+0x2bf8] ;  /* 0x002bf80001147983 */ /* 0x001ea40000300a00 */
[----:B--2---:R-:W-:Y:S02]  /*42b40*/  HMMA.16816.F32 R20, R8, R20, R24 ;  /* 0x000000140814723c */ /* 0x004fe40000001818 */
        /* <DEDUP_REMOVED lines=12> */
[----:B------:R-:W2:-:S15]  /*42c10*/  LDL.LU.64 R24, [R1+0x2bc0] ;  /* 0x002bc00001187983 */ /* 0x000e9e0000300a00 */
[----:B------:R-:W-:Y:S02]  /*42c20*/  NOP ;  /* 0x0000000000007918 */ /* 0x000fe40000000000 */
[----:B------:R-:W-:Y:S04]  /*42c30*/  STL.64 [R1+0x90], R20 ;  /* 0x0000901401007387 */ /* 0x000fe80000100a00 */
[----:B------:R0:W-:Y:S04]  /*42c40*/  STL.64 [R1+0x98], R22 ;  /* 0x0000981601007387 */ /* 0x0001e80000100a00 */
[----:B0-----:R-:W3:Y:S04]  /*42c50*/  LDL.LU.64 R22, [R1+0x2bb8] ;  /* 0x002bb80001167983 */ /* 0x001ee80000300a00 */
[----:B------:R-:W3:Y:S02]  /*42c60*/  LDL.LU.64 R20, [R1+0x2bb0] ;  /* 0x002bb00001147983 */ /* 0x000ee40000300a00 */
[----:B---3--:R-:W-:-:S15]  /*42c70*/  HMMA.16816.F32 R20, R8, R4, R20 ;  /* 0x000000040814723c */ /* 0x008fde0000001814 */
[----:B------:R-:W-:-:S04]  /*42c80*/  NOP ;  /* 0x0000000000007918 */ /* 0x000fc80000000000 */
[----:B------:R-:W-:Y:S04]  /*42c90*/  STL.64 [R1+0x80], R20 ;  /* 0x0000801401007387 */ /* 0x000fe80000100a00 */
[----:B------:R0:W-:Y:S04]  /*42ca0*/  STL.64 [R1+0x88], R22 ;  /* 0x0000881601007387 */ /* 0x0001e80000100a00 */
[----:B0-----:R-:W3:Y:S04]  /*42cb0*/  LDL.LU.64 R22, [R1+0x2ba8] ;  /* 0x002ba80001167983 */ /* 0x001ee80000300a00 */
[----:B------:R-:W4:Y:S04]  /*42cc0*/  LDL.LU.64 R20, [R1+0x2ba0] ;  /* 0x002ba00001147983 */ /* 0x000f280000300a00 */
[----:B------:R4:W-:Y:S01]  /*42cd0*/  STL.64 [R1+0x2b20], R6 ;  /* 0x002b200601007387 */ /* 0x0009e20000100a00 */
[----:B--2---:R-:W-:Y:S01]  /*42ce0*/  HMMA.16816.F32 R24, R8, R24, R12 ;  /* 0x000000180818723c */ /* 0x004fe2000000180c */
[----:B---3--:R-:W-:-:S02]  /*42cf0*/  IMAD.MOV.U32 R4, RZ, RZ, R23 ;  /* 0x000000ffff047224 */ /* 0x008fc400078e0017 */
[----:B------:R-:W-:Y:S02]  /*42d00*/  IMAD.MOV.U32 R5, RZ, RZ, R22 ;  /* 0x000000ffff057224 */ /* 0x000fe400078e0016 */
[----:B----4-:R-:W-:Y:S02]  /*42d10*/  IMAD.MOV.U32 R6, RZ, RZ, R21 ;  /* 0x000000ffff067224 */ /* 0x010fe400078e0015 */
[----:B------:R-:W-:Y:S02]  /*42d20*/  IMAD.MOV.U32 R7, RZ, RZ, R20 ;  /* 0x000000ffff077224 */ /* 0x000fe400078e0014 */
[----:B------:R-:W0:Y:S04]  /*42d30*/  LDSM.16.MT88.4 R20, [R29+UR5+0x20c00] ;  /* 0x020c00051d14783b */ /* 0x000e280008004200 */
[----:B0-----:R-:W-:Y:S04]  /*42d40*/  STL [R1+0x2b08], R21 ;  /* 0x002b081501007387 */ /* 0x001fe80000100800 */
[----:B------:R-:W-:Y:S04]  /*42d50*/  STL [R1+0x2b04], R22 ;  /* 0x002b041601007387 */ /* 0x000fe80000100800 */
[----:B------:R-:W-:Y:S04]  /*42d60*/  STL [R1+0x2b00], R23 ;  /* 0x002b001701007387 */ /* 0x000fe80000100800 */
[----:B------:R-:W2:Y:S04]  /*42d70*/  LDL.LU.64 R12, [R1+0x2b98] ;  /* 0x002b9800010c7983 */ /* 0x000ea80000300a00 */
[----:B------:R-:W-:Y:S04]  /*42d80*/  STL.64 [R1+0x70], R24 ;  /* 0x0000701801007387 */ /* 0x000fe80000100a00 */
[----:B------:R0:W-:Y:S04]  /*42d90*/  STL.64 [R1+0x78], R26 ;  /* 0x0000781a01007387 */ /* 0x0001e80000100a00 */
[----:B0-----:R-:W2:Y:S04]  /*42da0*/  LDL.LU.64 R26, [R1+0x2b90] ;  /* 0x002b9000011a7983 */ /* 0x001ea80000300a00 */
[----:B------:R-:W2:Y:S02]  /*42db0*/  LDL.LU.64 R24, [R1+0x2b88] ;  /* 0x002b880001187983 */ /* 0x000ea40000300a00 */
[----:B--2---:R-:W-:Y:S02]  /*42dc0*/  HMMA.16816.F32 R8, R8, R12, R24 ;  /* 0x0000000c0808723c */ /* 0x004fe40000001818 */
[----:B------:R-:W2:Y:S04]  /*42dd0*/  LDL.LU.64 R26, [R1+0x2b80] ;  /* 0x002b8000011a7983 */ /* 0x000ea80000300a00 */
[----:B------:R-:W2:Y:S04]  /*42de0*/  LDL.LU.64 R24, [R1+0x2b78] ;  /* 0x002b780001187983 */ /* 0x000ea80000300a00 */
[----:B------:R-:W2:Y:S04]  /*42df0*/  LDL.LU.64 R14, [R1+0x2b70] ;  /* 0x002b7000010e7983 */ /* 0x000ea80000300a00 */
[----:B------:R-:W2:Y:S01]  /*42e00*/  LDL.LU.64 R12, [R1+0x2b68] ;  /* 0x002b6800010c7983 */ /* 0x000ea20000300a00 */
[----:B------:R-:W-:-:S02]  /*42e10*/  IMAD.MOV.U32 R22, RZ, RZ, R18 ;  /* 0x000000ffff167224 */ /* 0x000fc400078e0012 */
[----:B------:R-:W-:Y:S02]  /*42e20*/  IMAD.MOV.U32 R23, RZ, RZ, R19 ;  /* 0x000000ffff177224 */ /* 0x000fe400078e0013 */
[----:B------:R-:W-:Y:S04]  /*42e30*/  STL.64 [R1+0x60], R8 ;  /* 0x0000600801007387 */ /* 0x000fe80000100a00 */
[----:B------:R0:W-:Y:S04]  /*42e40*/  STL.64 [R1+0x68], R10 ;  /* 0x0000680a01007387 */ /* 0x0001e80000100a00 */
[----:B0-----:R-:W3:Y:S04]  /*42e50*/  LDL R10, [R1+0x1a8] ;  /* 0x0001a800010a7983 */ /* 0x001ee80000100800 */
[----:B------:R-:W3:Y:S01]  /*42e60*/  LDL R11, [R1+0x1ac] ;  /* 0x0001ac00010b7983 */ /* 0x000ee20000100800 */
[----:B--2---:R-:W-:-:S15]  /*42e70*/  HMMA.16816.F32 R24, R12, R18, R24 ;  /* 0x000000120c18723c */ /* 0x004fde0000001818 */
[----:B------:R-:W-:-:S04]  /*42e80*/  NOP ;  /* 0x0000000000007918 */ /* 0x000fc80000000000 */
[----:B------:R-:W-:Y:S04]  /*42e90*/  STL.64 [R1+0x50], R24 ;  /* 0x0000501801007387 */ /* 0x000fe80000100a00 */
[----:B------:R0:W-:Y:S04]  /*42ea0*/  STL.64 [R1+0x58], R26 ;  /* 0x0000581a01007387 */ /* 0x0001e80000100a00 */
[----:B------:R-:W3:Y:S04]  /*42eb0*/  LDL.LU.64 R18, [R1+0x2b60] ;  /* 0x002b600001127983 */ /* 0x000ee80000300a00 */
[----:B------:R-:W3:Y:S04]  /*42ec0*/  LDL.LU.64 R16, [R1+0x2b58] ;  /* 0x002b580001107983 */ /* 0x000ee80000300a00 */
[----:B0-----:R-:W2:Y:S01]  /*42ed0*/  LDL.LU.64 R26, [R1+0x1c8] ;  /* 0x0001c800011a7983 */ /* 0x001ea20000300a00 */
[----:B---3--:R-:W-:Y:S03]  /*42ee0*/  HMMA.16816.F32 R16, R12, R10, R16 ;  /* 0x0000000a0c10723c */ /* 0x008fe60000001810 */
[----:B------:R-:W0:Y:S04]  /*42ef0*/  LDSM.16.MT88.4 R8, [R0+UR5+0x21000] ;  /* 0x021000050008783b */ /* 0x000e280008004200 */
[----:B0-----:R0:W-:-:S12]  /*42f00*/  STL.64 [R1+0x2a80], R10 ;  /* 0x002a800a01007387 */ /* 0x0011d80000100a00 */
[----:B------:R-:W-:Y:S04]  /*42f10*/  STL.64 [R1+0x40], R16 ;  /* 0x0000401001007387 */ /* 0x000fe80000100a00 */
[----:B------:R1:W-:Y:S04]  /*42f20*/  STL.64 [R1+0x48], R18 ;  /* 0x0000481201007387 */ /* 0x0003e80000100a00 */
[----:B------:R-:W-:Y:S01]  /*42f30*/  STL.64 [R1+0x2a78], R8 ;  /* 0x002a780801007387 */ /* 0x000fe20000100a00 */
[----:B0-----:R-:W-:-:S03]  /*42f40*/  IMAD.MOV.U32 R10, RZ, RZ, R2 ;  /* 0x000000ffff0a7224 */ /* 0x001fc600078e0002 */
[----:B------:R-:W3:Y:S01]  /*42f50*/  LDL.LU R2, [R1+0x2b50] ;  /* 0x002b500001027983 */ /* 0x000ee20000300800 */
[----:B--2---:R-:W-:Y:S01]  /*42f60*/  HMMA.16816.F32 R4, R12, R26, R4 ;  /* 0x0000001a0c04723c */ /* 0x004fe20000001804 */
[----:B------:R-:W-:-:S15]  /*42f70*/  IMAD.MOV.U32 R11, RZ, RZ, R28 ;  /* 0x000000ffff0b7224 */ /* 0x000fde00078e001c */
[----:B------:R-:W-:-:S03]  /*42f80*/  NOP ;  /* 0x0000000000007918 */ /* 0x000fc60000000000 */
[----:B------:R-:W-:Y:S01]  /*42f90*/  IMAD.MOV.U32 R28, RZ, RZ, R6 ;  /* 0x000000ffff1c7224 */ /* 0x000fe200078e0006 */
[----:B------:R-:W-:Y:S01]  /*42fa0*/  STL.64 [R1+0x30], R4 ;  /* 0x0000300401007387 */ /* 0x000fe20000100a00 */
[----:B------:R-:W-:Y:S02]  /*42fb0*/  IMAD.MOV.U32 R0, RZ, RZ, R7 ;  /* 0x000000ffff007224 */ /* 0x000fe400078e0007 */
[----:B------:R-:W-:Y:S01]  /*42fc0*/  IMAD.MOV.U32 R21, RZ, RZ, R26 ;  /* 0x000000ffff157224 */ /* 0x000fe200078e001a */
[----:B------:R-:W-:Y:S04]  /*42fd0*/  STL.64 [R1+0x2b48], R14 ;  /* 0x002b480e01007387 */ /* 0x000fe80000100a00 */
[----:B------:R-:W-:Y:S04]  /*42fe0*/  STL.64 [R1+0x2b40], R12 ;  /* 0x002b400c01007387 */ /* 0x000fe80000100a00 */
[----:B-1----:R-:W2:Y:S04]  /*42ff0*/  LDL R18, [R1+0x1d8] ;  /* 0x0001d80001127983 */ /* 0x002ea80000100800 */
[----:B------:R-:W2:Y:S04]  /*43000*/  LDL R19, [R1+0x1dc] ;  /* 0x0001dc0001137983 */ /* 0x000ea80000100800 */
[----:B------:R-:W-:Y:S04]  /*43010*/  STL.64 [R1+0x2b18], R22 ;  /* 0x002b181601007387 */ /* 0x000fe80000100a00 */
[----:B------:R-:W-:Y:S04]  /*43020*/  STL.64 [R1+0x2b10], R20 ;  /* 0x002b101401007387 */ /* 0x000fe80000100a00 */
[----:B------:R-:W-:Y:S04]  /*43030*/  STL [R1+0x2a74], R0 ;  /* 0x002a740001007387 */ /* 0x000fe80000100800 */
[----:B------:R-:W-:Y:S04]  /*43040*/  STL [R1+0x2a70], R28 ;  /* 0x002a701c01007387 */ /* 0x000fe80000100800 */
[----:B---3--:R-:W0:Y:S04]  /*43050*/  LDSM.16.M88.4 R4, [R2+UR5+0x80] ;  /* 0x000080050204783b */ /* 0x008e280008000200 */
[----:B------:R-:W1:Y:S04]  /*43060*/  LDSM.16.M88.4 R12, [R2+UR5+0x4080] ;  /* 0x00408005020c783b */ /* 0x000e680008000200 */
[----:B0-----:R-:W-:Y:S04]  /*43070*/  STL.64 [R1+0x120], R4 ;  /* 0x0001200401007387 */ /* 0x001fe80000100a00 */
[----:B------:R0:W-:Y:S04]  /*43080*/  STL.64 [R1+0x128], R6 ;  /* 0x0001280601007387 */ /* 0x0001e80000100a00 */
[----:B------:R-:W3:Y:S04]  /*43090*/  LDL.LU R20, [R1+0xe0] ;  /* 0x0000e00001147983 */ /* 0x000ee80000300800 */
[----:B------:R-:W3:Y:S04]  /*430a0*/  LDL.LU R21, [R1+0xe4] ;  /* 0x0000e40001157983 */ /* 0x000ee80000300800 */
[----:B------:R-:W4:Y:S04]  /*430b0*/  LDL.LU R22, [R1+0xe8] ;  /* 0x0000e80001167983 */ /* 0x000f280000300800 */
[----:B------:R-:W4:Y:S04]  /*430c0*/  LDL.LU R23, [R1+0xec] ;  /* 0x0000ec0001177983 */ /* 0x000f280000300800 */
[----:B----4-:R-:W-:Y:S04]  /*430d0*/  STL.64 [R1+0x2b30], R22 ;  /* 0x002b301601007387 */ /* 0x010fe80000100a00 */
[----:B---3--:R-:W-:Y:S04]  /*430e0*/  STL.64 [R1+0x2b28], R20 ;  /* 0x002b281401007387 */ /* 0x008fe80000100a00 */
[----:B0-----:R-:W3:Y:S04]  /*430f0*/  LDL R6, [R1+0x1e8] ;  /* 0x0001e80001067983 */ /* 0x001ee80000100800 */
[----:B------:R-:W3:Y:S01]  /*43100*/  LDL R7, [R1+0x1ec] ;  /* 0x0001ec0001077983 */ /* 0x000ee20000100800 */
[----:B------:R-:W-:-:S02]  /*43110*/  IMAD.MOV.U32 R9, RZ, RZ, R5 ;  /* 0x000000ffff097224 */ /* 0x000fc400078e0005 */
[----:B-1----:R-:W-:Y:S02]  /*43120*/  IMAD.MOV.U32 R0, RZ, RZ, R12 ;  /* 0x000000ffff007224 */ /* 0x002fe400078e000c */
[----:B------:R-:W-:Y:S02]  /*43130*/  IMAD.MOV.U32 R28, RZ, RZ, R13 ;  /* 0x000000ffff1c7224 */ /* 0x000fe400078e000d */
[----:B------:R-:W-:Y:S02]  /*43140*/  IMAD.MOV.U32 R8, RZ, RZ, R27 ;  /* 0x000000ffff087224 */ /* 0x000fe400078e001b */
[----:B------:R-:W-:Y:S04]  /*43150*/  LDSM.16.M88.4 R24, [R2+UR5+0x8080] ;  /* 0x008080050218783b */ /* 0x000fe80008000200 */
[----:B---3--:R0:W-:Y:S04]  /*43160*/  STL.64 [R1+0x2b38], R6 ;  /* 0x002b380601007387 */ /* 0x0081e80000100a00 */
[----:B------:R-:W2:Y:S04]  /*43170*/  LDL.LU R4, [R1+0x20] ;  /* 0x0000200001047983 */ /* 0x000ea80000300800 */
[----:B------:R-:W2:Y:S04]  /*43180*/  LDL.LU R5, [R1+0x24] ;  /* 0x0000240001057983 */ /* 0x000ea80000300800 */
[----:B0-----:R-:W2:Y:S04]  /*43190*/  LDL.LU R6, [R1+0x28] ;  /* 0x0000280001067983 */ /* 0x001ea80000300800 */
[----:B------:R-:W2:Y:S04]  /*431a0*/  LDL.LU R7, [R1+0x2c] ;  /* 0x00002c0001077983 */ /* 0x000ea80000300800 */
[----:B------:R-:W3:Y:S04]  /*431b0*/  LDL.LU R20, [R1+0xb0] ;  /* 0x0000b00001147983 */ /* 0x000ee80000300800 */
[----:B------:R-:W3:Y:S04]  /*431c0*/  LDL.LU R21, [R1+0xb4] ;  /* 0x0000b40001157983 */ /* 0x000ee80000300800 */
[----:B------:R-:W3:Y:S04]  /*431d0*/  LDL.LU R22, [R1+0xb8] ;  /* 0x0000b80001167983 */ /* 0x000ee80000300800 */
[----:B------:R-:W3:Y:S04]  /*431e0*/  LDL.LU R23, [R1+0xbc] ;  /* 0x0000bc0001177983 */ /* 0x000ee80000300800 */
[----:B------:R-:W-:Y:S04]  /*431f0*/  STL [R1+0x2ad4], R9 ;  /* 0x002ad40901007387 */ /* 0x000fe80000100800 */
[----:B------:R-:W-:Y:S04]  /*43200*/  STL.64 [R1+0x138], R14 ;  /* 0x0001380e01007387 */ /* 0x000fe80000100a00 */
[----:B------:R-:W0:Y:S04]  /*43210*/  LDSM.16.M88.4 R12, [R2+UR5+0xc080] ;  /* 0x00c08005020c783b */ /* 0x000e280008000200 */
[----:B------:R-:W-:Y:S04]  /*43220*/  STL [R1+0x2acc], R28 ;  /* 0x002acc1c01007387 */ /* 0x000fe80000100800 */
[----:B------:R-:W-:Y:S04]  /*43230*/  STL [R1+0x2ac8], R0 ;  /* 0x002ac80001007387 */ /* 0x000fe80000100800 */
[----:B0-----:R-:W-:Y:S04]  /*43240*/  STL.64 [R1+0x150], R12 ;  /* 0x0001500c01007387 */ /* 0x001fe80000100a00 */
[----:B------:R0:W-:Y:S04]  /*43250*/  STL.64 [R1+0x140], R24 ;  /* 0x0001401801007387 */ /* 0x0001e80000100a00 */
[----:B------:R1:W-:Y:S04]  /*43260*/  STL.64 [R1+0x148], R26 ;  /* 0x0001481a01007387 */ /* 0x0003e80000100a00 */
[----:B------:R-:W-:Y:S01]  /*43270*/  STL.64 [R1+0x158], R14 ;  /* 0x0001580e01007387 */ /* 0x000fe20000100a00 */
[----:B------:R-:W-:-:S03]  /*43280*/  IMAD.MOV.U32 R9, RZ, RZ, R13 ;  /* 0x000000ffff097224 */ /* 0x000fc600078e000d */
[----:B------:R-:W4:Y:S04]  /*43290*/  LDSM.16.M88.4 R12, [R2+UR5+0x10080] ;  /* 0x01008005020c783b */ /* 0x000f280008000200 */
[----:B0-----:R-:W2:Y:S04]  /*432a0*/  LDL.LU R24, [R1+0x110] ;  /* 0x0001100001187983 */ /* 0x001ea80000300800 */
[----:B------:R-:W2:Y:S04]  /*432b0*/  LDL.LU R25, [R1+0x114] ;  /* 0x0001140001197983 */ /* 0x000ea80000300800 */
[----:B-1----:R-:W2:Y:S04]  /*432c0*/  LDL.LU R26, [R1+0x118] ;  /* 0x00011800011a7983 */ /* 0x002ea80000300800 */
[----:B------:R-:W-:Y:S04]  /*432d0*/  STL [R1+0x2adc], R9 ;  /* 0x002adc0901007387 */ /* 0x000fe80000100800 */
[----:B----4-:R-:W-:Y:S04]  /*432e0*/  STL.64 [R1+0x160], R12 ;  /* 0x0001600c01007387 */ /* 0x010fe80000100a00 */
[----:B------:R-:W-:Y:S04]  /*432f0*/  STL.64 [R1+0x168], R14 ;  /* 0x0001680e01007387 */ /* 0x000fe80000100a00 */
[----:B------:R-:W0:Y:S04]  /*43300*/  LDSM.16.M88.4 R12, [R2+UR5+0x14080] ;  /* 0x01408005020c783b */ /* 0x000e280008000200 */
[----:B0-----:R-:W-:Y:S04]  /*43310*/  STL.64 [R1+0x170], R12 ;  /* 0x0001700c01007387 */ /* 0x001fe80000100a00 */
[----:B------:R-:W-:Y:S04]  /*43320*/  STL.64 [R1+0x178], R14 ;  /* 0x0001780e01007387 */ /* 0x000fe80000100a00 */
[----:B------:R-:W0:Y:S04]  /*43330*/  LDSM.16.M88.4 R12, [R2+UR5+0x18080] ;  /* 0x01808005020c783b */ /* 0x000e280008000200 */
[----:B0-----:R-:W-:Y:S04]  /*43340*/  STL.64 [R1+0x190], R12 ;  /* 0x0001900c01007387 */ /* 0x001fe80000100a00 */
[----:B------:R0:W-:Y:S04]  /*43350*/  STL.64 [R1+0x198], R14 ;  /* 0x0001980e01007387 */ /* 0x0001e80000100a00 */
[----:B0-----:R-:W2:Y:S04]  /*43360*/  LDL.LU.64 R14, [R1+0x2b48] ;  /* 0x002b4800010e7983 */ /* 0x001ea80000300a00 */
[----:B------:R-:W2:Y:S01]  /*43370*/  LDL.LU.64 R12, [R1+0x2b40] ;  /* 0x002b4000010c7983 */ /* 0x000ea20000300a00 */
[----:B------:R-:W-:Y:S01]  /*43380*/  IMAD.MOV.U32 R27, RZ, RZ, R3 ;  /* 0x000000ffff1b7224 */ /* 0x000fe200078e0003 */
[----:B--2---:R-:W-:Y:S02]  /*43390*/  HMMA.16816.F32 R16, R12, R18, R4 ;  /* 0x000000120c10723c */ /* 0x004fe40000001804 */
[----:B------:R-:W3:-:S15]  /*433a0*/  LDL.LU.64 R6, [R1+0x2b38] ;  /* 0x002b380001067983 */ /* 0x000ede0000300a00 */
[----:B------:R-:W-:Y:S02]  /*433b0*/  NOP ;  /* 0x0000000000007918 */ /* 0x000fe40000000000 */
[----:B------:R-:W-:Y:S04]  /*433c0*/  STL.64 [R1+0x20], R16 ;  /* 0x0000201001007387 */ /* 0x000fe80000100a00 */
[----:B------:R-:W-:Y:S01]  /*433d0*/  STL [R1+0x28], R18 ;  /* 0x0000281201007387 */ /* 0x000fe20000100800 */
[----:B------:R-:W-:-:S03]  /*433e0*/  IMAD.MOV.U32 R28, RZ, RZ, R19 ;  /* 0x000000ffff1c7224 */ /* 0x000fc600078e0013 */
[----:B------:R-:W0:Y:S04]  /*433f0*/  LDSM.16.M88.4 R16, [R2+UR5+0x1c080] ;  /* 0x01c080050210783b */ /* 0x000e280008000200 */
[----:B------:R-:W-:Y:S04]  /*43400*/  STL [R1+0x2ad0], R28 ;  /* 0x002ad01c01007387 */ /* 0x000fe80000100800 */
[----:B0-----:R0:W-:Y:S04]  /*43410*/  STL.64 [R1+0x180], R16 ;  /* 0x0001801001007387 */ /* 0x0011e80000100a00 */
[----:B------:R1:W-:Y:S01]  /*43420*/  STL [R1+0x188], R18 ;  /* 0x0001881201007387 */ /* 0x0003e20000100800 */
[----:B------:R-:W-:-:S03]  /*43430*/  IMAD.MOV.U32 R3, RZ, RZ, R19 ;  /* 0x000000ffff037224 */ /* 0x000fc600078e0013 */
[----:B0-----:R-:W2:Y:S04]  /*43440*/  LDL.LU R16, [R1+0x100] ;  /* 0x0001000001107983 */ /* 0x001ea80000300800 */
[----:B------:R-:W2:Y:S04]  /*43450*/  LDL.LU R17, [R1+0x104] ;  /* 0x0001040001117983 */ /* 0x000ea80000300800 */
[----:B-1----:R-:W2:Y:S04]  /*43460*/  LDL.LU R18, [R1+0x108] ;  /* 0x0001080001127983 */ /* 0x002ea80000300800 */
[----:B------:R-:W2:Y:S04]  /*43470*/  LDL.LU R19, [R1+0x10c] ;  /* 0x00010c0001137983 */ /* 0x000ea80000300800 */
[----:B------:R-:W-:Y:S04]  /*43480*/  STL [R1+0x298c], R3 ;  /* 0x00298c0301007387 */ /* 0x000fe80000100800 */
[----:B------:R0:W-:Y:S04]  /*43490*/  STL [R1+0x26d8], R2 ;  /* 0x0026d80201007387 */ /* 0x0001e80000100800 */
[----:B0-----:R-:W4:Y:S01]  /*434a0*/  LDL R2, [R1+0x2b4] ;  /* 0x0002b40001027983 */ /* 0x001f220000100800 */
[----:B---3--:R-:W-:-:S15]  /*434b0*/  HMMA.16816.F32 R4, R12, R6, R20 ;  /* 0x000000060c04723c */ /* 0x008fde0000001814 */
[----:B------:R-:W-:-:S04]  /*434c0*/  NOP ;  /* 0x0000000000007918 */ /* 0x000fc80000000000 */
[----:B------:R-:W-:Y:S01]  /*434d0*/  IMAD.MOV.U32 R28, RZ, RZ, R6 ;  /* 0x000000ffff1c7224 */ /* 0x000fe200078e0006 */
[----:B----4-:R-:W-:Y:S04]  /*434e0*/  STL [R1+0x2ad8], R2 ;  /* 0x002ad80201007387 */ /* 0x010fe80000100800 */
[----:B------:R-:W3:Y:S04]  /*434f0*/  LDL.LU.64 R22, [R1+0x2b30] ;  /* 0x002b300001167983 */ /* 0x000ee80000300a00 */
[----:B------:R-:W3:Y:S04]  /*43500*/  LDL.LU.64 R20, [R1+0x2b28] ;  /* 0x002b280001147983 */ /* 0x000ee80000300a00 */
[----:B------:R-:W-:Y:S04]  /*43510*/  STL.64 [R1+0x10], R4 ;  /* 0x0000100401007387 */ /* 0x000fe80000100a00 */
[----:B------:R0:W-:Y:S04]  /*43520*/  STL [R1+0x1c], R7 ;  /* 0x00001c0701007387 */ /* 0x0001e80000100800 */
[----:B0-----:R-:W3:Y:S02]  /*43530*/  LDL.LU.64 R6, [R1+0x2b20] ;  /* 0x002b200001067983 */ /* 0x001ee40000300a00 */
[----:B---3--:R-:W-:-:S15]  /*43540*/  HMMA.16816.F32 R20, R12, R6, R20 ;  /* 0x000000060c14723c */ /* 0x008fde0000001814 */
[----:B------:R-:W-:-:S04]  /*43550*/  NOP ;  /* 0x0000000000007918 */ /* 0x000fc80000000000 */
[----:B------:R-:W-:Y:S04]  /*43560*/  STL [R1], R20 ;  /* 0x0000001401007387 */ /* 0x000fe80000100800 */
[----:B------:R0:W-:Y:S01]  /*43570*/  STL [R1+0x8], R22 ;  /* 0x0000081601007387 */ /* 0x0001e20000100800 */
[----:B------:R-:W-:Y:S02]  /*43580*/  IMAD.MOV.U32 R2, RZ, RZ, R23 ;  /* 0x000000ffff027224 */ /* 0x000fe400078e0017 */
[----:B------:R-:W-:Y:S01]  /*43590*/  IMAD.MOV.U32 R9, RZ, RZ, R21 ;  /* 0x000000ffff097224 */ /* 0x000fe200078e0015 */
[----:B0-----:R-:W3:Y:S04]  /*435a0*/  LDL.LU.64 R22, [R1+0x2b18] ;  /* 0x002b180001167983 */ /* 0x001ee80000300a00 */
[----:B------:R-:W4:Y:S01]  /*435b0*/  LDL.LU.64 R20, [R1+0x2b10] ;  /* 0x002b100001147983 */ /* 0x000f220000300a00 */
[----:B------:R-:W-:-:S02]  /*435c0*/  IMAD.MOV.U32 R0, RZ, RZ, R6 ;  /* 0x000000ffff007224 */ /* 0x000fc400078e0006 */
[----:B------:R-:W-:Y:S02]  /*435d0*/  IMAD.MOV.U32 R3, RZ, RZ, R7 ;  /* 0x000000ffff037224 */ /* 0x000fe400078e0007 */
[----:B------:R-:W0:Y:S01]  /*435e0*/  LDSM.16.MT88.4 R4, [R29+UR5+0x21000] ;  /* 0x021000051d04783b */ /* 0x000e220008004200 */
[----:B------:R-:W-:Y:S03]  /*435f0*/  HMMA.16816.F32 R24, R12, R10, R24 ;  /* 0x0000000a0c18723c */ /* 0x000fe60000001818 */
[----:B0-----:R-:W-:Y:S04]  /*43600*/  STL [R1+0x29d0], R4 ;  /* 0x0029d00401007387 */ /* 0x001fe80000100800 */
[----:B------:R-:W-:Y:S04]  /*43610*/  STL [R1+0x29cc], R5 ;  /* 0x0029cc0501007387 */ /* 0x000fe80000100800 */
[----:B------:R-:W-:Y:S04]  /*43620*/  STL [R1+0x29c8], R29 ;  /* 0x0029c81d01007387 */ /* 0x000fe80000100800 */
[----:B------:R-:W-:Y:S04]  /*43630*/  STL [R1+0x29c4], R6 ;  /* 0x0029c40601007387 */ /* 0x000fe80000100800 */
[----:B------:R0:W-:Y:S04]  /*43640*/  STL [R1+0x29c0], R7 ;  /* 0x0029c00701007387 */ /* 0x0001e80000100800 */
[----:B0-----:R-:W2:Y:S04]  /*43650*/  LDL.LU.64 R6, [R1+0x218] ;  /* 0x0002180001067983 */ /* 0x001ea80000300a00 */
[----:B------:R-:W-:Y:S04]  /*43660*/  STL.64 [R1+0x2a90], R10 ;  /* 0x002a900a01007387 */ /* 0x000fe80000100a00 */
[----:B------:R0:W-:Y:S04]  /*43670*/  STL.64 [R1+0x2a00], R26 ;  /* 0x002a001a01007387 */ /* 0x0001e80000100a00 */
[----:B------:R1:W-:Y:S01]  /*43680*/  STL.64 [R1+0x29f8], R24 ;  /* 0x0029f81801007387 */ /* 0x0003e20000100a00 */
[----:B0-----:R-:W-:-:S02]  /*43690*/  IMAD.MOV.U32 R27, RZ, RZ, R8 ;  /* 0x000000ffff1b7224 */ /* 0x001fc400078e0008 */
[----:B----4-:R-:W-:Y:S02]  /*436a0*/  IMAD.MOV.U32 R26, RZ, RZ, R21 ;  /* 0x000000ffff1a7224 */ /* 0x010fe400078e0015 */
[----:B------:R-:W4:Y:S04]  /*436b0*/  LDL.LU R21, [R1+0x2b08] ;  /* 0x002b080001157983 */ /* 0x000f280000300800 */
[----:B------:R0:W-:Y:S04]  /*436c0*/  STL.64 [R1+0x2ae0], R26 ;  /* 0x002ae01a01007387 */ /* 0x0001e80000100a00 */
[----:B-1----:R-:W3:Y:S04]  /*436d0*/  LDL.LU R24, [R1+0xd0] ;  /* 0x0000d00001187983 */ /* 0x002ee80000300800 */
[----:B------:R-:W3:Y:S04]  /*436e0*/  LDL.LU R25, [R1+0xd4] ;  /* 0x0000d40001197983 */ /* 0x000ee80000300800 */
[----:B0-----:R-:W3:Y:S04]  /*436f0*/  LDL.LU R26, [R1+0xd8] ;  /* 0x0000d800011a7983 */ /* 0x001ee80000300800 */
[----:B------:R-:W3:Y:S01]  /*43700*/  LDL.LU R27, [R1+0xdc] ;  /* 0x0000dc00011b7983 */ /* 0x000ee20000300800 */
[----:B--2---:R-:W-:-:S03]  /*43710*/  IMAD.MOV.U32 R8, RZ, RZ, R6 ;  /* 0x000000ffff087224 */ /* 0x004fc600078e0006 */
[----:B---3--:R0:W-:Y:S04]  /*43720*/  STL.64 [R1+0x2af0], R26 ;  /* 0x002af01a01007387 */ /* 0x0081e80000100a00 */
[----:B------:R-:W-:Y:S01]  /*43730*/  STL.64 [R1+0x2ae8], R24 ;  /* 0x002ae81801007387 */ /* 0x000fe20000100a00 */
[----:B0-----:R-:W-:Y:S02]  /*43740*/  IMAD.MOV.U32 R26, RZ, RZ, R22 ;  /* 0x000000ffff1a7224 */ /* 0x001fe400078e0016 */
[----:B------:R-:W-:Y:S01]  /*43750*/  IMAD.MOV.U32 R27, RZ, RZ, R23 ;  /* 0x000000ffff1b7224 */ /* 0x000fe200078e0017 */
[----:B------:R-:W4:Y:S04]  /*43760*/  LDL.LU R22, [R1+0x2b04] ;  /* 0x002b040001167983 */ /* 0x000f280000300800 */
[----:B------:R-:W4:Y:S04]  /*43770*/  LDL.LU R23, [R1+0x2b00] ;  /* 0x002b000001177983 */ /* 0x000f280000300800 */
[----:B------:R0:W-:Y:S04]  /*43780*/  STL.64 [R1+0x2af8], R8 ;  /* 0x002af80801007387 */ /* 0x0001e80000100a00 */
[----:B0-----:R-:W4:Y:S04]  /*43790*/  LDL.LU R8, [R1+0xf0] ;  /* 0x0000f00001087983 */ /* 0x001f280000300800 */
[----:B------:R-:W4:Y:S04]  /*437a0*/  LDL.LU R9, [R1+0xf4] ;  /* 0x0000f40001097983 */ /* 0x000f280000300800 */
[----:B------:R-:W4:Y:S04]  /*437b0*/  LDL.LU R10, [R1+0xf8] ;  /* 0x0000f800010a7983 */ /* 0x000f280000300800 */
[----:B------:R-:W4:Y:S01]  /*437c0*/  LDL.LU R11, [R1+0xfc] ;  /* 0x0000fc00010b7983 */ /* 0x000f220000300800 */
[----:B------:R-:W-:Y:S03]  /*437d0*/  HMMA.16816.F32 R16, R12, R6, R16 ;  /* 0x000000060c10723c */ /* 0x000fe60000001810 */
[----:B------:R-:W2:Y:S04]  /*437e0*/  LDL.LU R12, [R1+0xc0] ;  /* 0x0000c000010c7983 */ /* 0x000ea80000300800 */
[----:B------:R-:W2:Y:S04]  /*437f0*/  LDL.LU R13, [R1+0xc4] ;  /* 0x0000c400010d7983 */ /* 0x000ea80000300800 */
[----:B------:R-:W2:Y:S04]  /*43800*/  LDL.LU R14, [R1+0xc8] ;  /* 0x0000c800010e7983 */ /* 0x000ea80000300800 */
[----:B------:R-:W2:Y:S04]  /*43810*/  LDL.LU R15, [R1+0xcc] ;  /* 0x0000cc00010f7983 */ /* 0x000ea80000300800 */
[----:B------:R0:W-:Y:S04]  /*43820*/  STL.64 [R1+0x29f0], R18 ;  /* 0x0029f01201007387 */ /* 0x0001e80000100a00 */
[----:B------:R-:W-:Y:S04]  /*43830*/  STL.64 [R1+0x29e8], R16 ;  /* 0x0029e81001007387 */ /* 0x000fe80000100a00 */
[----:B0-----:R-:W3:Y:S04]  /*43840*/  LDL.LU R18, [R1+0x1a8] ;  /* 0x0001a80001127983 */ /* 0x001ee80000300800 */
[----:B------:R-:W3:Y:S01]  /*43850*/  LDL.LU R19, [R1+0x1ac] ;  /* 0x0001ac0001137983 */ /* 0x000ee20000300800 */
[----:B----4-:R-:W-:Y:S03]  /*43860*/  HMMA.16816.F32 R24, R20, R26, R8 ;  /* 0x0000001a1418723c */ /* 0x010fe60000001808 */
[----:B------:R-:W4:-:S15]  /*43870*/  LDL.LU.64 R8, [R1+0x2af8] ;  /* 0x002af80001087983 */ /* 0x000f1e0000300a00 */
[----:B------:R-:W-:Y:S01]  /*43880*/  NOP ;  /* 0x0000000000007918 */ /* 0x000fe20000000000 */
[----:B------:R-:W-:Y:S04]  /*43890*/  STL.64 [R1+0xf0], R24 ;  /* 0x0000f01801007387 */ /* 0x000fe80000100a00 */
[----:B------:R0:W-:Y:S04]  /*438a0*/  STL.64 [R1+0xf8], R26 ;  /* 0x0000f81a01007387 */ /* 0x0001e80000100a00 */
[----:B0-----:R-:W3:Y:S04]  /*438b0*/  LDL.LU.64 R26, [R1+0x2af0] ;  /* 0x002af000011a7983 */ /* 0x001ee80000300a00 */
[----:B------:R-:W3:Y:S02]  /*438c0*/  LDL.LU.64 R24, [R1+0x2ae8] ;  /* 0x002ae80001187983 */ /* 0x000ee40000300a00 */
[----:B---3--:R-:W-:Y:S02]  /*438d0*/  HMMA.16816.F32 R16, R20, R18, R24 ;  /* 0x000000121410723c */ /* 0x008fe40000001818 */
[----:B------:R-:W2:Y:S01]  /*438e0*/  LDL.LU.64 R26, [R1+0x2ae0] ;  /* 0x002ae000011a7983 */ /* 0x000ea20000300a00 */
[----:B----4-:R-:W-:-:S15]  /*438f0*/  IMAD.MOV.U32 R25, RZ, RZ, R9 ;  /* 0x000000ffff197224 */ /* 0x010fde00078e0009 */
[----:B------:R-:W-:Y:S01]  /*43900*/  NOP ;  /* 0x0000000000007918 */ /* 0x000fe20000000000 */
[----:B------:R-:W-:Y:S04]  /*43910*/  STL.64 [R1+0xe0], R16 ;  /* 0x0000e01001007387 */ /* 0x000fe80000100a00 */
[----:B------:R-:W-:Y:S04]  /*43920*/  STL.64 [R1+0xe8], R18 ;  /* 0x0000e81201007387 */ /* 0x000fe80000100a00 */
[----:B------:R-:W3:Y:S04]  /*43930*/  LDL.LU R24, [R1] ;  /* 0x0000000001187983 */ /* 0x000ee80000300800 */
[----:B------:R-:W4:Y:S01]  /*43940*/  LDL.LU R9, [R1+0x2adc] ;  /* 0x002adc0001097983 */ /* 0x000f220000300800 */
[----:B--2---:R-:W-:Y:S03]  /*43950*/  HMMA.16816.F32 R12, R20, R26, R12 ;  /* 0x0000001a140c723c */ /* 0x004fe6000000180c */
[----:B------:R-:W2:Y:S01]  /*43960*/  LDL.LU R26, [R1+0x8] ;  /* 0x00000800011a7983 */ /* 0x000ea20000300800 */
[----:B------:R-:W-:-:S03]  /*43970*/  IMAD.MOV.U32 R27, RZ, RZ, R2 ;  /* 0x000000ffff1b7224 */ /* 0x000fc600078e0002 */
[----:B------:R-:W3:Y:S04]  /*43980*/  LDL.LU R2, [R1+0x2ad8] ;  /* 0x002ad80001027983 */ /* 0x000ee80000300800 */
[----:B--2---:R-:W-:Y:S04]  /*43990*/  STL.64 [R1+0x2a18], R26 ;  /* 0x002a181a01007387 */ /* 0x004fe80000100a00 */
[----:B---3--:R0:W-:Y:S04]  /*439a0*/  STL.64 [R1+0x2a10], R24 ;  /* 0x002a101801007387 */ /* 0x0081e80000100a00 */
[----:B0-----:R-:W2:Y:S04]  /*439b0*/  LDL.LU.64 R24, [R1+0x160] ;  /* 0x0001600001187983 */ /* 0x001ea80000300a00 */
[----:B--2---:R0:W-:Y:S04]  /*439c0*/  STL.64 [R1+0x2a28], R24 ;  /* 0x002a281801007387 */ /* 0x0041e80000100a00 */
[----:B0-----:R-:W2:Y:S01]  /*439d0*/  LDL R24, [R1+0x150] ;  /* 0x0001500001187983 */ /* 0x001ea20000100800 */
[----:B----4-:R-:W-:-:S03]  /*439e0*/  IMAD.MOV.U32 R25, RZ, RZ, R9 ;  /* 0x000000ffff197224 */ /* 0x010fc600078e0009 */
[----:B------:R-:W3:Y:S04]  /*439f0*/  LDL.LU R9, [R1+0x2ad4] ;  /* 0x002ad40001097983 */ /* 0x000ee80000300800 */
[----:B--2---:R0:W-:Y:S04]  /*43a00*/  STL.64 [R1+0x2a40], R24 ;  /* 0x002a401801007387 */ /* 0x0041e80000100a00 */
[----:B0-----:R-:W2:Y:S04]  /*43a10*/  LDL.LU.64 R24, [R1+0x140] ;  /* 0x0001400001187983 */ /* 0x001ea80000300a00 */
[----:B--2---:R0:W-:Y:S04]  /*43a20*/  STL.64 [R1+0x2a48], R24 ;  /* 0x002a481801007387 */ /* 0x0041e80000100a00 */
[----:B0-----:R-:W2:Y:S04]  /*43a30*/  LDL.LU R24, [R1+0x40] ;  /* 0x0000400001187983 */ /* 0x001ea80000300800 */
[----:B------:R-:W2:Y:S04]  /*43a40*/  LDL.LU R25, [R1+0x44] ;  /* 0x0000440001197983 */ /* 0x000ea80000300800 */
[----:B------:R-:W4:Y:S04]  /*43a50*/  LDL.LU R26, [R1+0x48] ;  /* 0x00004800011a7983 */ /* 0x000f280000300800 */
[----:B------:R-:W4:Y:S01]  /*43a60*/  LDL.LU R27, [R1+0x4c] ;  /* 0x00004c00011b7983 */ /* 0x000f220000300800 */
[----:B------:R-:W-:-:S02]  /*43a70*/  IMAD.MOV.U32 R29, RZ, RZ, R14 ;  /* 0x000000ffff1d7224 */ /* 0x000fc400078e000e */
[----:B------:R-:W-:Y:S01]  /*43a80*/  IMAD.MOV.U32 R6, RZ, RZ, R15 ;  /* 0x000000ffff067224 */ /* 0x000fe200078e000f */
[----:B----4-:R-:W-:Y:S04]  /*43a90*/  STL.64 [R1+0x2a58], R26 ;  /* 0x002a581a01007387 */ /* 0x010fe80000100a00 */
[----:B--2---:R0:W-:Y:S04]  /*43aa0*/  STL.64 [R1+0x2a50], R24 ;  /* 0x002a501801007387 */ /* 0x0041e80000100a00 */
[----:B0-----:R-:W2:Y:S01]  /*43ab0*/  LDL R24, [R1+0x120] ;  /* 0x0001200001187983 */ /* 0x001ea20000100800 */
[----:B---3--:R-:W-:-:S02]  /*43ac0*/  IMAD.MOV.U32 R25, RZ, RZ, R9 ;  /* 0x000000ffff197224 */ /* 0x008fc400078e0009 */
[----:B------:R-:W-:Y:S02]  /*43ad0*/  IMAD.MOV.U32 R14, RZ, RZ, R8 ;  /* 0x000000ffff0e7224 */ /* 0x000fe400078e0008 */
[----:B------:R-:W-:Y:S01]  /*43ae0*/  IMAD.MOV.U32 R15, RZ, RZ, R7 ;  /* 0x000000ffff0f7224 */ /* 0x000fe200078e0007 */
[----:B--2---:R-:W-:Y:S04]  /*43af0*/  STL.64 [R1+0x2a88], R24 ;  /* 0x002a881801007387 */ /* 0x004fe80000100a00 */
[----:B------:R0:W-:Y:S04]  /*43b00*/  STL.64 [R1+0x2a98], R14 ;  /* 0x002a980e01007387 */ /* 0x0001e80000100a00 */
[----:B------:R-:W2:Y:S04]  /*43b10*/  LDL.LU R8, [R1+0x80] ;  /* 0x0000800001087983 */ /* 0x000ea80000300800 */
[----:B------:R-:W2:Y:S04]  /*43b20*/  LDL.LU R9, [R1+0x84] ;  /* 0x0000840001097983 */ /* 0x000ea80000300800 */
[----:B------:R-:W3:Y:S04]  /*43b30*/  LDL.LU R10, [R1+0x88] ;  /* 0x00008800010a7983 */ /* 0x000ee80000300800 */
[----:B------:R-:W3:Y:S04]  /*43b40*/  LDL.LU R11, [R1+0x8c] ;  /* 0x00008c00010b7983 */ /* 0x000ee80000300800 */
[----:B---3--:R-:W-:Y:S04]  /*43b50*/  STL.64 [R1+0x2aa8], R10 ;  /* 0x002aa80a01007387 */ /* 0x008fe80000100a00 */
[----:B--2---:R1:W-:Y:S04]  /*43b60*/  STL.64 [R1+0x2aa0], R8 ;  /* 0x002aa00801007387 */ /* 0x0043e80000100a00 */
[----:B0-----:R-:W2:Y:S04]  /*43b70*/  LDL.LU R14, [R1+0x1e8] ;  /* 0x0001e800010e7983 */ /* 0x001ea80000300800 */
[----:B------:R-:W2:Y:S04]  /*43b80*/  LDL.LU R15, [R1+0x1ec] ;  /* 0x0001ec00010f7983 */ /* 0x000ea80000300800 */
[----:B--2---:R0:W-:Y:S04]  /*43b90*/  STL.64 [R1+0x2ab0], R14 ;  /* 0x002ab00e01007387 */ /* 0x0041e80000100a00 */
[----:B-1----:R-:W2:Y:S04]  /*43ba0*/  LDL.LU R8, [R1+0x90] ;  /* 0x0000900001087983 */ /* 0x002ea80000300800 */
[----:B------:R-:W2:Y:S04]  /*43bb0*/  LDL.LU R9, [R1+0x94] ;  /* 0x0000940001097983 */ /* 0x000ea80000300800 */
[----:B------:R-:W3:Y:S04]  /*43bc0*/  LDL.LU R10, [R1+0x98] ;  /* 0x00009800010a7983 */ /* 0x000ee80000300800 */
[----:B------:R-:W3:Y:S04]  /*43bd0*/  LDL.LU R11, [R1+0x9c] ;  /* 0x00009c00010b7983 */ /* 0x000ee80000300800 */
[----:B---3--:R-:W-:Y:S04]  /*43be0*/  STL.64 [R1+0x2ac0], R10 ;  /* 0x002ac00a01007387 */ /* 0x008fe80000100a00 */
[----:B--2---:R1:W-:Y:S04]  /*43bf0*/  STL.64 [R1+0x2ab8], R8 ;  /* 0x002ab80801007387 */ /* 0x0043e80000100a00 */
[----:B0-----:R-:W2:Y:S04]  /*43c00*/  LDL.LU R14, [R1+0x1d8] ;  /* 0x0001d800010e7983 */ /* 0x001ea80000300800 */
[----:B------:R-:W2:Y:S04]  /*43c10*/  LDL.LU R15, [R1+0x1dc] ;  /* 0x0001dc00010f7983 */ /* 0x000ea80000300800 */
[----:B-1----:R-:W2:Y:S04]  /*43c20*/  LDL.LU R8, [R1+0xa0] ;  /* 0x0000a00001087983 */ /* 0x002ea80000300800 */
[----:B------:R-:W2:Y:S04]  /*43c30*/  LDL.LU R9, [R1+0xa4] ;  /* 0x0000a40001097983 */ /* 0x000ea80000300800 */
[----:B------:R-:W2:Y:S04]  /*43c40*/  LDL.LU R10, [R1+0xa8] ;  /* 0x0000a800010a7983 */ /* 0x000ea80000300800 */
[----:B------:R-:W2:Y:S04]  /*43c50*/  LDL.LU R11, [R1+0xac] ;  /* 0x0000ac00010b7983 */ /* 0x000ea80000300800 */
[----:B------:R-:W3:Y:S04]  /*43c60*/  LDL.LU R24, [R1+0x70] ;  /* 0x0000700001187983 */ /* 0x000ee80000300800 */
[----:B------:R-:W3:Y:S04]  /*43c70*/  LDL.LU R25, [R1+0x74] ;  /* 0x0000740001197983 */ /* 0x000ee80000300800 */
[----:B------:R-:W3:Y:S04]  /*43c80*/  LDL.LU R26, [R1+0x78] ;  /* 0x00007800011a7983 */ /* 0x000ee80000300800 */
[----:B------:R-:W3:Y:S04]  /*43c90*/  LDL.LU R27, [R1+0x7c] ;  /* 0x00007c00011b7983 */ /* 0x000ee80000300800 */
[----:B------:R-:W4:Y:S04]  /*43ca0*/  LDL.LU.64 R16, [R1+0x190] ;  /* 0x0001900001107983 */ /* 0x000f280000300a00 */
[----:B----4-:R0:W-:Y:S04]  /*43cb0*/  STL.64 [R1+0x2a08], R16 ;  /* 0x002a081001007387 */ /* 0x0101e80000100a00 */
[----:B0-----:R-:W4:Y:S01]  /*43cc0*/  LDL.LU.64 R16, [R1+0x170] ;  /* 0x0001700001107983 */ /* 0x001f220000300a00 */
[----:B------:R-:W-:-:S03]  /*43cd0*/  IMAD.MOV.U32 R18, RZ, RZ, R28 ;  /* 0x000000ffff127224 */ /* 0x000fc600078e001c */
[----:B----4-:R0:W-:Y:S04]  /*43ce0*/  STL.64 [R1+0x2a20], R16 ;  /* 0x002a201001007387 */ /* 0x0101e80000100a00 */
[----:B0-----:R-:W4:Y:S04]  /*43cf0*/  LDL.LU R16, [R1+0x10] ;  /* 0x0000100001107983 */ /* 0x001f280000300800 */
[----:B------:R-:W4:Y:S04]  /*43d00*/  LDL.LU R17, [R1+0x14] ;  /* 0x0000140001117983 */ /* 0x000f280000300800 */
[----:B------:R-:W2:Y:S04]  /*43d10*/  LDL.LU R28, [R1+0x2ad0] ;  /* 0x002ad000011c7983 */ /* 0x000ea80000300800 */
[----:B------:R-:W2:Y:S01]  /*43d20*/  LDL.LU R19, [R1+0x1c] ;  /* 0x00001c0001137983 */ /* 0x000ea20000300800 */
[----:B------:R-:W-:-:S02]  /*43d30*/  IMAD.MOV.U32 R4, RZ, RZ, R12 ;  /* 0x000000ffff047224 */ /* 0x000fc400078e000c */
[----:B------:R-:W-:Y:S01]  /*43d40*/  IMAD.MOV.U32 R5, RZ, RZ, R13 ;  /* 0x000000ffff057224 */ /* 0x000fe200078e000d */
[----:B--2---:R-:W-:Y:S04]  /*43d50*/  STL.64 [R1+0x2a38], R18 ;  /* 0x002a381201007387 */ /* 0x004fe80000100a00 */
[----:B----4-:R0:W-:Y:S04]  /*43d60*/  STL.64 [R1+0x2a30], R16 ;  /* 0x002a301001007387 */ /* 0x0101e80000100a00 */
[----:B0-----:R-:W2:Y:S04]  /*43d70*/  LDL.LU R16, [R1+0x20] ;  /* 0x0000200001107983 */ /* 0x001ea80000300800 */
[----:B------:R-:W2:Y:S04]  /*43d80*/  LDL.LU R17, [R1+0x24] ;  /* 0x0000240001117983 */ /* 0x000ea80000300800 */
[----:B------:R-:W4:Y:S01]  /*43d90*/  LDL.LU R18, [R1+0x28] ;  /* 0x0000280001127983 */ /* 0x000f220000300800 */
[----:B------:R-:W-:Y:S01]  /*43da0*/  HMMA.16816.F32 R12, R20, R14, R8 ;  /* 0x0000000e140c723c */ /* 0x000fe20000001808 */
[----:B------:R-:W-:-:S02]  /*43db0*/  IMAD.MOV.U32 R19, RZ, RZ, R28 ;  /* 0x000000ffff137224 */ /* 0x000fc400078e001c */
[----:B------:R-:W2:Y:S04]  /*43dc0*/  LDL.LU R28, [R1+0x2acc] ;  /* 0x002acc00011c7983 */ /* 0x000ea80000300800 */
[----:B----4-:R-:W-:Y:S04]  /*43dd0*/  STL.64 [R1+0x2a68], R18 ;  /* 0x002a681201007387 */ /* 0x010fe80000100a00 */
[----:B--2---:R0:W-:Y:S04]  /*43de0*/  STL.64 [R1+0x2a60], R16 ;  /* 0x002a601001007387 */ /* 0x0041e80000100a00 */
[----:B0-----:R-:W2:Y:S04]  /*43df0*/  LDL.LU R16, [R1+0x50] ;  /* 0x0000500001107983 */ /* 0x001ea80000300800 */
[----:B------:R-:W2:Y:S04]  /*43e00*/  LDL.LU R17, [R1+0x54] ;  /* 0x0000540001117983 */ /* 0x000ea80000300800 */
[----:B------:R-:W2:Y:S04]  /*43e10*/  LDL.LU R18, [R1+0x58] ;  /* 0x0000580001127983 */ /* 0x000ea80000300800 */
[----:B------:R-:W2:Y:S04]  /*43e20*/  LDL.LU R19, [R1+0x5c] ;  /* 0x00005c0001137983 */ /* 0x000ea80000300800 */
[----:B------:R0:W-:Y:S04]  /*43e30*/  STL [R1+0x29e0], R6 ;  /* 0x0029e00601007387 */ /* 0x0001e80000100800 */
[----:B------:R-:W-:Y:S04]  /*43e40*/  STL [R1+0x29dc], R29 ;  /* 0x0029dc1d01007387 */ /* 0x000fe80000100800 */
[----:B------:R-:W-:Y:S04]  /*43e50*/  STL [R1+0x29d8], R5 ;  /* 0x0029d80501007387 */ /* 0x000fe80000100800 */
[----:B------:R-:W-:Y:S01]  /*43e60*/  STL [R1+0x29d4], R4 ;  /* 0x0029d40401007387 */ /* 0x000fe20000100800 */
[----:B0-----:R-:W-:-:S03]  /*43e70*/  IMAD.MOV.U32 R6, RZ, RZ, R0 ;  /* 0x000000ffff067224 */ /* 0x001fc600078e0000 */
[----:B------:R-:W4:Y:S04]  /*43e80*/  LDL.LU R0, [R1+0x2ac8] ;  /* 0x002ac80001007983 */ /* 0x000f280000300800 */
[----:B------:R-:W2:Y:S04]  /*43e90*/  LDL.LU.64 R10, [R1+0x2ac0] ;  /* 0x002ac000010a7983 */ /* 0x000ea80000300a00 */
[----:B------:R-:W2:Y:S04]  /*43ea0*/  LDL.LU.64 R8, [R1+0x2ab8] ;  /* 0x002ab80001087983 */ /* 0x000ea80000300a00 */
[----:B------:R-:W-:Y:S04]  /*43eb0*/  STL.64 [R1+0xc0], R12 ;  /* 0x0000c00c01007387 */ /* 0x000fe80000100a00 */
[----:B------:R0:W-:Y:S04]  /*43ec0*/  STL.64 [R1+0xc8], R14 ;  /* 0x0000c80e01007387 */ /* 0x0001e80000100a00 */
[----:B0-----:R-:W2:Y:S01]  /*43ed0*/  LDL.LU.64 R14, [R1+0x2ab0] ;  /* 0x002ab000010e7983 */ /* 0x001ea20000300a00 */
[----:B------:R-:W-:Y:S01]  /*43ee0*/  IMAD.MOV.U32 R7, RZ, RZ, R3 ;  /* 0x000000ffff077224 */ /* 0x000fe200078e0003 */
[----:B--2---:R-:W-:Y:S02]  /*43ef0*/  HMMA.16816.F32 R12, R20, R14, R8 ;  /* 0x0000000e140c723c */ /* 0x004fe40000001808 */
[----:B------:R-:W2:Y:S04]  /*43f00*/  LDL.LU.64 R10, [R1+0x2aa8] ;  /* 0x002aa800010a7983 */ /* 0x000ea80000300a00 */
[----:B------:R-:W2:-:S13]  /*43f10*/  LDL.LU.64 R8, [R1+0x2aa0] ;  /* 0x002aa00001087983 */ /* 0x000e9a0000300a00 */
[----:B------:R-:W-:Y:S04]  /*43f20*/  STL.64 [R1+0xb0], R12 ;  /* 0x0000b00c01007387 */ /* 0x000fe80000100a00 */
[----:B------:R0:W-:Y:S04]  /*43f30*/  STL.64 [R1+0xb8], R14 ;  /* 0x0000b80e01007387 */ /* 0x0001e80000100a00 */
[----:B0-----:R-:W3:Y:S01]  /*43f40*/  LDL.LU.64 R14, [R1+0x2a98] ;  /* 0x002a9800010e7983 */ /* 0x001ee20000300a00 */
[----:B--2---:R-:W-:Y:S03]  /*43f50*/  HMMA.16816.F32 R4, R20, R6, R8 ;  /* 0x000000061404723c */ /* 0x004fe60000001808 */
[----:B------:R-:W3:-:S15]  /*43f60*/  LDL.LU.64 R10, [R1+0x2a90] ;  /* 0x002a9000010a7983 */ /* 0x000ede0000300a00 */
[----:B------:R-:W-:Y:S01]  /*43f70*/  NOP ;  /* 0x0000000000007918 */ /* 0x000fe20000000000 */
[----:B------:R-:W-:Y:S04]  /*43f80*/  STL [R1+0xa4], R5 ;  /* 0x0000a40501007387 */ /* 0x000fe80000100800 */
[----:B------:R0:W-:Y:S02]  /*43f90*/  STL.64 [R1+0xa8], R6 ;  /* 0x0000a80601007387 */ /* 0x0001e40000100a00 */
[----:B0-----:R-:W-:-:S05]  /*43fa0*/  IMAD.MOV.U32 R7, RZ, RZ, R4 ;  /* 0x000000ffff077224 */ /* 0x001fca00078e0004 */
[----:B------:R0:W-:Y:S04]  /*43fb0*/  STL [R1+0x29e4], R7 ;  /* 0x0029e40701007387 */ /* 0x0001e80000100800 */
[----:B------:R-:W2:Y:S04]  /*43fc0*/  LDL.LU R4, [R1+0x60] ;  /* 0x0000600001047983 */ /* 0x000ea80000300800 */
[----:B------:R-:W2:Y:S04]  /*43fd0*/  LDL.LU R5, [R1+0x64] ;  /* 0x0000640001057983 */ /* 0x000ea80000300800 */
[----:B------:R-:W2:Y:S04]  /*43fe0*/  LDL.LU R6, [R1+0x68] ;  /* 0x0000680001067983 */ /* 0x000ea80000300800 */
[----:B0-----:R-:W2:Y:S01]  /*43ff0*/  LDL.LU R7, [R1+0x6c] ;  /* 0x00006c0001077983 */ /* 0x001ea20000300800 */
[----:B---3--:R-:W-:Y:S03]  /*44000*/  HMMA.16816.F32 R8, R20, R10, R24 ;  /* 0x0000000a1408723c */ /* 0x008fe60000001818 */
[----:B------:R-:W3:-:S15]  /*44010*/  LDL.LU.64 R24, [R1+0x2a88] ;  /* 0x002a880001187983 */ /* 0x000ede0000300a00 */
[----:B------:R-:W-:Y:S01]  /*44020*/  NOP ;  /* 0x0000000000007918 */ /* 0x000fe20000000000 */
[----:B------:R-:W-:Y:S04]  /*44030*/  STL.64 [R1+0x90], R8 ;  /* 0x0000900801007387 */ /* 0x000fe80000100a00 */
[----:B------:R0:W-:Y:S04]  /*44040*/  STL.64 [R1+0x98], R10 ;  /* 0x0000980a01007387 */ /* 0x0001e80000100a00 */
[----:B0-----:R-:W3:Y:S04]  /*44050*/  LDL.LU.64 R10, [R1+0x2a80] ;  /* 0x002a8000010a7983 */ /* 0x001ee80000300a00 */
[----:B------:R-:W3:Y:S01]  /*44060*/  LDL.LU.64 R8, [R1+0x2a78] ;  /* 0x002a780001087983 */ /* 0x000ee20000300a00 */
[----:B--2---:R-:W-:Y:S03]  /*44070*/  HMMA.16816.F32 R4, R20, R14, R4 ;  /* 0x0000000e1404723c */ /* 0x004fe60000001804 */
[----:B------:R-:W0:Y:S01]  /*44080*/  LDSM.16.MT88.4 R12, [R2+UR5+0x21400] ;  /* 0x02140005020c783b */ /* 0x000e220008004200 */
[----:B----4-:R-:W-:-:S02]  /*44090*/  IMAD.MOV.U32 R20, RZ, RZ, R0 ;  /* 0x000000ffff147224 */ /* 0x010fc400078e0000 */
[----:B------:R-:W-:-:S13]  /*440a0*/  IMAD.MOV.U32 R21, RZ, RZ, R28 ;  /* 0x000000ffff157224 */ /* 0x000fda00078e001c */
[----:B------:R-:W-:Y:S04]  /*440b0*/  STL.64 [R1+0x80], R4 ;  /* 0x0000800401007387 */ /* 0x000fe80000100a00 */
[----:B------:R-:W-:Y:S04]  /*440c0*/  STL [R1+0x88], R6 ;  /* 0x0000880601007387 */ /* 0x000fe80000100800 */
[----:B------:R-:W2:Y:S04]  /*440d0*/  LDL.LU R0, [R1+0x2a74] ;  /* 0x002a740001007983 */ /* 0x000ea80000300800 */
[----:B------:R-:W4:Y:S04]  /*440e0*/  LDL.LU R28, [R1+0x2a70] ;  /* 0x002a7000011c7983 */ /* 0x000f280000300800 */
[----:B0-----:R-:W-:Y:S04]  /*440f0*/  STL.64 [R1+0x2948], R14 ;  /* 0x0029480e01007387 */ /* 0x001fe80000100a00 */
[----:B------:R0:W-:Y:S04]  /*44100*/  STL.64 [R1+0x2940], R12 ;  /* 0x0029400c01007387 */ /* 0x0001e80000100a00 */
[----:B0-----:R-:W2:Y:S01]  /*44110*/  LDL.LU.64 R12, [R1+0x180] ;  /* 0x00018000010c7983 */ /* 0x001ea20000300a00 */
[----:B---3--:R-:W-:Y:S03]  /*44120*/  HMMA.16816.F32 R24, R8, R24, R16 ;  /* 0x000000180818723c */ /* 0x008fe60000001810 */
[----:B------:R-:W3:Y:S04]  /*44130*/  LDL.LU.64 R18, [R1+0x2a68] ;  /* 0x002a680001127983 */ /* 0x000ee80000300a00 */
[----:B------:R-:W3:-:S12]  /*44140*/  LDL.LU.64 R16, [R1+0x2a60] ;  /* 0x002a600001107983 */ /* 0x000ed80000300a00 */
[----:B------:R-:W-:Y:S04]  /*44150*/  STL.64 [R1+0x70], R24 ;  /* 0x0000701801007387 */ /* 0x000fe80000100a00 */
[----:B------:R0:W-:Y:S04]  /*44160*/  STL.64 [R1+0x78], R26 ;  /* 0x0000781a01007387 */ /* 0x0001e80000100a00 */
[----:B0-----:R-:W2:Y:S04]  /*44170*/  LDL.LU.64 R26, [R1+0x2a58] ;  /* 0x002a5800011a7983 */ /* 0x001ea80000300a00 */
[----:B------:R-:W2:Y:S02]  /*44180*/  LDL.LU.64 R24, [R1+0x2a50] ;  /* 0x002a500001187983 */ /* 0x000ea40000300a00 */
[----:B--2---:R-:W-:-:S15]  /*44190*/  HMMA.16816.F32 R24, R8, R20, R24 ;  /* 0x000000140818723c */ /* 0x004fde0000001818 */
[----:B------:R-:W-:-:S04]  /*441a0*/  NOP ;  /* 0x0000000000007918 */ /* 0x000fc80000000000 */
[----:B------:R0:W-:Y:S04]  /*441b0*/  STL.64 [R1+0x110], R24 ;  /* 0x0001101801007387 */ /* 0x0001e80000100a00 */
[----:B------:R-:W-:Y:S04]  /*441c0*/  STL.64 [R1+0x118], R26 ;  /* 0x0001181a01007387 */ /* 0x000fe80000100a00 */
[----:B0-----:R-:W2:Y:S04]  /*441d0*/  LDL.LU.64 R24, [R1+0x2a48] ;  /* 0x002a480001187983 */ /* 0x001ea80000300a00 */
[----:B------:R0:W-:Y:S04]  /*441e0*/  STL.64 [R1+0x29b8], R20 ;  /* 0x0029b81401007387 */ /* 0x0001e80000100a00 */
[----:B0-----:R-:W2:Y:S04]  /*441f0*/  LDL.LU R20, [R1+0x30] ;  /* 0x0000300001147983 */ /* 0x001ea80000300800 */
[----:B------:R-:W2:Y:S01]  /*44200*/  LDL.LU R21, [R1+0x34] ;  /* 0x0000340001157983 */ /* 0x000ea20000300800 */
[----:B----4-:R-:W-:-:S02]  /*44210*/  IMAD.MOV.U32 R22, RZ, RZ, R28 ;  /* 0x000000ffff167224 */ /* 0x010fc400078e001c */
[----:B------:R-:W-:-:S07]  /*44220*/  IMAD.MOV.U32 R23, RZ, RZ, R0 ;  /* 0x000000ffff177224 */ /* 0x000fce00078e0000 */
[----:B--2---:R-:W-:-:S15]  /*44230*/  HMMA.16816.F32 R20, R8, R24, R20 ;  /* 0x000000180814723c */ /* 0x004fde0000001814 */
[----:B------:R-:W-:-:S04]  /*44240*/  NOP ;  /* 0x0000000000007918 */ /* 0x000fc80000000000 */
[----:B------:R0:W-:Y:S04]  /*44250*/  STL.64 [R1+0x100], R20 ;  /* 0x0001001401007387 */ /* 0x0001e80000100a00 */
[----:B------:R-:W-:Y:S01]  /*44260*/  STL.64 [R1+0x108], R22 ;  /* 0x0001081601007387 */ /* 0x000fe20000100a00 */
[----:B0-----:R-:W-:Y:S02]  /*44270*/  IMAD.MOV.U32 R21, RZ, RZ, R24 ;  /* 0x000000ffff157224 */ /* 0x001fe400078e0018 */
[----:B------:R-:W-:Y:S02]  /*44280*/  IMAD.MOV.U32 R20, RZ, RZ, R25 ;  /* 0x000000ffff147224 */ /* 0x000fe400078e0019 */
[----:B------:R-:W3:Y:S02]  /*44290*/  LDL.LU.64 R24, [R1+0x2a40] ;  /* 0x002a400001187983 */ /* 0x000ee40000300a00 */
[----:B---3--:R-:W-:Y:S02]  /*442a0*/  HMMA.16816.F32 R24, R8, R24, R16 ;  /* 0x000000180818723c */ /* 0x008fe40000001810 */
[----:B------:R-:W2:Y:S04]  /*442b0*/  LDL.LU.64 R18, [R1+0x2a38] ;  /* 0x002a380001127983 */ /* 0x000ea80000300a00 */
[----:B------:R-:W2:-:S13]  /*442c0*/  LDL.LU.64 R16, [R1+0x2a30] ;  /* 0x002a300001107983 */ /* 0x000e9a0000300a00 */
[----:B------:R0:W-:Y:S04]  /*442d0*/  STL.64 [R1+0x60], R24 ;  /* 0x0000601801007387 */ /* 0x0001e80000100a00 */
[----:B------:R-:W-:Y:S04]  /*442e0*/  STL.64 [R1+0x68], R26 ;  /* 0x0000681a01007387 */ /* 0x000fe80000100a00 */
[----:B0-----:R-:W2:Y:S02]  /*442f0*/  LDL.LU.64 R24, [R1+0x2a28] ;  /* 0x002a280001187983 */ /* 0x001ea40000300a00 */
[----:B--2---:R-:W-:Y:S01]  /*44300*/  HMMA.16816.F32 R16, R8, R24, R16 ;  /* 0x000000180810723c */ /* 0x004fe20000001810 */
[----:B------:R-:W-:-:S02]  /*44310*/  IMAD.MOV.U32 R5, RZ, RZ, R24 ;  /* 0x000000ffff057224 */ /* 0x000fc400078e0018 */
[----:B------:R-:W-:-:S15]  /*44320*/  IMAD.MOV.U32 R4, RZ, RZ, R25 ;  /* 0x000000ffff047224 */ /* 0x000fde00078e0019 */
[----:B------:R-:W-:Y:S01]  /*44330*/  NOP ;  /* 0x0000000000007918 */ /* 0x000fe20000000000 */
[----:B------:R0:W-:Y:S04]  /*44340*/  STL.64 [R1+0x50], R16 ;  /* 0x0000501001007387 */ /* 0x0001e80000100a00 */
[----:B------:R-:W-:Y:S04]  /*44350*/  STL.64 [R1+0x58], R18 ;  /* 0x0000581201007387 */ /* 0x000fe80000100a00 */
[----:B0-----:R-:W2:Y:S04]  /*44360*/  LDL.LU.64 R16, [R1+0x2a20] ;  /* 0x002a200001107983 */ /* 0x001ea80000300a00 */
[----:B------:R-:W2:Y:S04]  /*44370*/  LDL.LU.64 R26, [R1+0x2a18] ;  /* 0x002a1800011a7983 */ /* 0x000ea80000300a00 */
[----:B------:R-:W2:Y:S02]  /*44380*/  LDL.LU.64 R24, [R1+0x2a10] ;  /* 0x002a100001187983 */ /* 0x000ea40000300a00 */
[----:B--2---:R-:W-:Y:S01]  /*44390*/  HMMA.16816.F32 R24, R8, R16, R24 ;  /* 0x000000100818723c */ /* 0x004fe20000001818 */
[----:B------:R-:W-:-:S02]  /*443a0*/  IMAD.MOV.U32 R6, RZ, RZ, R16 ;  /* 0x000000ffff067224 */ /* 0x000fc400078e0010 */
[----:B------:R-:W-:Y:S02]  /*443b0*/  IMAD.MOV.U32 R29, RZ, RZ, R17 ;  /* 0x000000ffff1d7224 */ /* 0x000fe400078e0011 */
[----:B------:R-:W2:-:S14]  /*443c0*/  LDL.LU.64 R16, [R1+0x2a08] ;  /* 0x002a080001107983 */ /* 0x000e9c0000300a00 */
[----:B------:R-:W-:Y:S04]  /*443d0*/  STL.64 [R1+0x40], R24 ;  /* 0x0000401801007387 */ /* 0x000fe80000100a00 */
[----:B------:R0:W-:Y:S01]  /*443e0*/  STL [R1+0x48], R26 ;  /* 0x0000481a01007387 */ /* 0x0001e20000100800 */
[----:B------:R-:W-:-:S03]  /*443f0*/  IMAD.MOV.U32 R28, RZ, RZ, R27 ;  /* 0x000000ffff1c7224 */ /* 0x000fc600078e001b */
[----:B0-----:R-:W3:Y:S04]  /*44400*/  LDL.LU.64 R26, [R1+0x2a00] ;  /* 0x002a0000011a7983 */ /* 0x001ee80000300a00 */
[----:B------:R-:W3:Y:S01]  /*44410*/  LDL.LU.64 R24, [R1+0x29f8] ;  /* 0x0029f80001187983 */ /* 0x000ee20000300a00 */
[----:B--2---:R-:W-:Y:S02]  /*44420*/  IMAD.MOV.U32 R23, RZ, RZ, R16 ;  /* 0x000000ffff177224 */ /* 0x004fe400078e0010 */
[----:B------:R-:W-:Y:S01]  /*44430*/  IMAD.MOV.U32 R22, RZ, RZ, R17 ;  /* 0x000000ffff167224 */ /* 0x000fe200078e0011 */
[----:B---3--:R-:W-:-:S15]  /*44440*/  HMMA.16816.F32 R24, R8, R16, R24 ;  /* 0x000000100818723c */ /* 0x008fde0000001818 */
[----:B------:R-:W-:-:S04]  /*44450*/  NOP ;  /* 0x0000000000007918 */ /* 0x000fc80000000000 */
[----:B------:R-:W-:Y:S04]  /*44460*/  STL.64 [R1+0x20], R24 ;  /* 0x0000201801007387 */ /* 0x000fe80000100a00 */
[----:B------:R0:W-:Y:S04]  /*44470*/  STL.64 [R1+0x28], R26 ;  /* 0x0000281a01007387 */ /* 0x0001e80000100a00 */
[----:B------:R-:W2:Y:S04]  /*44480*/  LDL.LU.64 R18, [R1+0x29f0] ;  /* 0x0029f00001127983 */ /* 0x000ea80000300a00 */
[----:B------:R-:W2:Y:S01]  /*44490*/  LDL.LU.64 R16, [R1+0x29e8] ;  /* 0x0029e80001107983 */ /* 0x000ea20000300a00 */
[----:B------:R-:W-:-:S02]  /*444a0*/  IMAD.MOV.U32 R3, RZ, RZ, R12 ;  /* 0x000000ffff037224 */ /* 0x000fc400078e000c */
[----:B------:R-:W-:Y:S01]  /*444b0*/  IMAD.MOV.U32 R0, RZ, RZ, R13 ;  /* 0x000000ffff007224 */ /* 0x000fe200078e000d */
[----:B--2---:R-:W-:-:S15]  /*444c0*/  HMMA.16816.F32 R8, R8, R12, R16 ;  /* 0x0000000c0808723c */ /* 0x004fde0000001810 */
[----:B------:R-:W-:-:S04]  /*444d0*/  NOP ;  /* 0x0000000000007918 */ /* 0x000fc80000000000 */
[----:B0-----:R-:W-:Y:S02]  /*444e0*/  IMAD.MOV.U32 R27, RZ, RZ, R8 ;  /* 0x000000ffff1b7224 */ /* 0x001fe400078e0008 */
[----:B------:R-:W-:Y:S02]  /*444f0*/  IMAD.MOV.U32 R26, RZ, RZ, R9 ;  /* 0x000000ffff1a7224 */ /* 0x000fe400078e0009 */
[----:B------:R-:W-:Y:S02]  /*44500*/  IMAD.MOV.U32 R25, RZ, RZ, R10 ;  /* 0x000000ffff197224 */ /* 0x000fe400078e000a */
[----:B------:R-:W-:Y:S01]  /*44510*/  IMAD.MOV.U32 R24, RZ, RZ, R11 ;  /* 0x000000ffff187224 */ /* 0x000fe200078e000b */
[----:B------:R-:W-:Y:S04]  /*44520*/  STL.64 [R1+0x2958], R26 ;  /* 0x0029581a01007387 */ /* 0x000fe80000100a00 */
[----:B------:R0:W-:Y:S04]  /*44530*/  STL.64 [R1+0x2950], R24 ;  /* 0x0029501801007387 */ /* 0x0001e80000100a00 */
[----:B------:R-:W2:Y:S04]  /*44540*/  LDL.LU R12, [R1+0x80] ;  /* 0x00008000010c7983 */ /* 0x000ea80000300800 */
[----:B------:R-:W2:Y:S04]  /*44550*/  LDL.LU R13, [R1+0x84] ;  /* 0x00008400010d7983 */ /* 0x000ea80000300800 */
[----:B------:R-:W3:Y:S01]  /*44560*/  LDL.LU R14, [R1+0x88] ;  /* 0x00008800010e7983 */ /* 0x000ee20000300800 */
[----:B------:R-:W-:-:S02]  /*44570*/  IMAD.MOV.U32 R15, RZ, RZ, R7 ;  /* 0x000000ffff0f7224 */ /* 0x000fc400078e0007 */
[----:B------:R-:W-:Y:S02]  /*44580*/  IMAD.MOV.U32 R16, RZ, RZ, R21 ;  /* 0x000000ffff107224 */ /* 0x000fe400078e0015 */
[----:B------:R-:W-:Y:S01]  /*44590*/  IMAD.MOV.U32 R17, RZ, RZ, R20 ;  /* 0x000000ffff117224 */ /* 0x000fe200078e0014 */
[----:B------:R-:W4:Y:S01]  /*445a0*/  LDL.LU R7, [R1+0x29e4] ;  /* 0x0029e40001077983 */ /* 0x000f220000300800 */
[----:B0-----:R-:W-:Y:S02]  /*445b0*/  IMAD.MOV.U32 R24, RZ, RZ, R23 ;  /* 0x000000ffff187224 */ /* 0x001fe400078e0017 */
[----:B------:R-:W-:Y:S01]  /*445c0*/  IMAD.MOV.U32 R25, RZ, RZ, R22 ;  /* 0x000000ffff197224 */ /* 0x000fe200078e0016 */
[----:B---3--:R-:W-:Y:S04]  /*445d0*/  STL.64 [R1+0x2968], R14 ;  /* 0x0029680e01007387 */ /* 0x008fe80000100a00 */
[----:B--2---:R-:W-:Y:S04]  /*445e0*/  STL.64 [R1+0x2960], R12 ;  /* 0x0029600c01007387 */ /* 0x004fe80000100a00 */
[----:B------:R0:W-:Y:S04]  /*445f0*/  STL.64 [R1+0x29b0], R16 ;  /* 0x0029b01001007387 */ /* 0x0001e80000100a00 */
[----:B0-----:R-:W2:Y:S04]  /*44600*/  LDL.LU R16, [R1+0xe0] ;  /* 0x0000e00001107983 */ /* 0x001ea80000300800 */
[----:B------:R-:W2:Y:S04]  /*44610*/  LDL.LU R17, [R1+0xe4] ;  /* 0x0000e40001117983 */ /* 0x000ea80000300800 */
[----:B------:R-:W2:Y:S04]  /*44620*/  LDL.LU R18, [R1+0xe8] ;  /* 0x0000e80001127983 */ /* 0x000ea80000300800 */
[----:B------:R-:W2:Y:S04]  /*44630*/  LDL.LU R19, [R1+0xec] ;  /* 0x0000ec0001137983 */ /* 0x000ea80000300800 */
[----:B------:R-:W3:Y:S04]  /*44640*/  LDL.LU R20, [R1+0xf0] ;  /* 0x0000f00001147983 */ /* 0x000ee80000300800 */
[----:B------:R-:W3:Y:S04]  /*44650*/  LDL.LU R21, [R1+0xf4] ;  /* 0x0000f40001157983 */ /* 0x000ee80000300800 */
[----:B------:R-:W3:Y:S04]  /*44660*/  LDL.LU R22, [R1+0xf8] ;  /* 0x0000f80001167983 */ /* 0x000ee80000300800 */
[----:B------:R-:W3:Y:S04]  /*44670*/  LDL.LU R23, [R1+0xfc] ;  /* 0x0000fc0001177983 */ /* 0x000ee80000300800 */
[----:B------:R0:W-:Y:S04]  /*44680*/  STL.64 [R1+0x2970], R24 ;  /* 0x0029701801007387 */ /* 0x0001e80000100a00 */
[----:B------:R-:W2:Y:S04]  /*44690*/  LDL.LU R12, [R1+0x90] ;  /* 0x00009000010c7983 */ /* 0x000ea80000300800 */
[----:B------:R-:W2:Y:S04]  /*446a0*/  LDL.LU R13, [R1+0x94] ;  /* 0x00009400010d7983 */ /* 0x000ea80000300800 */
[----:B------:R-:W2:Y:S04]  /*446b0*/  LDL.LU R14, [R1+0x98] ;  /* 0x00009800010e7983 */ /* 0x000ea80000300800 */
[----:B------:R-:W2:Y:S01]  /*446c0*/  LDL.LU R15, [R1+0x9c] ;  /* 0x00009c00010f7983 */ /* 0x000ea20000300800 */
[----:B0-----:R-:W-:-:S02]  /*446d0*/  IMAD.MOV.U32 R24, RZ, RZ, R6 ;  /* 0x000000ffff187224 */ /* 0x001fc400078e0006 */
[----:B------:R-:W-:Y:S01]  /*446e0*/  IMAD.MOV.U32 R25, RZ, RZ, R29 ;  /* 0x000000ffff197224 */ /* 0x000fe200078e001d */
[----:B--2---:R-:W-:Y:S04]  /*446f0*/  STL.64 [R1+0x2980], R14 ;  /* 0x0029800e01007387 */ /* 0x004fe80000100a00 */
[----:B------:R-:W-:Y:S04]  /*44700*/  STL.64 [R1+0x2978], R12 ;  /* 0x0029780c01007387 */ /* 0x000fe80000100a00 */
[----:B------:R-:W2:Y:S04]  /*44710*/  LDL.LU R6, [R1+0x29e0] ;  /* 0x0029e00001067983 */ /* 0x000ea80000300800 */
[----:B------:R-:W2:Y:S04]  /*44720*/  LDL.LU R29, [R1+0x29dc] ;  /* 0x0029dc00011d7983 */ /* 0x000ea80000300800 */
[----:B------:R0:W-:Y:S02]  /*44730*/  STL.64 [R1+0x2990], R24 ;  /* 0x0029901801007387 */ /* 0x0001e40000100a00 */
[----:B0-----:R-:W-:-:S02]  /*44740*/  IMAD.MOV.U32 R24, RZ, RZ, R5 ;  /* 0x000000ffff187224 */ /* 0x001fc400078e0005 */
[----:B------:R-:W-:Y:S01]  /*44750*/  IMAD.MOV.U32 R25, RZ, RZ, R4 ;  /* 0x000000ffff197224 */ /* 0x000fe200078e0004 */
[----:B------:R-:W2:Y:S04]  /*44760*/  LDL.LU R5, [R1+0x29d8] ;  /* 0x0029d80001057983 */ /* 0x000ea80000300800 */
[----:B------:R-:W2:Y:S04]  /*44770*/  LDL.LU R4, [R1+0x29d4] ;  /* 0x0029d40001047983 */ /* 0x000ea80000300800 */
[----:B------:R0:W-:Y:S04]  /*44780*/  STL.64 [R1+0x2998], R24 ;  /* 0x0029981801007387 */ /* 0x0001e80000100a00 */
[----:B0-----:R-:W2:Y:S04]  /*44790*/  LDL.LU R24, [R1+0xc0] ;  /* 0x0000c00001187983 */ /* 0x001ea80000300800 */
[----:B------:R-:W2:Y:S04]  /*447a0*/  LDL.LU R25, [R1+0xc4] ;  /* 0x0000c40001197983 */ /* 0x000ea80000300800 */
[----:B------:R-:W2:Y:S04]  /*447b0*/  LDL.LU R26, [R1+0xc8] ;  /* 0x0000c800011a7983 */ /* 0x000ea80000300800 */
[----:B------:R-:W2:Y:S04]  /*447c0*/  LDL.LU R27, [R1+0xcc] ;  /* 0x0000cc00011b7983 */ /* 0x000ea80000300800 */
[----:B--2---:R-:W-:Y:S04]  /*447d0*/  STL.64 [R1+0x29a8], R26 ;  /* 0x0029a81a01007387 */ /* 0x004fe80000100a00 */
[----:B------:R0:W-:Y:S02]  /*447e0*/  STL.64 [R1+0x29a0], R24 ;  /* 0x0029a01801007387 */ /* 0x0001e40000100a00 */
[----:B0-----:R-:W-:-:S02]  /*447f0*/  IMAD.MOV.U32 R24, RZ, RZ, R4 ;  /* 0x000000ffff187224 */ /* 0x001fc400078e0004 */
[----:B------:R-:W-:Y:S01]  /*44800*/  IMAD.MOV.U32 R25, RZ, RZ, R5 ;  /* 0x000000ffff197224 */ /* 0x000fe200078e0005 */
[----:B------:R-:W3:Y:S04]  /*44810*/  LDL.LU R4, [R1+0x29d0] ;  /* 0x0029d00001047983 */ /* 0x000ee80000300800 */
[----:B------:R-:W3:Y:S01]  /*44820*/  LDL.LU R5, [R1+0x29cc] ;  /* 0x0029cc0001057983 */ /* 0x000ee20000300800 */
[----:B------:R-:W-:-:S03]  /*44830*/  IMAD.MOV.U32 R26, RZ, RZ, R29 ;  /* 0x000000ffff1a7224 */ /* 0x000fc600078e001d */
[----:B------:R-:W2:Y:S01]  /*44840*/  LDL.LU R29, [R1+0x29c8] ;  /* 0x0029c800011d7983 */ /* 0x000ea20000300800 */
[----:B------:R-:W-:-:S03]  /*44850*/  IMAD.MOV.U32 R27, RZ, RZ, R6 ;  /* 0x000000ffff1b7224 */ /* 0x000fc600078e0006 */
[----:B------:R-:W3:Y:S01]  /*44860*/  LDL.LU R6, [R1+0x29c4] ;  /* 0x0029c40001067983 */ /* 0x000ee20000300800 */
[----:B----4-:R-:W-:-:S03]  /*44870*/  IMAD.MOV.U32 R12, RZ, RZ, R7 ;  /* 0x000000ffff0c7224 */ /* 0x010fc600078e0007 */
[----:B------:R-:W3:Y:S04]  /*44880*/  LDL.LU R7, [R1+0x29c0] ;  /* 0x0029c00001077983 */ /* 0x000ee80000300800 */
[----:B------:R-:W4:Y:S04]  /*44890*/  LDL.LU R13, [R1+0xa4] ;  /* 0x0000a400010d7983 */ /* 0x000f280000300800 */
[----:B------:R-:W4:Y:S04]  /*448a0*/  LDL.LU R14, [R1+0xa8] ;  /* 0x0000a800010e7983 */ /* 0x000f280000300800 */
[----:B------:R-:W4:Y:S04]  /*448b0*/  LDL.LU R15, [R1+0xac] ;  /* 0x0000ac00010f7983 */ /* 0x000f280000300800 */
[----:B--2---:R-:W0:Y:S04]  /*448c0*/  LDSM.16.MT88.4 R8, [R29+UR5+0x21400] ;  /* 0x021400051d08783b */ /* 0x004e280008004200 */
[----:B0-----:R-:W-:Y:S04]  /*448d0*/  STL.64 [R1+0x28d0], R10 ;  /* 0x0028d00a01007387 */ /* 0x001fe80000100a00 */
[----:B------:R0:W-:Y:S04]  /*448e0*/  STL.64 [R1+0x28c8], R8 ;  /* 0x0028c80801007387 */ /* 0x0001e80000100a00 */
[----:B0-----:R-:W3:Y:S04]  /*448f0*/  LDL.LU.64 R8, [R1+0x120] ;  /* 0x0001200001087983 */ /* 0x001ee80000300a00 */
[----:B------:R-:W2:Y:S01]  /*44900*/  LDL.LU.64 R10, [R1+0x128] ;  /* 0x00012800010a7983 */ /* 0x000ea20000300a00 */
[----:B---3--:R-:W-:-:S15]  /*44910*/  HMMA.16816.F32 R20, R4, R8, R20 ;  /* 0x000000080414723c */ /* 0x008fde0000001814 */
[----:B------:R-:W-:-:S04]  /*44920*/  NOP ;  /* 0x0000000000007918 */ /* 0x000fc80000000000 */
[----:B------:R0:W-:Y:S04]  /*44930*/  STL.64 [R1], R20 ;  /* 0x0000001401007387 */ /* 0x0001e80000100a00 */
[----:B------:R1:W-:Y:S04]  /*44940*/  STL.64 [R1+0x8], R22 ;  /* 0x0000081601007387 */ /* 0x0003e80000100a00 */
[----:B0-----:R-:W1:Y:S02]  /*44950*/  LDL.LU.64 R20, [R1+0x29b8] ;  /* 0x0029b80001147983 */ /* 0x001e640000300a00 */
[----:B-1----:R-:W-:Y:S02]  /*44960*/  HMMA.16816.F32 R20, R4, R20, R16 ;  /* 0x000000140414723c */ /* 0x002fe40000001810 */
[----:B------:R-:W3:-:S15]  /*44970*/  LDL.LU.64 R16, [R1+0x29b0] ;  /* 0x0029b00001107983 */ /* 0x000ede0000300a00 */
[----:B------:R-:W-:Y:S02]  /*44980*/  NOP ;  /* 0x0000000000007918 */ /* 0x000fe40000000000 */
[----:B------:R-:W-:Y:S04]  /*44990*/  STL [R1+0x28b4], R22 ;  /* 0x0028b41601007387 */ /* 0x000fe80000100800 */
[----:B------:R-:W-:Y:S04]  /*449a0*/  STL [R1+0x28b0], R23 ;  /* 0x0028b01701007387 */ /* 0x000fe80000100800 */
[----:B------:R0:W-:Y:S04]  /*449b0*/  STL.64 [R1+0x2920], R20 ;  /* 0x0029201401007387 */ /* 0x0001e80000100a00 */
[----:B0-----:R-:W2:Y:S04]  /*449c0*/  LDL.LU.64 R20, [R1+0x150] ;  /* 0x0001500001147983 */ /* 0x001ea80000300a00 */
[----:B------:R-:W2:Y:S01]  /*449d0*/  LDL.LU.64 R22, [R1+0x158] ;  /* 0x0001580001167983 */ /* 0x000ea20000300a00 */
[----:B---3--:R-:W-:Y:S03]  /*449e0*/  HMMA.16816.F32 R16, R4, R16, R24 ;  /* 0x000000100410723c */ /* 0x008fe60000001818 */
[----:B------:R-:W2:Y:S04]  /*449f0*/  LDL.LU.64 R26, [R1+0x29a8] ;  /* 0x0029a800011a7983 */ /* 0x000ea80000300a00 */
[----:B------:R-:W2:-:S12]  /*44a00*/  LDL.LU.64 R24, [R1+0x29a0] ;  /* 0x0029a00001187983 */ /* 0x000e980000300a00 */
[----:B------:R0:W-:Y:S04]  /*44a10*/  STL [R1+0x28a4], R16 ;  /* 0x0028a41001007387 */ /* 0x0001e80000100800 */
[----:B------:R1:W-:Y:S04]  /*44a20*/  STL [R1+0x28a0], R17 ;  /* 0x0028a01101007387 */ /* 0x0003e80000100800 */
[----:B------:R3:W-:Y:S04]  /*44a30*/  STL [R1+0x289c], R18 ;  /* 0x00289c1201007387 */ /* 0x0007e80000100800 */
[----:B------:R3:W-:Y:S04]  /*44a40*/  STL [R1+0x2898], R19 ;  /* 0x0028981301007387 */ /* 0x0007e80000100800 */
[----:B0-----:R-:W4:Y:S04]  /*44a50*/  LDL.LU R16, [R1+0xb0] ;  /* 0x0000b00001107983 */ /* 0x001f280000300800 */
[----:B-1----:R-:W4:Y:S04]  /*44a60*/  LDL.LU R17, [R1+0xb4] ;  /* 0x0000b40001117983 */ /* 0x002f280000300800 */
[----:B---3--:R-:W4:Y:S04]  /*44a70*/  LDL.LU R18, [R1+0xb8] ;  /* 0x0000b80001127983 */ /* 0x008f280000300800 */
[----:B------:R-:W4:Y:S01]  /*44a80*/  LDL.LU R19, [R1+0xbc] ;  /* 0x0000bc0001137983 */ /* 0x000f220000300800 */
[----:B--2---:R-:W-:-:S15]  /*44a90*/  HMMA.16816.F32 R24, R4, R20, R24 ;  /* 0x000000140418723c */ /* 0x004fde0000001818 */
[----:B------:R-:W-:-:S04]  /*44aa0*/  NOP ;  /* 0x0000000000007918 */ /* 0x000fc80000000000 */
[----:B------:R0:W-:Y:S04]  /*44ab0*/  STL.64 [R1+0x30], R24 ;  /* 0x0000301801007387 */ /* 0x0001e80000100a00 */
[----:B------:R-:W-:Y:S04]  /*44ac0*/  STL.64 [R1+0x38], R26 ;  /* 0x0000381a01007387 */ /* 0x000fe80000100a00 */
[----:B0-----:R-:W4:Y:S04]  /*44ad0*/  LDL.LU.64 R24, [R1+0x2998] ;  /* 0x0029980001187983 */ /* 0x001f280000300a00 */
[----:B------:R0:W-:Y:S04]  /*44ae0*/  STL.64 [R1+0x2930], R22 ;  /* 0x0029301601007387 */ /* 0x0001e80000100a00 */
[----:B------:R-:W2:Y:S04]  /*44af0*/  LDL.LU R20, [R1+0x70] ;  /* 0x0000700001147983 */ /* 0x000ea80000300800 */
[----:B------:R-:W2:Y:S04]  /*44b00*/  LDL.LU R21, [R1+0x74] ;  /* 0x0000740001157983 */ /* 0x000ea80000300800 */
[----:B0-----:R-:W2:Y:S04]  /*44b10*/  LDL.LU R22, [R1+0x78] ;  /* 0x0000780001167983 */ /* 0x001ea80000300800 */
[----:B------:R-:W2:Y:S01]  /*44b20*/  LDL.LU R23, [R1+0x7c] ;  /* 0x00007c0001177983 */ /* 0x000ea20000300800 */
[----:B----4-:R-:W-:-:S15]  /*44b30*/  HMMA.16816.F32 R24, R4, R24, R16 ;  /* 0x000000180418723c */ /* 0x010fde0000001810 */
[----:B------:R-:W-:-:S04]  /*44b40*/  NOP ;  /* 0x0000000000007918 */ /* 0x000fc80000000000 */
[----:B------:R-:W-:Y:S02]  /*44b50*/  IMAD.MOV.U32 R16, RZ, RZ, R24 ;  /* 0x000000ffff107224 */ /* 0x000fe400078e0018 */
[----:B------:R-:W-:Y:S02]  /*44b60*/  IMAD.MOV.U32 R17, RZ, RZ, R25 ;  /* 0x000000ffff117224 */ /* 0x000fe400078e0019 */
[----:B------:R-:W3:Y:S01]  /*44b70*/  LDL.LU.64 R24, [R1+0x2990] ;  /* 0x0029900001187983 */ /* 0x000ee20000300a00 */
[----:B------:R-:W-:Y:S02]  /*44b80*/  IMAD.MOV.U32 R18, RZ, RZ, R26 ;  /* 0x000000ffff127224 */ /* 0x000fe400078e001a */
[----:B------:R-:W-:Y:S01]  /*44b90*/  IMAD.MOV.U32 R19, RZ, RZ, R27 ;  /* 0x000000ffff137224 */ /* 0x000fe200078e001b */
[----:B------:R0:W-:Y:S04]  /*44ba0*/  STL [R1+0x28ac], R17 ;  /* 0x0028ac1101007387 */ /* 0x0001e80000100800 */
[----:B------:R1:W-:Y:S04]  /*44bb0*/  STL [R1+0x28a8], R16 ;  /* 0x0028a81001007387 */ /* 0x0003e80000100800 */
[----:B------:R-:W-:Y:S01]  /*44bc0*/  STL.64 [R1+0x2928], R18 ;  /* 0x0029281201007387 */ /* 0x000fe20000100a00 */
[----:B0-----:R-:W-:-:S02]  /*44bd0*/  IMAD.MOV.U32 R17, RZ, RZ, R0 ;  /* 0x000000ffff117224 */ /* 0x001fc400078e0000 */
[----:B-1----:R-:W-:Y:S02]  /*44be0*/  IMAD.MOV.U32 R16, RZ, RZ, R3 ;  /* 0x000000ffff107224 */ /* 0x002fe400078e0003 */
[----:B------:R-:W4:Y:S04]  /*44bf0*/  LDL.LU R3, [R1+0x298c] ;  /* 0x00298c0001037983 */ /* 0x000f280000300800 */
[----:B------:R-:W2:Y:S01]  /*44c00*/  LDL.LU R0, [R1+0x2988] ;  /* 0x0029880001007983 */ /* 0x000ea20000300800 */
[----:B---3--:R-:W-:Y:S03]  /*44c10*/  HMMA.16816.F32 R24, R4, R24, R12 ;  /* 0x000000180418723c */ /* 0x008fe6000000180c */
[----:B------:R-:W3:Y:S04]  /*44c20*/  LDL.LU.64 R14, [R1+0x2980] ;  /* 0x00298000010e7983 */ /* 0x000ee80000300a00 */
[----:B------:R-:W3:-:S12]  /*44c30*/  LDL.LU.64 R12, [R1+0x2978] ;  /* 0x00297800010c7983 */ /* 0x000ed80000300a00 */
[----:B------:R0:W-:Y:S04]  /*44c40*/  STL.64 [R1+0xc0], R24 ;  /* 0x0000c01801007387 */ /* 0x0001e80000100a00 */
[----:B------:R3:W-:Y:S04]  /*44c50*/  STL.64 [R1+0xc8], R26 ;  /* 0x0000c81a01007387 */ /* 0x0007e80000100a00 */
[----:B0-----:R-:W3:Y:S02]  /*44c60*/  LDL.LU.64 R24, [R1+0x2970] ;  /* 0x0029700001187983 */ /* 0x001ee40000300a00 */
[----:B---3--:R-:W-:Y:S02]  /*44c70*/  HMMA.16816.F32 R24, R4, R24, R12 ;  /* 0x000000180418723c */ /* 0x008fe4000000180c */
[----:B------:R-:W3:Y:S04]  /*44c80*/  LDL.LU.64 R14, [R1+0x2968] ;  /* 0x00296800010e7983 */ /* 0x000ee80000300a00 */
[----:B------:R-:W3:-:S13]  /*44c90*/  LDL.LU.64 R12, [R1+0x2960] ;  /* 0x00296000010c7983 */ /* 0x000eda0000300a00 */
[----:B------:R-:W-:Y:S04]  /*44ca0*/  STL.64 [R1+0xf0], R24 ;  /* 0x0000f01801007387 */ /* 0x000fe80000100a00 */
[----:B------:R0:W-:Y:S04]  /*44cb0*/  STL.64 [R1+0xf8], R26 ;  /* 0x0000f81a01007387 */ /* 0x0001e80000100a00 */
[----:B0-----:R-:W2:Y:S04]  /*44cc0*/  LDL.LU.64 R26, [R1+0x2958] ;  /* 0x00295800011a7983 */ /* 0x001ea80000300a00 */
[----:B------:R-:W2:Y:S01]  /*44cd0*/  LDL.LU.64 R24, [R1+0x2950] ;  /* 0x0029500001187983 */ /* 0x000ea20000300a00 */
[----:B---3--:R-:W-:Y:S03]  /*44ce0*/  HMMA.16816.F32 R16, R4, R16, R12 ;  /* 0x000000100410723c */ /* 0x008fe6000000180c */
[----:B------:R-:W0:Y:S04]  /*44cf0*/  LDSM.16.MT88.4 R4, [R2+UR5+0x21800] ;  /* 0x021800050204783b */ /* 0x000e280008004200 */
[----:B------:R-:W3:Y:S04]  /*44d00*/  LDL.LU.64 R14, [R1+0x2948] ;  /* 0x00294800010e7983 */ /* 0x000ee80000300a00 */
[----:B------:R-:W3:Y:S04]  /*44d10*/  LDL.LU.64 R12, [R1+0x2940] ;  /* 0x00294000010c7983 */ /* 0x000ee80000300a00 */
[----:B0-----:R0:W-:Y:S04]  /*44d20*/  STL.64 [R1+0x2840], R6 ;  /* 0x0028400601007387 */ /* 0x0011e80000100a00 */
[----:B------:R-:W-:Y:S04]  /*44d30*/  STL.64 [R1+0xb0], R16 ;  /* 0x0000b01001007387 */ /* 0x000fe80000100a00 */
[----:B------:R-:W-:Y:S04]  /*44d40*/  STL.64 [R1+0xb8], R18 ;  /* 0x0000b81201007387 */ /* 0x000fe80000100a00 */
[----:B------:R-:W-:Y:S04]  /*44d50*/  STL.64 [R1+0x2838], R4 ;  /* 0x0028380401007387 */ /* 0x000fe80000100a00 */
[----:B--2---:R-:W1:Y:S04]  /*44d60*/  LDSM.16.M88.4 R16, [R0+UR5+0x80] ;  /* 0x000080050010783b */ /* 0x004e680008000200 */
[----:B0-----:R-:W2:Y:S04]  /*44d70*/  LDL.LU R6, [R1+0x188] ;  /* 0x0001880001067983 */ /* 0x001ea80000300800 */
[----:B-1----:R-:W-:Y:S04]  /*44d80*/  STL.64 [R1+0x1a0], R16 ;  /* 0x0001a01001007387 */ /* 0x002fe80000100a00 */
        /* <DEDUP_REMOVED lines=14> */
[----:B----4-:R-:W-:-:S02]  /*44e70*/  IMAD.MOV.U32 R7, RZ, RZ, R3 ;  /* 0x000000ffff077224 */ /* 0x010fc400078e0003 */
[----:B0-----:R-:W-:Y:S01]  /*44e80*/  IMAD.MOV.U32 R5, RZ, RZ, R16 ;  /* 0x000000ffff057224 */ /* 0x001fe200078e0010 */
[----:B------:R-:W-:Y:S01]  /*44e90*/  STL.64 [R1+0x1f8], R18 ;  /* 0x0001f81201007387 */ /* 0x000fe20000100a00 */
[----:B------:R-:W-:-:S03]  /*44ea0*/  IMAD.MOV.U32 R4, RZ, RZ, R17 ;  /* 0x000000ffff047224 */ /* 0x000fc600078e0011 */
[----:B------:R-:W0:Y:S04]  /*44eb0*/  LDSM.16.M88.4 R16, [R0+UR5+0x18080] ;  /* 0x018080050010783b */ /* 0x000e280008000200 */
[----:B------:R-:W-:Y:S04]  /*44ec0*/  STL [R1+0x2854], R5 ;  /* 0x0028540501007387 */ /* 0x000fe80000100800 */
[----:B------:R-:W-:Y:S01]  /*44ed0*/  STL [R1+0x2850], R4 ;  /* 0x0028500401007387 */ /* 0x000fe20000100800 */
[----:B0-----:R-:W-:-:S03]  /*44ee0*/  IMAD.MOV.U32 R2, RZ, RZ, R19 ;  /* 0x000000ffff027224 */ /* 0x001fc600078e0013 */
[----:B--2---:R3:W-:Y:S04]  /*44ef0*/  STL.64 [R1+0x2938], R6 ;  /* 0x0029380601007387 */ /* 0x0047e80000100a00 */
[----:B------:R-:W-:Y:S04]  /*44f00*/  STL.64 [R1+0x200], R16 ;  /* 0x0002001001007387 */ /* 0x000fe80000100a00 */
[----:B------:R-:W-:Y:S04]  /*44f10*/  STL [R1+0x208], R18 ;  /* 0x0002081201007387 */ /* 0x000fe80000100800 */
[----:B------:R0:W1:Y:S01]  /*44f20*/  LDSM.16.M88.4 R16, [R0+UR5+0x1c080] ;  /* 0x01c080050010783b */ /* 0x0000620008000200 */
[----:B---3--:R-:W-:Y:S01]  /*44f30*/  HMMA.16816.F32 R4, R12, R10, R20 ;  /* 0x0000000a0c04723c */ /* 0x008fe20000001814 */
[----:B------:R-:W-:-:S02]  /*44f40*/  IMAD.MOV.U32 R3, RZ, RZ, R10 ;  /* 0x000000ffff037224 */ /* 0x000fc400078e000a */
[----:B0-----:R-:W-:Y:S01]  /*44f50*/  IMAD.MOV.U32 R0, RZ, RZ, R11 ;  /* 0x000000ffff007224 */ /* 0x001fe200078e000b */
[----:B------:R-:W-:Y:S01]  /*44f60*/  STL [R1+0x26dc], R2 ;  /* 0x0026dc0201007387 */ /* 0x000fe20000100800 */
[----:B------:R-:W-:Y:S01]  /*44f70*/  MOV R10, R25 ;  /* 0x00000019000a7202 */ /* 0x000fe20000000f00 */
[----:B------:R-:W-:Y:S02]  /*44f80*/  IMAD.MOV.U32 R11, RZ, RZ, R24 ;  /* 0x000000ffff0b7224 */ /* 0x000fe400078e0018 */
[----:B------:R-:W-:Y:S02]  /*44f90*/  IMAD.MOV.U32 R8, RZ, RZ, R27 ;  /* 0x000000ffff087224 */ /* 0x000fe400078e001b */
[----:B------:R-:W-:Y:S02]  /*44fa0*/  IMAD.MOV.U32 R9, RZ, RZ, R26 ;  /* 0x000000ffff097224 */ /* 0x000fe400078e001a */
[----:B------:R-:W0:Y:S04]  /*44fb0*/  LDSM.16.MT88.4 R24, [R29+UR5+0x21800] ;  /* 0x021800051d18783b */ /* 0x000e280008004200 */
[----:B-1----:R-:W-:Y:S04]  /*44fc0*/  STL.64 [R1+0x210], R16 ;  /* 0x0002101001007387 */ /* 0x002fe80000100a00 */
[----:B------:R-:W-:Y:S04]  /*44fd0*/  STL.64 [R1+0x218], R18 ;  /* 0x0002181201007387 */ /* 0x000fe80000100a00 */
[----:B------:R-:W-:Y:S04]  /*44fe0*/  STL.64 [R1+0xa0], R4 ;  /* 0x0000a00401007387 */ /* 0x000fe80000100a00 */
[----:B------:R-:W-:Y:S04]  /*44ff0*/  STL.64 [R1+0xa8], R6 ;  /* 0x0000a80601007387 */ /* 0x000fe80000100a00 */
[----:B------:R1:W-:Y:S04]  /*45000*/  STL.64 [R1+0x28e0], R10 ;  /* 0x0028e00a01007387 */ /* 0x0003e80000100a00 */
[----:B------:R-:W-:Y:S04]  /*45010*/  STL.64 [R1+0x28d8], R8 ;  /* 0x0028d80801007387 */ /* 0x000fe80000100a00 */
[----:B-1----:R-:W2:Y:S04]  /*45020*/  LDL R10, [R1+0x198] ;  /* 0x00019800010a7983 */ /* 0x002ea80000100800 */
[----:B------:R-:W2:Y:S04]  /*45030*/  LDL R11, [R1+0x19c] ;  /* 0x00019c00010b7983 */ /* 0x000ea80000100800 */
[----:B--2---:R1:W-:Y:S04]  /*45040*/  STL.64 [R1+0x28f0], R10 ;  /* 0x0028f00a01007387 */ /* 0x0043e80000100a00 */
[----:B-1----:R-:W2:Y:S04]  /*45050*/  LDL R10, [R1+0x178] ;  /* 0x00017800010a7983 */ /* 0x002ea80000100800 */
[----:B------:R-:W2:Y:S04]  /*45060*/  LDL R11, [R1+0x17c] ;  /* 0x00017c00010b7983 */ /* 0x000ea80000100800 */
[----:B------:R-:W3:Y:S04]  /*45070*/  LDL.LU R20, [R1+0x100] ;  /* 0x0001000001147983 */ /* 0x000ee80000300800 */
[----:B------:R-:W3:Y:S04]  /*45080*/  LDL.LU R21, [R1+0x104] ;  /* 0x0001040001157983 */ /* 0x000ee80000300800 */
[----:B------:R-:W3:Y:S04]  /*45090*/  LDL.LU R22, [R1+0x108] ;  /* 0x0001080001167983 */ /* 0x000ee80000300800 */
[----:B------:R-:W3:Y:S04]  /*450a0*/  LDL.LU R23, [R1+0x10c] ;  /* 0x00010c0001177983 */ /* 0x000ee80000300800 */
[----:B------:R-:W3:Y:S04]  /*450b0*/  LDL.LU.64 R6, [R1+0x148] ;  /* 0x0001480001067983 */ /* 0x000ee80000300a00 */
[----:B------:R-:W4:Y:S04]  /*450c0*/  LDL.LU R16, [R1+0x60] ;  /* 0x0000600001107983 */ /* 0x000f280000300800 */
[----:B------:R-:W4:Y:S04]  /*450d0*/  LDL.LU R17, [R1+0x64] ;  /* 0x0000640001117983 */ /* 0x000f280000300800 */
[----:B------:R-:W4:Y:S04]  /*450e0*/  LDL.LU R18, [R1+0x68] ;  /* 0x0000680001127983 */ /* 0x000f280000300800 */
[----:B------:R-:W4:Y:S04]  /*450f0*/  LDL.LU R19, [R1+0x6c] ;  /* 0x00006c0001137983 */ /* 0x000f280000300800 */
[----:B--2---:R1:W-:Y:S04]  /*45100*/  STL.64 [R1+0x2908], R10 ;  /* 0x0029080a01007387 */ /* 0x0043e80000100a00 */
[----:B-1----:R-:W2:Y:S04]  /*45110*/  LDL.LU.64 R10, [R1+0x138] ;  /* 0x00013800010a7983 */ /* 0x002ea80000300a00 */
[----:B0-----:R-:W-:Y:S04]  /*45120*/  STL.64 [R1+0x2780], R26 ;  /* 0x0027801a01007387 */ /* 0x001fe80000100a00 */
[----:B------:R0:W-:Y:S04]  /*45130*/  STL.64 [R1+0x2778], R24 ;  /* 0x0027781801007387 */ /* 0x0001e80000100a00 */
[----:B0-----:R-:W2:Y:S04]  /*45140*/  LDL.LU R24, [R1+0x110] ;  /* 0x0001100001187983 */ /* 0x001ea80000300800 */
[----:B------:R-:W2:Y:S04]  /*45150*/  LDL.LU R25, [R1+0x114] ;  /* 0x0001140001197983 */ /* 0x000ea80000300800 */
[----:B------:R-:W2:Y:S04]  /*45160*/  LDL.LU R26, [R1+0x118] ;  /* 0x00011800011a7983 */ /* 0x000ea80000300800 */
[----:B------:R-:W2:Y:S04]  /*45170*/  LDL.LU R27, [R1+0x11c] ;  /* 0x00011c00011b7983 */ /* 0x000ea80000300800 */
[----:B------:R-:W-:Y:S01]  /*45180*/  STL [R1+0x26ec], R29 ;  /* 0x0026ec1d01007387 */ /* 0x000fe20000100800 */
[----:B--2---:R-:W-:-:S15]  /*45190*/  HMMA.16816.F32 R24, R12, R10, R24 ;  /* 0x0000000a0c18723c */ /* 0x004fde0000001818 */
[----:B------:R-:W-:-:S04]  /*451a0*/  NOP ;  /* 0x0000000000007918 */ /* 0x000fc80000000000 */
[----:B------:R-:W-:Y:S04]  /*451b0*/  STL.64 [R1+0xe0], R24 ;  /* 0x0000e01801007387 */ /* 0x000fe80000100a00 */
[----:B------:R0:W-:Y:S04]  /*451c0*/  STL.64 [R1+0xe8], R26 ;  /* 0x0000e81a01007387 */ /* 0x0001e80000100a00 */
[----:B------:R-:W2:Y:S04]  /*451d0*/  LDL.LU R8, [R1+0x50] ;  /* 0x0000500001087983 */ /* 0x000ea80000300800 */
[----:B------:R-:W2:Y:S01]  /*451e0*/  LDL.LU R9, [R1+0x54] ;  /* 0x0000540001097983 */ /* 0x000ea20000300800 */
[----:B0-----:R-:W-:-:S02]  /*451f0*/  IMAD.MOV.U32 R27, RZ, RZ, R10 ;  /* 0x000000ffff1b7224 */ /* 0x001fc400078e000a */
[----:B------:R-:W-:Y:S01]  /*45200*/  IMAD.MOV.U32 R26, RZ, RZ, R11 ;  /* 0x000000ffff1a7224 */ /* 0x000fe200078e000b */
[----:B------:R-:W2:Y:S04]  /*45210*/  LDL.LU R10, [R1+0x58] ;  /* 0x00005800010a7983 */ /* 0x000ea80000300800 */
[----:B------:R-:W2:Y:S04]  /*45220*/  LDL.LU R11, [R1+0x5c] ;  /* 0x00005c00010b7983 */ /* 0x000ea80000300800 */
[----:B------:R0:W-:Y:S04]  /*45230*/  STL.64 [R1+0x28e8], R26 ;  /* 0x0028e81a01007387 */ /* 0x0001e80000100a00 */
[----:B------:R-:W2:Y:S04]  /*45240*/  LDL.LU R24, [R1+0x20] ;  /* 0x0000200001187983 */ /* 0x000ea80000300800 */
[----:B------:R-:W2:Y:S04]  /*45250*/  LDL.LU R25, [R1+0x24] ;  /* 0x0000240001197983 */ /* 0x000ea80000300800 */
[----:B0-----:R-:W2:Y:S04]  /*45260*/  LDL.LU R26, [R1+0x28] ;  /* 0x00002800011a7983 */ /* 0x001ea80000300800 */
[----:B------:R-:W2:Y:S01]  /*45270*/  LDL.LU R27, [R1+0x2c] ;  /* 0x00002c00011b7983 */ /* 0x000ea20000300800 */
[----:B---3--:R-:W-:Y:S03]  /*45280*/  HMMA.16816.F32 R20, R12, R6, R20 ;  /* 0x000000060c14723c */ /* 0x008fe60000001814 */
[----:B--2---:R-:W-:Y:S04]  /*45290*/  STL.64 [R1+0x2900], R26 ;  /* 0x0029001a01007387 */ /* 0x004fe80000100a00 */
[----:B------:R0:W-:Y:S04]  /*452a0*/  STL.64 [R1+0x28f8], R24 ;  /* 0x0028f81801007387 */ /* 0x0001e80000100a00 */
[----:B0-----:R-:W2:Y:S04]  /*452b0*/  LDL.LU R24, [R1+0x40] ;  /* 0x0000400001187983 */ /* 0x001ea80000300800 */
[----:B------:R-:W2:Y:S04]  /*452c0*/  LDL.LU R25, [R1+0x44] ;  /* 0x0000440001197983 */ /* 0x000ea80000300800 */
[----:B------:R-:W3:Y:S01]  /*452d0*/  LDL.LU R26, [R1+0x48] ;  /* 0x00004800011a7983 */ /* 0x000ee20000300800 */
[----:B------:R-:W-:-:S02]  /*452e0*/  IMAD.MOV.U32 R27, RZ, RZ, R28 ;  /* 0x000000ffff1b7224 */ /* 0x000fc400078e001c */
[----:B------:R-:W-:Y:S02]  /*452f0*/  IMAD.MOV.U32 R29, RZ, RZ, R6 ;  /* 0x000000ffff1d7224 */ /* 0x000fe400078e0006 */
[----:B------:R-:W-:Y:S01]  /*45300*/  IMAD.MOV.U32 R28, RZ, RZ, R7 ;  /* 0x000000ffff1c7224 */ /* 0x000fe200078e0007 */
[----:B---3--:R0:W-:Y:S04]  /*45310*/  STL.64 [R1+0x2918], R26 ;  /* 0x0029181a01007387 */ /* 0x0081e80000100a00 */
[----:B--2---:R-:W-:Y:S04]  /*45320*/  STL.64 [R1+0x2910], R24 ;  /* 0x0029101801007387 */ /* 0x004fe80000100a00 */
[----:B0-----:R-:W2:Y:S04]  /*45330*/  LDL.LU.64 R26, [R1+0x168] ;  /* 0x00016800011a7983 */ /* 0x001ea80000300a00 */
[----:B------:R-:W3:Y:S04]  /*45340*/  LDL.LU.64 R6, [R1+0x2938] ;  /* 0x0029380001067983 */ /* 0x000ee80000300a00 */
[----:B------:R0:W-:Y:S04]  /*45350*/  STL.64 [R1+0x118], R22 ;  /* 0x0001181601007387 */ /* 0x0001e80000100a00 */
[----:B0-----:R-:W4:Y:S01]  /*45360*/  LDL.LU.64 R22, [R1+0x2930] ;  /* 0x0029300001167983 */ /* 0x001f220000300a00 */
[----:B------:R-:W-:-:S02]  /*45370*/  IMAD.MOV.U32 R4, RZ, RZ, R21 ;  /* 0x000000ffff047224 */ /* 0x000fc400078e0015 */
[----:B------:R-:W-:-:S03]  /*45380*/  IMAD.MOV.U32 R5, RZ, RZ, R20 ;  /* 0x000000ffff057224 */ /* 0x000fc600078e0014 */
[----:B------:R-:W-:Y:S04]  /*45390*/  STL [R1+0x285c], R4 ;  /* 0x00285c0401007387 */ /* 0x000fe80000100800 */
[----:B------:R-:W-:Y:S01]  /*453a0*/  STL [R1+0x2858], R5 ;  /* 0x0028580501007387 */ /* 0x000fe20000100800 */
[----:B----4-:R-:W-:-:S15]  /*453b0*/  HMMA.16816.F32 R16, R12, R22, R16 ;  /* 0x000000160c10723c */ /* 0x010fde0000001810 */
[----:B------:R-:W-:-:S04]  /*453c0*/  NOP ;  /* 0x0000000000007918 */ /* 0x000fc80000000000 */
[----:B------:R-:W-:Y:S04]  /*453d0*/  STL.64 [R1+0x100], R16 ;  /* 0x0001001001007387 */ /* 0x000fe80000100a00 */
[----:B------:R0:W-:Y:S04]  /*453e0*/  STL.64 [R1+0x108], R18 ;  /* 0x0001081201007387 */ /* 0x0001e80000100a00 */
[----:B0-----:R-:W4:Y:S01]  /*453f0*/  LDL.LU.64 R18, [R1+0x2928] ;  /* 0x0029280001127983 */ /* 0x001f220000300a00 */
[----:B--2---:R-:W-:Y:S01]  /*45400*/  HMMA.16816.F32 R8, R12, R26, R8 ;  /* 0x0000001a0c08723c */ /* 0x004fe20000001808 */
[----:B------:R-:W-:-:S02]  /*45410*/  IMAD.MOV.U32 R17, RZ, RZ, R22 ;  /* 0x000000ffff117224 */ /* 0x000fc400078e0016 */
[----:B------:R-:W-:Y:S01]  /*45420*/  IMAD.MOV.U32 R16, RZ, RZ, R23 ;  /* 0x000000ffff107224 */ /* 0x000fe200078e0017 */
[----:B------:R-:W2:Y:S01]  /*45430*/  LDL.LU.64 R20, [R1+0x2920] ;  /* 0x0029200001147983 */ /* 0x000ea20000300a00 */
[----:B------:R-:W-:Y:S02]  /*45440*/  IMAD.MOV.U32 R22, RZ, RZ, R26 ;  /* 0x000000ffff167224 */ /* 0x000fe400078e001a */
[----:B------:R-:W-:-:S12]  /*45450*/  IMAD.MOV.U32 R23, RZ, RZ, R27 ;  /* 0x000000ffff177224 */ /* 0x000fd800078e001b */
[----:B------:R-:W-:Y:S02]  /*45460*/  IMAD.MOV.U32 R4, RZ, RZ, R10 ;  /* 0x000000ffff047224 */ /* 0x000fe400078e000a */
[----:B------:R-:W-:Y:S01]  /*45470*/  IMAD.MOV.U32 R5, RZ, RZ, R11 ;  /* 0x000000ffff057224 */ /* 0x000fe200078e000b */
[----:B----4-:R-:W-:Y:S04]  /*45480*/  STL.64 [R1+0x28c0], R18 ;  /* 0x0028c01201007387 */ /* 0x010fe80000100a00 */
[----:B------:R0:W-:Y:S04]  /*45490*/  STL.64 [R1+0x28b8], R16 ;  /* 0x0028b81001007387 */ /* 0x0001e80000100a00 */
[----:B0-----:R-:W4:Y:S04]  /*454a0*/  LDL.LU R16, [R1] ;  /* 0x0000000001107983 */ /* 0x001f280000300800 */
[----:B------:R-:W4:Y:S04]  /*454b0*/  LDL.LU R17, [R1+0x4] ;  /* 0x0000040001117983 */ /* 0x000f280000300800 */
[----:B------:R-:W4:Y:S04]  /*454c0*/  LDL.LU R18, [R1+0x8] ;  /* 0x0000080001127983 */ /* 0x000f280000300800 */
[----:B------:R-:W4:Y:S04]  /*454d0*/  LDL.LU R19, [R1+0xc] ;  /* 0x00000c0001137983 */ /* 0x000f280000300800 */
[----:B------:R-:W2:Y:S04]  /*454e0*/  LDL.LU.64 R26, [R1+0x2918] ;  /* 0x00291800011a7983 */ /* 0x000ea80000300a00 */
[----:B------:R-:W2:Y:S04]  /*454f0*/  LDL.LU.64 R24, [R1+0x2910] ;  /* 0x0029100001187983 */ /* 0x000ea80000300a00 */
[----:B------:R2:W-:Y:S04]  /*45500*/  STL.64 [R1+0x90], R8 ;  /* 0x0000900801007387 */ /* 0x0005e80000100a00 */
[----:B------:R-:W2:Y:S02]  /*45510*/  LDL.LU.64 R10, [R1+0x2908] ;  /* 0x00290800010a7983 */ /* 0x000ea40000300a00 */
[----:B--2---:R-:W-:Y:S02]  /*45520*/  HMMA.16816.F32 R8, R12, R10, R24 ;  /* 0x0000000a0c08723c */ /* 0x004fe40000001818 */
[----:B------:R-:W2:Y:S04]  /*45530*/  LDL.LU.64 R26, [R1+0x2900] ;  /* 0x00290000011a7983 */ /* 0x000ea80000300a00 */
[----:B------:R-:W2:-:S13]  /*45540*/  LDL.LU.64 R24, [R1+0x28f8] ;  /* 0x0028f80001187983 */ /* 0x000e9a0000300a00 */
[----:B------:R-:W-:Y:S04]  /*45550*/  STL.64 [R1+0x80], R8 ;  /* 0x0000800801007387 */ /* 0x000fe80000100a00 */
[----:B------:R0:W-:Y:S01]  /*45560*/  STL [R1+0x88], R10 ;  /* 0x0000880a01007387 */ /* 0x0001e20000100800 */
[----:B------:R-:W-:-:S03]  /*45570*/  IMAD.MOV.U32 R2, RZ, RZ, R11 ;  /* 0x000000ffff027224 */ /* 0x000fc600078e000b */
[----:B0-----:R-:W2:Y:S02]  /*45580*/  LDL.LU.64 R10, [R1+0x28f0] ;  /* 0x0028f000010a7983 */ /* 0x001ea40000300a00 */
[----:B--2---:R-:W-:Y:S02]  /*45590*/  HMMA.16816.F32 R8, R12, R10, R24 ;  /* 0x0000000a0c08723c */ /* 0x004fe40000001818 */
[----:B------:R-:W2:-:S15]  /*455a0*/  LDL.LU.64 R26, [R1+0x28e8] ;  /* 0x0028e800011a7983 */ /* 0x000e9e0000300a00 */
[----:B------:R-:W-:Y:S02]  /*455b0*/  NOP ;  /* 0x0000000000007918 */ /* 0x000fe40000000000 */
[----:B------:R-:W-:Y:S01]  /*455c0*/  IMAD.MOV.U32 R25, RZ, RZ, R10 ;  /* 0x000000ffff197224 */ /* 0x000fe200078e000a */
[----:B------:R0:W-:Y:S01]  /*455d0*/  STL.64 [R1+0x70], R8 ;  /* 0x0000700801007387 */ /* 0x0001e20000100a00 */
[----:B------:R-:W-:-:S03]  /*455e0*/  IMAD.MOV.U32 R24, RZ, RZ, R11 ;  /* 0x000000ffff187224 */ /* 0x000fc600078e000b */
[----:B------:R-:W3:Y:S04]  /*455f0*/  LDL.LU.64 R10, [R1+0x28e0] ;  /* 0x0028e000010a7983 */ /* 0x000ee80000300a00 */
[----:B0-----:R-:W3:Y:S02]  /*45600*/  LDL.LU.64 R8, [R1+0x28d8] ;  /* 0x0028d80001087983 */ /* 0x001ee40000300a00 */
[----:B---3--:R-:W-:Y:S02]  /*45610*/  HMMA.16816.F32 R12, R12, R6, R8 ;  /* 0x000000060c0c723c */ /* 0x008fe40000001808 */
[----:B------:R-:W4:Y:S04]  /*45620*/  LDL.LU.64 R10, [R1+0x28d0] ;  /* 0x0028d000010a7983 */ /* 0x000f280000300a00 */
[----:B------:R-:W4:-:S13]  /*45630*/  LDL.LU.64 R8, [R1+0x28c8] ;  /* 0x0028c80001087983 */ /* 0x000f1a0000300a00 */
[----:B------:R-:W-:Y:S04]  /*45640*/  STL.64 [R1+0x60], R12 ;  /* 0x0000600c01007387 */ /* 0x000fe80000100a00 */
[----:B------:R-:W-:Y:S04]  /*45650*/  STL.64 [R1+0x68], R14 ;  /* 0x0000680e01007387 */ /* 0x000fe80000100a00 */
[----:B------:R0:W-:Y:S04]  /*45660*/  STL.64 [R1+0x2868], R6 ;  /* 0x0028680601007387 */ /* 0x0001e80000100a00 */
[----:B------:R4:W-:Y:S01]  /*45670*/  STL.64 [R1+0x2860], R4 ;  /* 0x0028600401007387 */ /* 0x0009e20000100a00 */
[----:B0-----:R-:W-:-:S02]  /*45680*/  IMAD.MOV.U32 R6, RZ, RZ, R3 ;  /* 0x000000ffff067224 */ /* 0x001fc400078e0003 */
[----:B------:R-:W-:-:S07]  /*45690*/  IMAD.MOV.U32 R7, RZ, RZ, R0 ;  /* 0x000000ffff077224 */ /* 0x000fce00078e0000 */
[----:B----4-:R-:W-:Y:S01]  /*456a0*/  HMMA.16816.F32 R4, R8, R6, R16 ;  /* 0x000000060804723c */ /* 0x010fe20000001810 */
[----:B------:R-:W3:Y:S04]  /*456b0*/  LDL.LU.64 R18, [R1+0x28c0] ;  /* 0x0028c00001127983 */ /* 0x000ee80000300a00 */
[----:B------:R-:W4:-:S14]  /*456c0*/  LDL.LU.64 R16, [R1+0x28b8] ;  /* 0x0028b80001107983 */ /* 0x000f1c0000300a00 */
[----:B------:R-:W-:Y:S02]  /*456d0*/  IMAD.MOV.U32 R3, RZ, RZ, R6 ;  /* 0x000000ffff037224 */ /* 0x000fe400078e0006 */
[----:B------:R-:W-:Y:S02]  /*456e0*/  IMAD.MOV.U32 R0, RZ, RZ, R7 ;  /* 0x000000ffff007224 */ /* 0x000fe400078e0007 */
[----:B------:R-:W-:Y:S02]  /*456f0*/  IMAD.MOV.U32 R6, RZ, RZ, R22 ;  /* 0x000000ffff067224 */ /* 0x000fe400078e0016 */
[----:B------:R-:W-:Y:S01]  /*45700*/  IMAD.MOV.U32 R7, RZ, RZ, R23 ;  /* 0x000000ffff077224 */ /* 0x000fe200078e0017 */
[----:B------:R-:W3:Y:S04]  /*45710*/  LDL.LU R22, [R1+0x28b4] ;  /* 0x0028b40001167983 */ /* 0x000ee80000300800 */
[----:B------:R-:W3:Y:S01]  /*45720*/  LDL.LU R23, [R1+0x28b0] ;  /* 0x0028b00001177983 */ /* 0x000ee20000300800 */
[----:B--2---:R-:W-:-:S02]  /*45730*/  IMAD.MOV.U32 R14, RZ, RZ, R27 ;  /* 0x000000ffff0e7224 */ /* 0x004fc400078e001b */
[----:B------:R-:W-:Y:S01]  /*45740*/  IMAD.MOV.U32 R15, RZ, RZ, R26 ;  /* 0x000000ffff0f7224 */ /* 0x000fe200078e001a */
[----:B------:R4:W-:Y:S01]  /*45750*/  STL.64 [R1+0x2878], R6 ;  /* 0x0028780601007387 */ /* 0x0009e20000100a00 */
[----:B------:R-:W-:Y:S02]  /*45760*/  IMAD.MOV.U32 R26, RZ, RZ, R5 ;  /* 0x000000ffff1a7224 */ /* 0x000fe400078e0005 */
[----:B------:R-:W-:Y:S02]  /*45770*/  IMAD.MOV.U32 R27, RZ, RZ, R4 ;  /* 0x000000ffff1b7224 */ /* 0x000fe400078e0004 */
[----:B----4-:R-:W-:Y:S02]  /*45780*/  IMAD.MOV.U32 R6, RZ, RZ, R17 ;  /* 0x000000ffff067224 */ /* 0x010fe400078e0011 */
[----:B------:R-:W-:Y:S01]  /*45790*/  IMAD.MOV.U32 R7, RZ, RZ, R16 ;  /* 0x000000ffff077224 */ /* 0x000fe200078e0010 */
[----:B------:R-:W2:Y:S04]  /*457a0*/  LDL.LU R17, [R1+0x28ac] ;  /* 0x0028ac0001117983 */ /* 0x000ea80000300800 */
[----:B------:R-:W4:Y:S04]  /*457b0*/  LDL.LU R16, [R1+0x28a8] ;  /* 0x0028a80001107983 */ /* 0x000f280000300800 */
[----:B------:R-:W-:Y:S04]  /*457c0*/  STL.64 [R1+0x2890], R6 ;  /* 0x0028900601007387 */ /* 0x000fe80000100a00 */
[----:B------:R-:W-:Y:S01]  /*457d0*/  STL [R1+0x27b4], R0 ;  /* 0x0027b40001007387 */ /* 0x000fe20000100800 */
[----:B---3--:R-:W-:Y:S03]  /*457e0*/  HMMA.16816.F32 R12, R8, R14, R20 ;  /* 0x0000000e080c723c */ /* 0x008fe60000001814 */
[----:B------:R-:W-:Y:S04]  /*457f0*/  STL [R1+0x27b0], R3 ;  /* 0x0027b00301007387 */ /* 0x000fe80000100800 */
[----:B------:R-:W-:Y:S04]  /*45800*/  STL [R1+0x27ac], R26 ;  /* 0x0027ac1a01007387 */ /* 0x000fe80000100800 */
[----:B------:R-:W-:Y:S08]  /*45810*/  STL [R1+0x27a8], R27 ;  /* 0x0027a81b01007387 */ /* 0x000ff00000100800 */
[----:B------:R-:W-:Y:S04]  /*45820*/  STL.64 [R1+0x40], R12 ;  /* 0x0000400c01007387 */ /* 0x000fe80000100a00 */
[----:B------:R-:W3:Y:S04]  /*45830*/  LDL.LU R22, [R1+0x178] ;  /* 0x0001780001167983 */ /* 0x000ee80000300800 */
[----:B------:R-:W3:Y:S01]  /*45840*/  LDL.LU R23, [R1+0x17c] ;  /* 0x00017c0001177983 */ /* 0x000ee20000300800 */
[----:B--2---:R-:W-:-:S02]  /*45850*/  IMAD.MOV.U32 R21, RZ, RZ, R17 ;  /* 0x000000ffff157224 */ /* 0x004fc400078e0011 */
[----:B----4-:R-:W-:Y:S01]  /*45860*/  IMAD.MOV.U32 R20, RZ, RZ, R16 ;  /* 0x000000ffff147224 */ /* 0x010fe200078e0010 */
[----:B---3--:R0:W-:Y:S04]  /*45870*/  STL.64 [R1+0x2870], R22 ;  /* 0x0028701601007387 */ /* 0x0081e80000100a00 */
[----:B------:R-:W2:Y:S04]  /*45880*/  LDL.LU R16, [R1+0x28a4] ;  /* 0x0028a40001107983 */ /* 0x000ea80000300800 */
[----:B------:R-:W2:Y:S01]  /*45890*/  LDL.LU R17, [R1+0x28a0] ;  /* 0x0028a00001117983 */ /* 0x000ea20000300800 */
[----:B0-----:R-:W-:-:S02]  /*458a0*/  IMAD.MOV.U32 R22, RZ, RZ, R18 ;  /* 0x000000ffff167224 */ /* 0x001fc400078e0012 */
[----:B------:R-:W-:Y:S01]  /*458b0*/  IMAD.MOV.U32 R23, RZ, RZ, R19 ;  /* 0x000000ffff177224 */ /* 0x000fe200078e0013 */
[----:B------:R-:W2:Y:S04]  /*458c0*/  LDL.LU R18, [R1+0x289c] ;  /* 0x00289c0001127983 */ /* 0x000ea80000300800 */
[----:B------:R-:W2:Y:S04]  /*458d0*/  LDL.LU R19, [R1+0x2898] ;  /* 0x0028980001137983 */ /* 0x000ea80000300800 */
[----:B------:R-:W-:Y:S04]  /*458e0*/  STL.64 [R1+0x2888], R22 ;  /* 0x0028881601007387 */ /* 0x000fe80000100a00 */
[----:B------:R0:W-:Y:S01]  /*458f0*/  STL.64 [R1+0x2880], R20 ;  /* 0x0028801401007387 */ /* 0x0001e20000100a00 */
[----:B------:R-:W-:-:S02]  /*45900*/  IMAD.MOV.U32 R6, RZ, RZ, R29 ;  /* 0x000000ffff067224 */ /* 0x000fc400078e001d */
[----:B------:R-:W-:Y:S02]  /*45910*/  IMAD.MOV.U32 R7, RZ, RZ, R28 ;  /* 0x000000ffff077224 */ /* 0x000fe400078e001c */
[----:B------:R-:W-:Y:S02]  /*45920*/  IMAD.MOV.U32 R28, RZ, RZ, R15 ;  /* 0x000000ffff1c7224 */ /* 0x000fe400078e000f */
[----:B------:R-:W-:Y:S01]  /*45930*/  IMAD.MOV.U32 R29, RZ, RZ, R14 ;  /* 0x000000ffff1d7224 */ /* 0x000fe200078e000e */
[----:B0-----:R-:W3:Y:S04]  /*45940*/  LDL.LU R20, [R1+0x30] ;  /* 0x0000300001147983 */ /* 0x001ee80000300800 */
[----:B------:R-:W3:Y:S04]  /*45950*/  LDL.LU R21, [R1+0x34] ;  /* 0x0000340001157983 */ /* 0x000ee80000300800 */
[----:B------:R-:W3:Y:S04]  /*45960*/  LDL.LU R22, [R1+0x38] ;  /* 0x0000380001167983 */ /* 0x000ee80000300800 */
[----:B------:R-:W3:Y:S04]  /*45970*/  LDL.LU R23, [R1+0x3c] ;  /* 0x00003c0001177983 */ /* 0x000ee80000300800 */
[----:B------:R-:W4:Y:S04]  /*45980*/  LDL.LU R14, [R1+0x198] ;  /* 0x00019800010e7983 */ /* 0x000f280000300800 */
[----:B------:R-:W4:Y:S04]  /*45990*/  LDL.LU R15, [R1+0x19c] ;  /* 0x00019c00010f7983 */ /* 0x000f280000300800 */
[----:B------:R-:W3:Y:S04]  /*459a0*/  LDL R13, [R1+0x2b4] ;  /* 0x0002b400010d7983 */ /* 0x000ee80000100800 */
[----:B------:R0:W-:Y:S04]  /*459b0*/  STL [R1+0x27bc], R28 ;  /* 0x0027bc1c01007387 */ /* 0x0001e80000100800 */
[----:B------:R1:W-:Y:S01]  /*459c0*/  STL [R1+0x27b8], R29 ;  /* 0x0027b81d01007387 */ /* 0x0003e20000100800 */
[----:B--2---:R-:W-:Y:S03]  /*459d0*/  HMMA.16816.F32 R16, R8, R6, R16 ;  /* 0x000000060810723c */ /* 0x004fe60000001810 */
[----:B------:R-:W3:-:S15]  /*459e0*/  LDL.LU.64 R6, [R1+0x2890] ;  /* 0x0028900001067983 */ /* 0x000ede0000300a00 */
[----:B------:R-:W-:Y:S01]  /*459f0*/  NOP ;  /* 0x0000000000007918 */ /* 0x000fe20000000000 */
[----:B------:R-:W-:Y:S02]  /*45a00*/  IMAD.MOV.U32 R0, RZ, RZ, R16 ;  /* 0x000000ffff007224 */ /* 0x000fe400078e0010 */
[----:B------:R-:W-:Y:S02]  /*45a10*/  IMAD.MOV.U32 R27, RZ, RZ, R19 ;  /* 0x000000ffff1b7224 */ /* 0x000fe400078e0013 */
[----:B------:R-:W-:Y:S02]  /*45a20*/  IMAD.MOV.U32 R3, RZ, RZ, R17 ;  /* 0x000000ffff037224 */ /* 0x000fe400078e0011 */
[----:B------:R-:W-:Y:S01]  /*45a30*/  IMAD.MOV.U32 R26, RZ, RZ, R18 ;  /* 0x000000ffff1a7224 */ /* 0x000fe200078e0012 */
[----:B------:R-:W2:Y:S04]  /*45a40*/  LDL.LU R16, [R1+0xc0] ;  /* 0x0000c00001107983 */ /* 0x000ea80000300800 */
[----:B------:R-:W2:Y:S04]  /*45a50*/  LDL.LU R17, [R1+0xc4] ;  /* 0x0000c40001117983 */ /* 0x000ea80000300800 */
[----:B------:R-:W2:Y:S04]  /*45a60*/  LDL.LU R18, [R1+0xc8] ;  /* 0x0000c80001127983 */ /* 0x000ea80000300800 */
[----:B------:R-:W2:Y:S04]  /*45a70*/  LDL.LU R19, [R1+0xcc] ;  /* 0x0000cc0001137983 */ /* 0x000ea80000300800 */
[----:B------:R-:W-:Y:S04]  /*45a80*/  STL [R1+0x27cc], R27 ;  /* 0x0027cc1b01007387 */ /* 0x000fe80000100800 */
[----:B------:R-:W-:Y:S04]  /*45a90*/  STL [R1+0x27c8], R26 ;  /* 0x0027c81a01007387 */ /* 0x000fe80000100800 */
[----:B------:R-:W-:Y:S04]  /*45aa0*/  STL [R1+0x27c4], R3 ;  /* 0x0027c40301007387 */ /* 0x000fe80000100800 */
[----:B------:R-:W-:Y:S01]  /*45ab0*/  STL [R1+0x27c0], R0 ;  /* 0x0027c00001007387 */ /* 0x000fe20000100800 */
[----:B---3--:R-:W-:Y:S03]  /*45ac0*/  HMMA.16816.F32 R4, R8, R6, R20 ;  /* 0x000000060804723c */ /* 0x008fe60000001814 */
[----:B------:R-:W3:Y:S04]  /*45ad0*/  LDL.LU.64 R22, [R1+0x2888] ;  /* 0x0028880001167983 */ /* 0x000ee80000300a00 */
[----:B------:R-:W3:-:S12]  /*45ae0*/  LDL.LU.64 R20, [R1+0x2880] ;  /* 0x0028800001147983 */ /* 0x000ed80000300a00 */
[----:B0-----:R-:W-:Y:S01]  /*45af0*/  IMAD.MOV.U32 R28, RZ, RZ, R6 ;  /* 0x000000ffff1c7224 */ /* 0x001fe200078e0006 */
[----:B------:R3:W-:Y:S01]  /*45b00*/  STL.64 [R1+0x10], R4 ;  /* 0x0000100401007387 */ /* 0x0007e20000100a00 */
[----:B-1----:R-:W-:-:S03]  /*45b10*/  IMAD.MOV.U32 R29, RZ, RZ, R7 ;  /* 0x000000ffff1d7224 */ /* 0x002fc600078e0007 */
[----:B------:R-:W3:Y:S02]  /*45b20*/  LDL.LU.64 R6, [R1+0x2878] ;  /* 0x0028780001067983 */ /* 0x000ee40000300a00 */
[----:B---3--:R-:W-:Y:S02]  /*45b30*/  HMMA.16816.F32 R4, R8, R6, R20 ;  /* 0x000000060804723c */ /* 0x008fe40000001814 */
[----:B------:R-:W2:-:S15]  /*45b40*/  LDL.LU.64 R22, [R1+0x2870] ;  /* 0x0028700001167983 */ /* 0x000e9e0000300a00 */
[----:B------:R-:W-:Y:S02]  /*45b50*/  NOP ;  /* 0x0000000000007918 */ /* 0x000fe40000000000 */
[----:B------:R-:W-:Y:S02]  /*45b60*/  IMAD.MOV.U32 R27, RZ, RZ, R4 ;  /* 0x000000ffff1b7224 */ /* 0x000fe400078e0004 */
[----:B------:R-:W-:Y:S02]  /*45b70*/  IMAD.MOV.U32 R26, RZ, RZ, R5 ;  /* 0x000000ffff1a7224 */ /* 0x000fe400078e0005 */
[----:B------:R-:W-:Y:S02]  /*45b80*/  IMAD.MOV.U32 R3, RZ, RZ, R6 ;  /* 0x000000ffff037224 */ /* 0x000fe400078e0006 */
[----:B------:R-:W-:Y:S02]  /*45b90*/  IMAD.MOV.U32 R0, RZ, RZ, R7 ;  /* 0x000000ffff007224 */ /* 0x000fe400078e0007 */
[----:B------:R-:W3:Y:S04]  /*45ba0*/  LDL.LU.64 R6, [R1+0x2868] ;  /* 0x0028680001067983 */ /* 0x000ee80000300a00 */
[----:B------:R-:W3:Y:S04]  /*45bb0*/  LDL.LU.64 R4, [R1+0x2860] ;  /* 0x0028600001047983 */ /* 0x000ee80000300a00 */
[----:B------:R-:W-:Y:S04]  /*45bc0*/  STL.64 [R1+0x27d8], R26 ;  /* 0x0027d81a01007387 */ /* 0x000fe80000100a00 */
[----:B------:R0:W-:Y:S04]  /*45bd0*/  STL.64 [R1+0x27d0], R24 ;  /* 0x0027d01801007387 */ /* 0x0001e80000100a00 */
[----:B0-----:R-:W4:Y:S04]  /*45be0*/  LDL.LU R24, [R1+0xf0] ;  /* 0x0000f00001187983 */ /* 0x001f280000300800 */
[----:B------:R-:W4:Y:S04]  /*45bf0*/  LDL.LU R25, [R1+0xf4] ;  /* 0x0000f40001197983 */ /* 0x000f280000300800 */
[----:B------:R-:W4:Y:S04]  /*45c00*/  LDL.LU R26, [R1+0xf8] ;  /* 0x0000f800011a7983 */ /* 0x000f280000300800 */
[----:B------:R-:W4:Y:S01]  /*45c10*/  LDL.LU R27, [R1+0xfc] ;  /* 0x0000fc00011b7983 */ /* 0x000f220000300800 */
[----:B--2---:R-:W-:Y:S03]  /*45c20*/  HMMA.16816.F32 R20, R8, R22, R16 ;  /* 0x000000160814723c */ /* 0x004fe60000001810 */
[----:B------:R-:W0:-:S15]  /*45c30*/  LDSM.16.MT88.4 R16, [R13+UR5+0x21c00] ;  /* 0x021c00050d10783b */ /* 0x000e1e0008004200 */
[----:B------:R-:W-:Y:S01]  /*45c40*/  NOP ;  /* 0x0000000000007918 */ /* 0x000fe20000000000 */
[----:B------:R-:W-:Y:S04]  /*45c50*/  STL.64 [R1+0x2708], R22 ;  /* 0x0027081601007387 */ /* 0x000fe80000100a00 */
[----:B------:R1:W-:Y:S04]  /*45c60*/  STL.64 [R1+0x2700], R20 ;  /* 0x0027001401007387 */ /* 0x0003e80000100a00 */
[----:B-1----:R-:W2:Y:S04]  /*45c70*/  LDL.LU R20, [R1+0x1e0] ;  /* 0x0001e00001147983 */ /* 0x002ea80000300800 */
[----:B------:R-:W2:Y:S01]  /*45c80*/  LDL.LU R21, [R1+0x1e4] ;  /* 0x0001e40001157983 */ /* 0x000ea20000300800 */
[----:B----4-:R-:W-:Y:S01]  /*45c90*/  HMMA.16816.F32 R12, R8, R14, R24 ;  /* 0x0000000e080c723c */ /* 0x010fe20000001818 */
[----:B---3--:R-:W-:-:S02]  /*45ca0*/  IMAD.MOV.U32 R26, RZ, RZ, R4 ;  /* 0x000000ffff1a7224 */ /* 0x008fc400078e0004 */
[----:B------:R-:W-:Y:S01]  /*45cb0*/  IMAD.MOV.U32 R27, RZ, RZ, R5 ;  /* 0x000000ffff1b7224 */ /* 0x000fe200078e0005 */
[----:B--2---:R-:W-:Y:S04]  /*45cc0*/  STL.64 [R1+0x27f0], R20 ;  /* 0x0027f01401007387 */ /* 0x004fe80000100a00 */
[----:B0-----:R-:W-:Y:S04]  /*45cd0*/  STL.64 [R1+0x26d0], R18 ;  /* 0x0026d01201007387 */ /* 0x001fe80000100a00 */
[----:B------:R0:W-:Y:S04]  /*45ce0*/  STL.64 [R1+0x26c8], R16 ;  /* 0x0026c81001007387 */ /* 0x0001e80000100a00 */
[----:B------:R-:W2:Y:S04]  /*45cf0*/  LDL.LU R24, [R1+0x90] ;  /* 0x0000900001187983 */ /* 0x000ea80000300800 */
[----:B------:R-:W2:Y:S04]  /*45d00*/  LDL.LU R25, [R1+0x94] ;  /* 0x0000940001197983 */ /* 0x000ea80000300800 */
[----:B------:R-:W3:Y:S04]  /*45d10*/  LDL.LU R4, [R1+0x285c] ;  /* 0x00285c0001047983 */ /* 0x000ee80000300800 */
[----:B------:R-:W4:Y:S04]  /*45d20*/  LDL.LU R5, [R1+0x2858] ;  /* 0x0028580001057983 */ /* 0x000f280000300800 */
[----:B0-----:R-:W2:Y:S04]  /*45d30*/  LDL.LU.64 R16, [R1+0x1a0] ;  /* 0x0001a00001107983 */ /* 0x001ea80000300a00 */
[----:B--2---:R0:W-:Y:S04]  /*45d40*/  STL.64 [R1+0x2848], R16 ;  /* 0x0028481001007387 */ /* 0x0041e80000100a00 */
        /* <DEDUP_REMOVED lines=8> */
[----:B--2---:R-:W-:Y:S04]  /*45dd0*/  STL.64 [R1+0x2800], R22 ;  /* 0x0028001601007387 */ /* 0x004fe80000100a00 */
[----:B------:R0:W-:Y:S04]  /*45de0*/  STL.64 [R1+0x27f8], R20 ;  /* 0x0027f81401007387 */ /* 0x0001e80000100a00 */
[----:B0-----:R-:W2:Y:S04]  /*45df0*/  LDL.LU.64 R20, [R1+0x1c0] ;  /* 0x0001c00001147983 */ /* 0x001ea80000300a00 */
[----:B--2---:R0:W-:Y:S04]  /*45e00*/  STL.64 [R1+0x2810], R20 ;  /* 0x0028101401007387 */ /* 0x0041e80000100a00 */
[----:B0-----:R-:W2:Y:S04]  /*45e10*/  LDL.LU R20, [R1+0xe0] ;  /* 0x0000e00001147983 */ /* 0x001ea80000300800 */
[----:B------:R-:W2:Y:S04]  /*45e20*/  LDL.LU R21, [R1+0xe4] ;  /* 0x0000e40001157983 */ /* 0x000ea80000300800 */
[----:B------:R-:W2:Y:S04]  /*45e30*/  LDL.LU R22, [R1+0xe8] ;  /* 0x0000e80001167983 */ /* 0x000ea80000300800 */
[----:B------:R-:W2:Y:S04]  /*45e40*/  LDL.LU R23, [R1+0xec] ;  /* 0x0000ec0001177983 */ /* 0x000ea80000300800 */
[----:B--2---:R-:W-:Y:S04]  /*45e50*/  STL.64 [R1+0x2830], R22 ;  /* 0x0028301601007387 */ /* 0x004fe80000100a00 */
[----:B------:R0:W-:Y:S04]  /*45e60*/  STL.64 [R1+0x2828], R20 ;  /* 0x0028281401007387 */ /* 0x0001e80000100a00 */
[----:B0-----:R-:W2:Y:S04]  /*45e70*/  LDL.LU R20, [R1+0xa0] ;  /* 0x0000a00001147983 */ /* 0x001ea80000300800 */
[----:B------:R-:W2:Y:S04]  /*45e80*/  LDL.LU R21, [R1+0xa4] ;  /* 0x0000a40001157983 */ /* 0x000ea80000300800 */
[----:B------:R-:W2:Y:S04]  /*45e90*/  LDL.LU R22, [R1+0xa8] ;  /* 0x0000a80001167983 */ /* 0x000ea80000300800 */
[----:B------:R-:W2:Y:S04]  /*45ea0*/  LDL.LU R23, [R1+0xac] ;  /* 0x0000ac0001177983 */ /* 0x000ea80000300800 */
[----:B------:R-:W-:Y:S04]  /*45eb0*/  STL.64 [R1+0x27e8], R26 ;  /* 0x0027e81a01007387 */ /* 0x000fe80000100a00 */
[----:B------:R0:W-:Y:S04]  /*45ec0*/  STL.64 [R1+0x27e0], R24 ;  /* 0x0027e01801007387 */ /* 0x0001e80000100a00 */
[----:B0-----:R-:W2:Y:S04]  /*45ed0*/  LDL.LU.64 R24, [R1+0x1d0] ;  /* 0x0001d00001187983 */ /* 0x001ea80000300a00 */
[----:B--2---:R4:W-:Y:S02]  /*45ee0*/  STL.64 [R1+0x2808], R24 ;  /* 0x0028081801007387 */ /* 0x0049e40000100a00 */
[----:B----4-:R-:W-:-:S02]  /*45ef0*/  IMAD.MOV.U32 R24, RZ, RZ, R5 ;  /* 0x000000ffff187224 */ /* 0x010fc400078e0005 */
[----:B---3--:R-:W-:Y:S01]  /*45f00*/  IMAD.MOV.U32 R25, RZ, RZ, R4 ;  /* 0x000000ffff197224 */ /* 0x008fe200078e0004 */
[----:B------:R-:W2:Y:S04]  /*45f10*/  LDL.LU R5, [R1+0x2854] ;  /* 0x0028540001057983 */ /* 0x000ea80000300800 */
[----:B------:R-:W3:Y:S04]  /*45f20*/  LDL.LU R4, [R1+0x2850] ;  /* 0x0028500001047983 */ /* 0x000ee80000300800 */
[----:B------:R-:W4:Y:S04]  /*45f30*/  LDL.LU R26, [R1+0x118] ;  /* 0x00011800011a7983 */ /* 0x000f280000300800 */
[----:B------:R-:W4:Y:S01]  /*45f40*/  LDL.LU R27, [R1+0x11c] ;  /* 0x00011c00011b7983 */ /* 0x000f220000300800 */
[----:B------:R-:W-:Y:S03]  /*45f50*/  HMMA.16816.F32 R8, R8, R6, R16 ;  /* 0x000000060808723c */ /* 0x000fe60000001810 */
[----:B----4-:R-:W-:Y:S04]  /*45f60*/  STL.64 [R1+0x2820], R26 ;  /* 0x0028201a01007387 */ /* 0x010fe80000100a00 */
[----:B------:R0:W-:Y:S04]  /*45f70*/  STL.64 [R1+0x2818], R24 ;  /* 0x0028181801007387 */ /* 0x0001e80000100a00 */
[----:B0-----:R-:W4:Y:S04]  /*45f80*/  LDL.LU.64 R24, [R1+0x1b0] ;  /* 0x0001b00001187983 */ /* 0x001f280000300a00 */
[----:B------:R-:W-:Y:S04]  /*45f90*/  STL.64 [R1+0x26f8], R14 ;  /* 0x0026f80e01007387 */ /* 0x000fe80000100a00 */
[----:B------:R2:W-:Y:S04]  /*45fa0*/  STL.64 [R1+0x26f0], R12 ;  /* 0x0026f00c01007387 */ /* 0x0005e80000100a00 */
[----:B------:R-:W4:Y:S04]  /*45fb0*/  LDL.LU.64 R16, [R1+0x2848] ;  /* 0x0028480001107983 */ /* 0x000f280000300a00 */
[----:B------:R-:W4:Y:S01]  /*45fc0*/  LDL.LU.64 R6, [R1+0x2840] ;  /* 0x0028400001067983 */ /* 0x000f220000300a00 */
[----:B--2---:R-:W-:-:S02]  /*45fd0*/  IMAD.MOV.U32 R12, RZ, RZ, R5 ;  /* 0x000000ffff0c7224 */ /* 0x004fc400078e0005 */
[----:B---3--:R-:W-:Y:S02]  /*45fe0*/  IMAD.MOV.U32 R13, RZ, RZ, R4 ;  /* 0x000000ffff0d7224 */ /* 0x008fe400078e0004 */
[----:B------:R-:W4:Y:S04]  /*45ff0*/  LDL.LU.64 R4, [R1+0x2838] ;  /* 0x0028380001047983 */ /* 0x000f280000300a00 */
[----:B------:R-:W-:Y:S04]  /*46000*/  STL [R1+0x26e8], R11 ;  /* 0x0026e80b01007387 */ /* 0x000fe80000100800 */
[----:B------:R-:W-:Y:S04]  /*46010*/  STL [R1+0x2798], R10 ;  /* 0x0027980a01007387 */ /* 0x000fe80000100800 */
[----:B------:R0:W-:Y:S01]  /*46020*/  STL.64 [R1+0x2790], R8 ;  /* 0x0027900801007387 */ /* 0x0001e20000100a00 */
[----:B----4-:R-:W-:Y:S01]  /*46030*/  HMMA.16816.F32 R20, R4, R16, R20 ;  /* 0x000000100414723c */ /* 0x010fe20000001814 */
[----:B0-----:R-:W-:-:S02]  /*46040*/  IMAD.MOV.U32 R9, RZ, RZ, R16 ;  /* 0x000000ffff097224 */ /* 0x001fc400078e0010 */
[----:B------:R-:W-:-:S15]  /*46050*/  IMAD.MOV.U32 R8, RZ, RZ, R17 ;  /* 0x000000ffff087224 */ /* 0x000fde00078e0011 */
[----:B------:R-:W-:Y:S01]  /*46060*/  NOP ;  /* 0x0000000000007918 */ /* 0x000fe20000000000 */
[----:B------:R-:W-:Y:S02]  /*46070*/  IMAD.MOV.U32 R17, RZ, RZ, R22 ;  /* 0x000000ffff117224 */ /* 0x000fe400078e0016 */
[----:B------:R-:W-:Y:S02]  /*46080*/  IMAD.MOV.U32 R16, RZ, RZ, R23 ;  /* 0x000000ffff107224 */ /* 0x000fe400078e0017 */
[----:B------:R-:W-:Y:S02]  /*46090*/  IMAD.MOV.U32 R19, RZ, RZ, R20 ;  /* 0x000000ffff137224 */ /* 0x000fe400078e0014 */
[----:B------:R-:W-:Y:S01]  /*460a0*/  IMAD.MOV.U32 R18, RZ, RZ, R21 ;  /* 0x000000ffff127224 */ /* 0x000fe200078e0015 */
[----:B------:R-:W2:Y:S04]  /*460b0*/  LDL.LU.64 R22, [R1+0x2830] ;  /* 0x0028300001167983 */ /* 0x000ea80000300a00 */
[----:B------:R-:W2:Y:S04]  /*460c0*/  LDL.LU.64 R20, [R1+0x2828] ;  /* 0x0028280001147983 */ /* 0x000ea80000300a00 */
[----:B------:R-:W-:Y:S04]  /*460d0*/  STL [R1+0x26e4], R18 ;  /* 0x0026e41201007387 */ /* 0x000fe80000100800 */
[----:B------:R-:W-:Y:S04]  /*460e0*/  STL [R1+0x26e0], R19 ;  /* 0x0026e01301007387 */ /* 0x000fe80000100800 */
[----:B------:R0:W-:Y:S01]  /*460f0*/  STL.64 [R1+0x2788], R16 ;  /* 0x0027881001007387 */ /* 0x0001e20000100a00 */
[----:B------:R-:W-:-:S02]  /*46100*/  IMAD.MOV.U32 R11, RZ, RZ, R24 ;  /* 0x000000ffff0b7224 */ /* 0x000fc400078e0018 */
[----:B------:R-:W-:Y:S01]  /*46110*/  IMAD.MOV.U32 R10, RZ, RZ, R25 ;  /* 0x000000ffff0a7224 */ /* 0x000fe200078e0019 */
[----:B0-----:R-:W3:Y:S04]  /*46120*/  LDL.LU R16, [R1+0x80] ;  /* 0x0000800001107983 */ /* 0x001ee80000300800 */
[----:B------:R-:W3:Y:S04]  /*46130*/  LDL.LU R17, [R1+0x84] ;  /* 0x0000840001117983 */ /* 0x000ee80000300800 */
[----:B------:R-:W3:Y:S04]  /*46140*/  LDL.LU R18, [R1+0x88] ;  /* 0x0000880001127983 */ /* 0x000ee80000300800 */
[----:B------:R-:W4:Y:S01]  /*46150*/  LDL.LU.64 R26, [R1+0x2820] ;  /* 0x00282000011a7983 */ /* 0x000f220000300a00 */
[----:B------:R-:W-:Y:S01]  /*46160*/  IMAD.MOV.U32 R19, RZ, RZ, R2 ;  /* 0x000000ffff137224 */ /* 0x000fe200078e0002 */
[----:B--2---:R-:W-:Y:S02]  /*46170*/  HMMA.16816.F32 R20, R4, R24, R20 ;  /* 0x000000180414723c */ /* 0x004fe40000001814 */
[----:B------:R-:W4:-:S15]  /*46180*/  LDL.LU.64 R24, [R1+0x2818] ;  /* 0x0028180001187983 */ /* 0x000f1e0000300a00 */
[----:B------:R-:W-:Y:S02]  /*46190*/  NOP ;  /* 0x0000000000007918 */ /* 0x000fe40000000000 */
[----:B------:R0:W-:Y:S04]  /*461a0*/  STL [R1+0xc4], R21 ;  /* 0x0000c41501007387 */ /* 0x0001e80000100800 */
[----:B------:R-:W-:Y:S01]  /*461b0*/  STL.64 [R1+0xc8], R22 ;  /* 0x0000c81601007387 */ /* 0x000fe20000100a00 */
[----:B------:R-:W-:-:S03]  /*461c0*/  IMAD.MOV.U32 R2, RZ, RZ, R20 ;  /* 0x000000ffff027224 */ /* 0x000fc600078e0014 */
[----:B0-----:R-:W4:Y:S02]  /*461d0*/  LDL.LU.64 R20, [R1+0x2810] ;  /* 0x0028100001147983 */ /* 0x001f240000300a00 */
[----:B----4-:R-:W-:Y:S01]  /*461e0*/  HMMA.16816.F32 R24, R4, R20, R24 ;  /* 0x000000140418723c */ /* 0x010fe20000001818 */
[----:B------:R-:W-:Y:S02]  /*461f0*/  IMAD.MOV.U32 R15, RZ, RZ, R20 ;  /* 0x000000ffff0f7224 */ /* 0x000fe400078e0014 */
[----:B------:R-:W-:-:S15]  /*46200*/  IMAD.MOV.U32 R14, RZ, RZ, R21 ;  /* 0x000000ffff0e7224 */ /* 0x000fde00078e0015 */
[----:B------:R-:W-:Y:S01]  /*46210*/  NOP ;  /* 0x0000000000007918 */ /* 0x000fe20000000000 */
[----:B------:R0:W-:Y:S04]  /*46220*/  STL.64 [R1+0xd0], R24 ;  /* 0x0000d01801007387 */ /* 0x0001e80000100a00 */
[----:B------:R-:W-:Y:S04]  /*46230*/  STL.64 [R1+0xd8], R26 ;  /* 0x0000d81a01007387 */ /* 0x000fe80000100a00 */
[----:B0-----:R-:W2:Y:S04]  /*46240*/  LDL.LU.64 R24, [R1+0x2808] ;  /* 0x0028080001187983 */ /* 0x001ea80000300a00 */
[----:B------:R-:W2:Y:S04]  /*46250*/  LDL.LU.64 R22, [R1+0x2800] ;  /* 0x0028000001167983 */ /* 0x000ea80000300a00 */
[----:B------:R-:W2:Y:S02]  /*46260*/  LDL.LU.64 R20, [R1+0x27f8] ;  /* 0x0027f80001147983 */ /* 0x000ea40000300a00 */
[----:B--2---:R-:W-:-:S15]  /*46270*/  HMMA.16816.F32 R20, R4, R24, R20 ;  /* 0x000000180414723c */ /* 0x004fde0000001814 */
[----:B------:R-:W-:-:S04]  /*46280*/  NOP ;  /* 0x0000000000007918 */ /* 0x000fc80000000000 */
[----:B------:R0:W-:Y:S04]  /*46290*/  STL.64 [R1+0x110], R20 ;  /* 0x0001101401007387 */ /* 0x0001e80000100a00 */
[----:B------:R1:W-:Y:S04]  /*462a0*/  STL.64 [R1+0x118], R22 ;  /* 0x0001181601007387 */ /* 0x0003e80000100a00 */
[----:B0-----:R-:W2:Y:S01]  /*462b0*/  LDL.LU.64 R20, [R1+0x27f0] ;  /* 0x0027f00001147983 */ /* 0x001ea20000300a00 */
[----:B-1----:R-:W-:Y:S02]  /*462c0*/  IMAD.MOV.U32 R23, RZ, RZ, R24 ;  /* 0x000000ffff177224 */ /* 0x002fe400078e0018 */
[----:B------:R-:W-:Y:S01]  /*462d0*/  IMAD.MOV.U32 R22, RZ, RZ, R25 ;  /* 0x000000ffff167224 */ /* 0x000fe200078e0019 */
[----:B------:R-:W2:Y:S04]  /*462e0*/  LDL.LU.64 R26, [R1+0x27e8] ;  /* 0x0027e800011a7983 */ /* 0x000ea80000300a00 */
[----:B------:R-:W2:Y:S01]  /*462f0*/  LDL.LU.64 R24, [R1+0x27e0] ;  /* 0x0027e00001187983 */ /* 0x000ea20000300a00 */
[C---:B---3--:R-:W-:Y:S08]  /*46300*/  HMMA.16816.F32 R16, R4.reuse, R12, R16 ;  /* 0x0000000c0410723c */ /* 0x048ff00000001810 */
        /* <DEDUP_REMOVED lines=13> */
[----:B0-----:R-:W-:Y:S02]  /*463e0*/  IMAD.MOV.U32 R20, RZ, RZ, R11 ;  /* 0x000000ffff147224 */ /* 0x001fe400078e000b */
[----:B------:R-:W-:-:S05]  /*463f0*/  IMAD.MOV.U32 R21, RZ, RZ, R10 ;  /* 0x000000ffff157224 */ /* 0x000fca00078e000a */
[----:B------:R0:W-:Y:S04]  /*46400*/  STL.64 [R1+0x2760], R20 ;  /* 0x0027601401007387 */ /* 0x0001e80000100a00 */
[----:B------:R1:W-:Y:S04]  /*46410*/  STL.64 [R1+0x100], R16 ;  /* 0x0001001001007387 */ /* 0x0003e80000100a00 */
[----:B------:R4:W-:Y:S01]  /*46420*/  STL.64 [R1+0x108], R18 ;  /* 0x0001081201007387 */ /* 0x0009e20000100a00 */
[----:B0-----:R-:W-:Y:S02]  /*46430*/  IMAD.MOV.U32 R20, RZ, RZ, R9 ;  /* 0x000000ffff147224 */ /* 0x001fe400078e0009 */
[----:B------:R-:W-:-:S05]  /*46440*/  IMAD.MOV.U32 R21, RZ, RZ, R8 ;  /* 0x000000ffff157224 */ /* 0x000fca00078e0008 */
[----:B------:R0:W-:Y:S04]  /*46450*/  STL.64 [R1+0x27a0], R20 ;  /* 0x0027a01401007387 */ /* 0x0001e80000100a00 */
[----:B-1----:R-:W2:Y:S04]  /*46460*/  LDL.LU R16, [R1+0x60] ;  /* 0x0000600001107983 */ /* 0x002ea80000300800 */
[----:B------:R-:W2:Y:S04]  /*46470*/  LDL.LU R17, [R1+0x64] ;  /* 0x0000640001117983 */ /* 0x000ea80000300800 */
[----:B----4-:R-:W4:Y:S04]  /*46480*/  LDL.LU R18, [R1+0x68] ;  /* 0x0000680001127983 */ /* 0x010f280000300800 */
[----:B------:R-:W4:Y:S01]  /*46490*/  LDL.LU R19, [R1+0x6c] ;  /* 0x00006c0001137983 */ /* 0x000f220000300800 */
[----:B------:R-:W-:-:S02]  /*464a0*/  IMAD.MOV.U32 R14, RZ, RZ, R3 ;  /* 0x000000ffff0e7224 */ /* 0x000fc400078e0003 */
[----:B------:R-:W-:Y:S01]  /*464b0*/  IMAD.MOV.U32 R15, RZ, RZ, R0 ;  /* 0x000000ffff0f7224 */ /* 0x000fe200078e0000 */
[----:B0-----:R-:W4:Y:S04]  /*464c0*/  LDL.LU R20, [R1+0x70] ;  /* 0x0000700001147983 */ /* 0x001f280000300800 */
[----:B------:R-:W4:Y:S04]  /*464d0*/  LDL.LU R21, [R1+0x74] ;  /* 0x0000740001157983 */ /* 0x000f280000300800 */
[----:B------:R-:W4:Y:S01]  /*464e0*/  LDL.LU.64 R8, [R1+0x200] ;  /* 0x0002000001087983 */ /* 0x000f220000300a00 */
[----:B---3--:R-:W-:-:S02]  /*464f0*/  IMAD.MOV.U32 R22, RZ, RZ, R25 ;  /* 0x000000ffff167224 */ /* 0x008fc400078e0019 */
[----:B------:R-:W-:Y:S02]  /*46500*/  IMAD.MOV.U32 R23, RZ, RZ, R24 ;  /* 0x000000ffff177224 */ /* 0x000fe400078e0018 */
[----:B------:R-:W3:Y:S04]  /*46510*/  LDL.LU.64 R24, [R1+0x210] ;  /* 0x0002100001187983 */ /* 0x000ee80000300a00 */
[----:B------:R2:W-:Y:S02]  /*46520*/  STL.64 [R1+0x2710], R12 ;  /* 0x0027100c01007387 */ /* 0x0005e40000100a00 */
[----:B--2---:R-:W-:Y:S02]  /*46530*/  IMAD.MOV.U32 R12, RZ, RZ, R27 ;  /* 0x000000ffff0c7224 */ /* 0x004fe400078e001b */
[----:B------:R-:W-:Y:S01]  /*46540*/  IMAD.MOV.U32 R13, RZ, RZ, R26 ;  /* 0x000000ffff0d7224 */ /* 0x000fe200078e001a */
[----:B------:R-:W2:Y:S04]  /*46550*/  LDL.LU R27, [R1+0x27cc] ;  /* 0x0027cc00011b7983 */ /* 0x000ea80000300800 */
[----:B------:R-:W3:Y:S04]  /*46560*/  LDL.LU R26, [R1+0x27c8] ;  /* 0x0027c800011a7983 */ /* 0x000ee80000300800 */
[----:B------:R-:W4:Y:S04]  /*46570*/  LDL.LU R3, [R1+0x27c4] ;  /* 0x0027c40001037983 */ /* 0x000f280000300800 */
[----:B------:R-:W4:Y:S04]  /*46580*/  LDL.LU R0, [R1+0x27c0] ;  /* 0x0027c00001007983 */ /* 0x000f280000300800 */
[----:B------:R-:W-:Y:S04]  /*46590*/  STL.64 [R1+0x2728], R14 ;  /* 0x0027280e01007387 */ /* 0x000fe80000100a00 */
[----:B------:R0:W-:Y:S04]  /*465a0*/  STL.64 [R1+0x2720], R12 ;  /* 0x0027200c01007387 */ /* 0x0001e80000100a00 */
[----:B0-----:R-:W4:Y:S04]  /*465b0*/  LDL.LU R12, [R1+0x10] ;  /* 0x00001000010c7983 */ /* 0x001f280000300800 */
[----:B------:R-:W4:Y:S01]  /*465c0*/  LDL.LU R13, [R1+0x14] ;  /* 0x00001400010d7983 */ /* 0x000f220000300800 */
[----:B------:R-:W-:-:S02]  /*465d0*/  IMAD.MOV.U32 R14, RZ, RZ, R28 ;  /* 0x000000ffff0e7224 */ /* 0x000fc400078e001c */
[----:B------:R-:W-:Y:S01]  /*465e0*/  IMAD.MOV.U32 R15, RZ, RZ, R29 ;  /* 0x000000ffff0f7224 */ /* 0x000fe200078e001d */
[----:B------:R-:W4:Y:S04]  /*465f0*/  LDL.LU R28, [R1+0x27bc] ;  /* 0x0027bc00011c7983 */ /* 0x000f280000300800 */
[----:B------:R-:W4:Y:S04]  /*46600*/  LDL.LU R29, [R1+0x27b8] ;  /* 0x0027b800011d7983 */ /* 0x000f280000300800 */
[----:B------:R2:W-:Y:S02]  /*46610*/  STL.64 [R1+0x2740], R14 ;  /* 0x0027400e01007387 */ /* 0x0005e40000100a00 */
[----:B--2---:R-:W-:-:S02]  /*46620*/  IMAD.MOV.U32 R15, RZ, RZ, R27 ;  /* 0x000000ffff0f7224 */ /* 0x004fc400078e001b */
[----:B---3--:R-:W-:Y:S01]  /*46630*/  IMAD.MOV.U32 R14, RZ, RZ, R26 ;  /* 0x000000ffff0e7224 */ /* 0x008fe200078e001a */
[----:B----4-:R0:W-:Y:S02]  /*46640*/  STL.64 [R1+0x2738], R12 ;  /* 0x0027380c01007387 */ /* 0x0101e40000100a00 */
[----:B0-----:R-:W-:Y:S02]  /*46650*/  IMAD.MOV.U32 R12, RZ, RZ, R0 ;  /* 0x000000ffff0c7224 */ /* 0x001fe400078e0000 */
[----:B------:R-:W-:Y:S01]  /*46660*/  IMAD.MOV.U32 R13, RZ, RZ, R3 ;  /* 0x000000ffff0d7224 */ /* 0x000fe200078e0003 */
[----:B------:R-:W2:Y:S04]  /*46670*/  LDL.LU R0, [R1+0x27b4] ;  /* 0x0027b40001007983 */ /* 0x000ea80000300800 */
[----:B------:R-:W3:Y:S04]  /*46680*/  LDL.LU R3, [R1+0x27b0] ;  /* 0x0027b00001037983 */ /* 0x000ee80000300800 */
[----:B------:R-:W4:Y:S04]  /*46690*/  LDL.LU R26, [R1+0x27ac] ;  /* 0x0027ac00011a7983 */ /* 0x000f280000300800 */
[----:B------:R-:W2:Y:S04]  /*466a0*/  LDL.LU R27, [R1+0x27a8] ;  /* 0x0027a800011b7983 */ /* 0x000ea80000300800 */
[----:B------:R-:W-:Y:S04]  /*466b0*/  STL.64 [R1+0x2758], R14 ;  /* 0x0027580e01007387 */ /* 0x000fe80000100a00 */
[----:B------:R0:W-:Y:S04]  /*466c0*/  STL.64 [R1+0x2750], R12 ;  /* 0x0027500c01007387 */ /* 0x0001e80000100a00 */
[----:B0-----:R-:W2:Y:S04]  /*466d0*/  LDL.LU R12, [R1+0x40] ;  /* 0x00004000010c7983 */ /* 0x001ea80000300800 */
[----:B------:R-:W2:Y:S01]  /*466e0*/  LDL.LU R13, [R1+0x44] ;  /* 0x00004400010d7983 */ /* 0x000ea20000300800 */
[C---:B------:R-:W-:Y:S08]  /*466f0*/  HMMA.16816.F32 R20, R4.reuse, R8, R20 ;  /* 0x000000080414723c */ /* 0x040ff00000001814 */
[----:B------:R-:W-:Y:S01]  /*46700*/  HMMA.16816.F32 R4, R4, R24, R16 ;  /* 0x000000180404723c */ /* 0x000fe20000001810 */
[----:B------:R-:W-:-:S02]  /*46710*/  IMAD.MOV.U32 R14, RZ, RZ, R29 ;  /* 0x000000ffff0e7224 */ /* 0x000fc400078e001d */
[----:B------:R-:W-:-:S05]  /*46720*/  IMAD.MOV.U32 R15, RZ, RZ, R28 ;  /* 0x000000ffff0f7224 */ /* 0x000fca00078e001c */
[----:B------:R-:W-:Y:S01]  /*46730*/  STL.64 [R1+0x2770], R14 ;  /* 0x0027700e01007387 */ /* 0x000fe20000100a00 */
[----:B------:R-:W-:Y:S02]  /*46740*/  IMAD.MOV.U32 R29, RZ, RZ, R8 ;  /* 0x000000ffff1d7224 */ /* 0x000fe400078e0008 */
[----:B------:R-:W-:Y:S02]  /*46750*/  IMAD.MOV.U32 R11, RZ, RZ, R9 ;  /* 0x000000ffff0b7224 */ /* 0x000fe400078e0009 */
[----:B------:R-:W-:Y:S02]  /*46760*/  IMAD.MOV.U32 R18, RZ, RZ, R24 ;  /* 0x000000ffff127224 */ /* 0x000fe400078e0018 */
[----:B------:R-:W-:Y:S01]  /*46770*/  IMAD.MOV.U32 R19, RZ, RZ, R25 ;  /* 0x000000ffff137224 */ /* 0x000fe200078e0019 */
[----:B--2---:R-:W-:Y:S04]  /*46780*/  STL.64 [R1+0x2768], R12 ;  /* 0x0027680c01007387 */ /* 0x004fe80000100a00 */
[----:B------:R0:W-:Y:S04]  /*46790*/  STL.64 [R1+0xf0], R20 ;  /* 0x0000f01401007387 */ /* 0x0001e80000100a00 */
[----:B------:R-:W-:Y:S04]  /*467a0*/  STL.64 [R1+0xf8], R22 ;  /* 0x0000f81601007387 */ /* 0x000fe80000100a00 */
[----:B0-----:R-:W2:Y:S04]  /*467b0*/  LDL.LU.64 R20, [R1+0x27a0] ;  /* 0x0027a00001147983 */ /* 0x001ea80000300a00 */
[----:B------:R-:W2:Y:S04]  /*467c0*/  LDL.LU R10, [R1+0x2798] ;  /* 0x00279800010a7983 */ /* 0x000ea80000300800 */
[----:B------:R-:W2:Y:S04]  /*467d0*/  LDL.LU.64 R8, [R1+0x2790] ;  /* 0x0027900001087983 */ /* 0x000ea80000300a00 */
[----:B------:R-:W2:Y:S04]  /*467e0*/  LDL.LU.64 R16, [R1+0x2788] ;  /* 0x0027880001107983 */ /* 0x000ea80000300a00 */
[----:B------:R-:W-:Y:S01]  /*467f0*/  STL.64 [R1+0xa0], R4 ;  /* 0x0000a00401007387 */ /* 0x000fe20000100a00 */
[----:B------:R-:W-:-:S02]  /*46800*/  IMAD.MOV.U32 R12, RZ, RZ, R27 ;  /* 0x000000ffff0c7224 */ /* 0x000fc400078e001b */
[----:B----4-:R-:W-:Y:S01]  /*46810*/  IMAD.MOV.U32 R13, RZ, RZ, R26 ;  /* 0x000000ffff0d7224 */ /* 0x010fe200078e001a */
[----:B------:R0:W-:Y:S04]  /*46820*/  STL.64 [R1+0xa8], R6 ;  /* 0x0000a80601007387 */ /* 0x0001e80000100a00 */
[----:B------:R-:W2:Y:S04]  /*46830*/  LDL.LU.64 R26, [R1+0x2780] ;  /* 0x00278000011a7983 */ /* 0x000ea80000300a00 */
[----:B------:R-:W2:Y:S01]  /*46840*/  LDL.LU.64 R24, [R1+0x2778] ;  /* 0x0027780001187983 */ /* 0x000ea20000300a00 */
[----:B---3--:R-:W-:-:S02]  /*46850*/  IMAD.MOV.U32 R14, RZ, RZ, R3 ;  /* 0x000000ffff0e7224 */ /* 0x008fc400078e0003 */
[----:B------:R-:W-:Y:S01]  /*46860*/  IMAD.MOV.U32 R15, RZ, RZ, R0 ;  /* 0x000000ffff0f7224 */ /* 0x000fe200078e0000 */
[----:B0-----:R-:W3:Y:S06]  /*46870*/  LDL R7, [R1+0x2b4] ;  /* 0x0002b40001077983 */ /* 0x001eec0000100800 */
[----:B--2---:R-:W-:Y:S01]  /*46880*/  HMMA.16816.F32 R20, R24, R20, R12 ;  /* 0x000000141814723c */ /* 0x004fe2000000180c */
[----:B------:R-:W2:Y:S04]  /*46890*/  LDL.LU.64 R14, [R1+0x2770] ;  /* 0x00277000010e7983 */ /* 0x000ea80000300a00 */
[----:B------:R-:W2:-:S14]  /*468a0*/  LDL.LU.64 R12, [R1+0x2768] ;  /* 0x00276800010c7983 */ /* 0x000e9c0000300a00 */
        /* <DEDUP_REMOVED lines=26> */
[----:B0-----:R-:W2:Y:S04]  /*46a50*/  LDL.LU.64 R22, [R1+0x2708] ;  /* 0x0027080001167983 */ /* 0x001ea80000300a00 */
[----:B------:R-:W2:Y:S04]  /*46a60*/  LDL.LU.64 R20, [R1+0x2700] ;  /* 0x0027000001147983 */ /* 0x000ea80000300a00 */
[----:B------:R-:W4:Y:S01]  /*46a70*/  LDL.LU.64 R14, [R1+0x26f8] ;  /* 0x0026f800010e7983 */ /* 0x000f220000300a00 */
[----:B--2---:R-:W-:Y:S03]  /*46a80*/  HMMA.16816.F32 R20, R24, R12, R20 ;  /* 0x0000000c1814723c */ /* 0x004fe60000001814 */
[----:B------:R-:W4:-:S15]  /*46a90*/  LDL.LU.64 R12, [R1+0x26f0] ;  /* 0x0026f000010c7983 */ /* 0x000f1e0000300a00 */
[----:B------:R-:W-:Y:S01]  /*46aa0*/  NOP ;  /* 0x0000000000007918 */ /* 0x000fe20000000000 */
[----:B------:R0:W-:Y:S02]  /*46ab0*/  STL [R1+0x30], R20 ;  /* 0x0000301401007387 */ /* 0x0001e40000100800 */
[----:B0-----:R-:W-:Y:S02]  /*46ac0*/  IMAD.MOV.U32 R20, RZ, RZ, R29 ;  /* 0x000000ffff147224 */ /* 0x001fe400078e001d */
[----:B------:R-:W2:Y:S01]  /*46ad0*/  LDL.LU R29, [R1+0x26ec] ;  /* 0x0026ec00011d7983 */ /* 0x000ea20000300800 */
[----:B------:R-:W-:Y:S02]  /*46ae0*/  IMAD.MOV.U32 R28, RZ, RZ, R21 ;  /* 0x000000ffff1c7224 */ /* 0x000fe400078e0015 */
[----:B------:R-:W-:Y:S02]  /*46af0*/  IMAD.MOV.U32 R21, RZ, RZ, R11 ;  /* 0x000000ffff157224 */ /* 0x000fe400078e000b */
[----:B------:R-:W-:Y:S02]  /*46b00*/  IMAD.MOV.U32 R3, RZ, RZ, R22 ;  /* 0x000000ffff037224 */ /* 0x000fe400078e0016 */
[----:B------:R-:W-:Y:S01]  /*46b10*/  IMAD.MOV.U32 R0, RZ, RZ, R23 ;  /* 0x000000ffff007224 */ /* 0x000fe200078e0017 */
[----:B------:R-:W3:Y:S04]  /*46b20*/  LDL.LU R11, [R1+0x26e8] ;  /* 0x0026e800010b7983 */ /* 0x000ee80000300800 */
[----:B------:R-:W-:Y:S04]  /*46b30*/  STL [R1+0x265c], R3 ;  /* 0x00265c0301007387 */ /* 0x000fe80000100800 */
[----:B------:R-:W-:Y:S01]  /*46b40*/  STL [R1+0x2658], R28 ;  /* 0x0026581c01007387 */ /* 0x000fe20000100800 */
[----:B----4-:R-:W-:Y:S01]  /*46b50*/  HMMA.16816.F32 R20, R24, R20, R12 ;  /* 0x000000141814723c */ /* 0x010fe2000000180c */
[----:B------:R-:W-:-:S02]  /*46b60*/  IMAD.MOV.U32 R12, RZ, RZ, R18 ;  /* 0x000000ffff0c7224 */ /* 0x000fc400078e0012 */
[----:B------:R-:W4:-:S15]  /*46b70*/  LDL.LU R18, [R1+0x26e4] ;  /* 0x0026e40001127983 */ /* 0x000f1e0000300800 */
[----:B------:R-:W-:Y:S01]  /*46b80*/  NOP ;  /* 0x0000000000007918 */ /* 0x000fe20000000000 */
[----:B------:R-:W-:Y:S04]  /*46b90*/  STL.64 [R1], R20 ;  /* 0x0000001401007387 */ /* 0x000fe80000100a00 */
[----:B------:R-:W-:Y:S04]  /*46ba0*/  STL.64 [R1+0x8], R22 ;  /* 0x0000081601007387 */ /* 0x000fe80000100a00 */
[----:B--2---:R-:W0:Y:S01]  /*46bb0*/  LDSM.16.MT88.4 R20, [R29+UR5+0x21c00] ;  /* 0x021c00051d14783b */ /* 0x004e220008004200 */
[----:B------:R-:W-:-:S03]  /*46bc0*/  IMAD.MOV.U32 R13, RZ, RZ, R19 ;  /* 0x000000ffff0d7224 */ /* 0x000fc600078e0013 */
[----:B------:R-:W2:Y:S04]  /*46bd0*/  LDL.LU R19, [R1+0x26e0] ;  /* 0x0026e00001137983 */ /* 0x000ea80000300800 */
[----:B0-----:R0:W-:Y:S04]  /*46be0*/  STL.64 [R1+0x2668], R22 ;  /* 0x0026681601007387 */ /* 0x0011e80000100a00 */
[----:B------:R-:W-:Y:S04]  /*46bf0*/  STL.64 [R1+0x2660], R20 ;  /* 0x0026601401007387 */ /* 0x000fe80000100a00 */
[----:B0-----:R-:W2:Y:S01]  /*46c00*/  LDL.LU.64 R22, [R1+0x1b8] ;  /* 0x0001b80001167983 */ /* 0x001ea20000300a00 */
[----:B---3--:R-:W-:Y:S01]  /*46c10*/  HMMA.16816.F32 R24, R24, R12, R8 ;  /* 0x0000000c1818723c */ /* 0x008fe20000001808 */
[----:B------:R-:W-:-:S02]  /*46c20*/  IMAD.MOV.U32 R8, RZ, RZ, R2 ;  /* 0x000000ffff087224 */ /* 0x000fc400078e0002 */
[----:B------:R-:W0:Y:S04]  /*46c30*/  LDSM.16.MT88.4 R12, [R7+UR5+0x22000] ;  /* 0x02200005070c783b */ /* 0x000e280008004200 */
[----:B--2---:R1:W-:Y:S04]  /*46c40*/  STL.64 [R1+0x26c0], R22 ;  /* 0x0026c01601007387 */ /* 0x0043e80000100a00 */
[----:B-1----:R-:W2:Y:S04]  /*46c50*/  LDL.LU.64 R22, [R1+0x1a8] ;  /* 0x0001a80001167983 */ /* 0x002ea80000300a00 */
[----:B------:R-:W3:Y:S04]  /*46c60*/  LDL.LU R2, [R1+0x26dc] ;  /* 0x0026dc0001027983 */ /* 0x000ee80000300800 */
[----:B------:R-:W2:Y:S04]  /*46c70*/  LDL.LU R9, [R1+0xc4] ;  /* 0x0000c40001097983 */ /* 0x000ea80000300800 */
[----:B------:R-:W2:Y:S04]  /*46c80*/  LDL.LU R10, [R1+0xc8] ;  /* 0x0000c800010a7983 */ /* 0x000ea80000300800 */
[----:B------:R-:W2:Y:S04]  /*46c90*/  LDL.LU R11, [R1+0xcc] ;  /* 0x0000cc00010b7983 */ /* 0x000ea80000300800 */
[----:B------:R1:W-:Y:S04]  /*46ca0*/  STL.64 [R1+0x25e0], R26 ;  /* 0x0025e01a01007387 */ /* 0x0003e80000100a00 */
[----:B------:R-:W-:Y:S04]  /*46cb0*/  STL.64 [R1+0x25d8], R24 ;  /* 0x0025d81801007387 */ /* 0x000fe80000100a00 */
[----:B-1----:R-:W2:Y:S01]  /*46cc0*/  LDL.LU R26, [R1+0x208] ;  /* 0x00020800011a7983 */ /* 0x002ea20000300800 */
[----:B---3--:R-:W-:-:S03]  /*46cd0*/  IMAD.MOV.U32 R27, RZ, RZ, R2 ;  /* 0x000000ffff1b7224 */ /* 0x008fc600078e0002 */
[----:B------:R-:W3:Y:S04]  /*46ce0*/  LDL.LU R2, [R1+0x26d8] ;  /* 0x0026d80001027983 */ /* 0x000ee80000300800 */
[----:B------:R1:W-:Y:S01]  /*46cf0*/  STL [R1+0x26a8], R7 ;  /* 0x0026a80701007387 */ /* 0x0003e20000100800 */
[----:B------:R-:W-:Y:S02]  /*46d00*/  IMAD.MOV.U32 R4, RZ, RZ, R19 ;  /* 0x000000ffff047224 */ /* 0x000fe400078e0013 */
[----:B----4-:R-:W-:Y:S02]  /*46d10*/  IMAD.MOV.U32 R5, RZ, RZ, R18 ;  /* 0x000000ffff057224 */ /* 0x010fe400078e0012 */
[----:B------:R-:W-:Y:S02]  /*46d20*/  IMAD.MOV.U32 R6, RZ, RZ, R17 ;  /* 0x000000ffff067224 */ /* 0x000fe400078e0011 */
[----:B-1----:R-:W-:Y:S01]  /*46d30*/  IMAD.MOV.U32 R7, RZ, RZ, R16 ;  /* 0x000000ffff077224 */ /* 0x002fe200078e0010 */
[----:B0-----:R0:W-:Y:S04]  /*46d40*/  STL.64 [R1+0x25d0], R14 ;  /* 0x0025d00e01007387 */ /* 0x0011e80000100a00 */
[----:B------:R-:W-:Y:S04]  /*46d50*/  STL.64 [R1+0x25c8], R12 ;  /* 0x0025c80c01007387 */ /* 0x000fe80000100a00 */
[----:B0-----:R-:W4:Y:S04]  /*46d60*/  LDL.LU R14, [R1+0x218] ;  /* 0x00021800010e7983 */ /* 0x001f280000300800 */
[----:B------:R-:W4:Y:S04]  /*46d70*/  LDL.LU R15, [R1+0x21c] ;  /* 0x00021c00010f7983 */ /* 0x000f280000300800 */
[----:B---3--:R-:W0:Y:S04]  /*46d80*/  LDSM.16.M88.4 R16, [R2+UR5+0x100] ;  /* 0x000100050210783b */ /* 0x008e280008000200 */
[----:B0-----:R-:W-:Y:S04]  /*46d90*/  STL.64 [R1+0x120], R16 ;  /* 0x0001201001007387 */ /* 0x001fe80000100a00 */
[----:B------:R-:W-:Y:S04]  /*46da0*/  STL.64 [R1+0x128], R18 ;  /* 0x0001281201007387 */ /* 0x000fe80000100a00 */
[----:B------:R-:W0:Y:S04]  /*46db0*/  LDSM.16.M88.4 R16, [R2+UR5+0x4100] ;  /* 0x004100050210783b */ /* 0x000e280008000200 */
[----:B0-----:R-:W-:Y:S04]  /*46dc0*/  STL.64 [R1+0x130], R16 ;  /* 0x0001301001007387 */ /* 0x001fe80000100a00 */
[----:B------:R-:W-:Y:S04]  /*46dd0*/  STL.64 [R1+0x138], R18 ;  /* 0x0001381201007387 */ /* 0x000fe80000100a00 */
[----:B------:R-:W0:Y:S04]  /*46de0*/  LDSM.16.M88.4 R16, [R2+UR5+0x8100] ;  /* 0x008100050210783b */ /* 0x000e280008000200 */
[----:B0-----:R-:W-:Y:S04]  /*46df0*/  STL.64 [R1+0x150], R16 ;  /* 0x0001501001007387 */ /* 0x001fe80000100a00 */
[----:B------:R0:W-:Y:S04]  /*46e00*/  STL.64 [R1+0x158], R18 ;  /* 0x0001581201007387 */ /* 0x0001e80000100a00 */
[----:B0-----:R-:W3:Y:S04]  /*46e10*/  LDL.LU.64 R18, [R1+0x26d0] ;  /* 0x0026d00001127983 */ /* 0x001ee80000300a00 */
[----:B------:R-:W3:Y:S01]  /*46e20*/  LDL.LU.64 R16, [R1+0x26c8] ;  /* 0x0026c80001107983 */ /* 0x000ee20000300a00 */
[----:B--2---:R-:W-:-:S02]  /*46e30*/  IMAD.MOV.U32 R25, RZ, RZ, R22 ;  /* 0x000000ffff197224 */ /* 0x004fc400078e0016 */
[----:B------:R-:W-:Y:S01]  /*46e40*/  IMAD.MOV.U32 R24, RZ, RZ, R23 ;  /* 0x000000ffff187224 */ /* 0x000fe200078e0017 */
[----:B---3--:R-:W-:Y:S01]  /*46e50*/  HMMA.16816.F32 R4, R16, R22, R4 ;  /* 0x000000161004723c */ /* 0x008fe20000001804 */
[----:B------:R-:W2:-:S15]  /*46e60*/  LDL.LU.64 R22, [R1+0x26c0] ;  /* 0x0026c00001167983 */ /* 0x000e9e0000300a00 */
[----:B------:R-:W-:-:S03]  /*46e70*/  NOP ;  /* 0x0000000000007918 */ /* 0x000fc60000000000 */
[----:B------:R-:W-:Y:S01]  /*46e80*/  IMAD.MOV.U32 R13, RZ, RZ, R6 ;  /* 0x000000ffff0d7224 */ /* 0x000fe200078e0006 */
[----:B------:R-:W-:Y:S01]  /*46e90*/  STL.64 [R1+0x10], R4 ;  /* 0x0000100401007387 */ /* 0x000fe20000100a00 */
[----:B------:R-:W-:-:S03]  /*46ea0*/  IMAD.MOV.U32 R12, RZ, RZ, R7 ;  /* 0x000000ffff0c7224 */ /* 0x000fc600078e0007 */
[----:B------:R-:W0:Y:S04]  /*46eb0*/  LDSM.16.M88.4 R4, [R2+UR5+0xc100] ;  /* 0x00c100050204783b */ /* 0x000e280008000200 */
[----:B------:R-:W-:Y:S04]  /*46ec0*/  STL.64 [R1+0x2678], R26 ;  /* 0x0026781a01007387 */ /* 0x000fe80000100a00 */
[----:B------:R-:W-:Y:S04]  /*46ed0*/  STL.64 [R1+0x2670], R24 ;  /* 0x0026701801007387 */ /* 0x000fe80000100a00 */
[----:B------:R-:W-:Y:S04]  /*46ee0*/  STL [R1+0x260c], R12 ;  /* 0x00260c0c01007387 */ /* 0x000fe80000100800 */
[----:B------:R-:W-:Y:S04]  /*46ef0*/  STL [R1+0x2608], R13 ;  /* 0x0026080d01007387 */ /* 0x000fe80000100800 */
[----:B------:R-:W1:Y:S04]  /*46f00*/  LDSM.16.M88.4 R24, [R2+UR5+0x10100] ;  /* 0x010100050218783b */ /* 0x000e680008000200 */
[----:B0-----:R-:W-:Y:S04]  /*46f10*/  STL.64 [R1+0x140], R4 ;  /* 0x0001400401007387 */ /* 0x001fe80000100a00 */
[----:B------:R-:W-:Y:S04]  /*46f20*/  STL.64 [R1+0x148], R6 ;  /* 0x0001480601007387 */ /* 0x000fe80000100a00 */
[----:B------:R-:W0:Y:S04]  /*46f30*/  LDSM.16.M88.4 R4, [R2+UR5+0x14100] ;  /* 0x014100050204783b */ /* 0x000e280008000200 */
[----:B-1----:R-:W-:Y:S04]  /*46f40*/  STL.64 [R1+0x160], R24 ;  /* 0x0001601801007387 */ /* 0x002fe80000100a00 */
[----:B------:R-:W-:Y:S04]  /*46f50*/  STL.64 [R1+0x168], R26 ;  /* 0x0001681a01007387 */ /* 0x000fe80000100a00 */
[----:B------:R-:W1:Y:S04]  /*46f60*/  LDSM.16.M88.4 R24, [R2+UR5+0x18100] ;  /* 0x018100050218783b */ /* 0x000e680008000200 */
[----:B0-----:R-:W-:Y:S04]  /*46f70*/  STL.64 [R1+0x170], R4 ;  /* 0x0001700401007387 */ /* 0x001fe80000100a00 */
[----:B------:R-:W-:Y:S04]  /*46f80*/  STL.64 [R1+0x178], R6 ;  /* 0x0001780601007387 */ /* 0x000fe80000100a00 */
[----:B------:R-:W0:Y:S04]  /*46f90*/  LDSM.16.M88.4 R4, [R2+UR5+0x1c100] ;  /* 0x01c100050204783b */ /* 0x000e280008000200 */
[----:B-1----:R0:W-:Y:S04]  /*46fa0*/  STL.64 [R1+0x180], R24 ;  /* 0x0001801801007387 */ /* 0x0021e80000100a00 */
[----:B------:R-:W-:Y:S01]  /*46fb0*/  STL.64 [R1+0x188], R26 ;  /* 0x0001881a01007387 */ /* 0x000fe20000100a00 */
[----:B0-----:R-:W-:-:S03]  /*46fc0*/  IMAD.MOV.U32 R25, RZ, RZ, R4 ;  /* 0x000000ffff197224 */ /* 0x001fc600078e0004 */
[----:B------:R2:W-:Y:S01]  /*46fd0*/  STL.64 [R1+0x198], R6 ;  /* 0x0001980601007387 */ /* 0x0005e20000100a00 */
[----:B------:R-:W-:-:S03]  /*46fe0*/  IMAD.MOV.U32 R24, RZ, RZ, R5 ;  /* 0x000000ffff187224 */ /* 0x000fc600078e0005 */
[----:B------:R-:W-:Y:S01]  /*46ff0*/  STL [R1+0x21e0], R2 ;  /* 0x0021e00201007387 */ /* 0x000fe20000100800 */
[----:B--2---:R-:W-:Y:S03]  /*47000*/  HMMA.16816.F32 R4, R16, R22, R8 ;  /* 0x000000161004723c */ /* 0x004fe60000001808 */
[----:B------:R-:W0:-:S15]  /*47010*/  LDSM.16.MT88.4 R8, [R29+UR5+0x22000] ;  /* 0x022000051d08783b */ /* 0x000e1e0008004200 */
[----:B------:R-:W-:Y:S01]  /*47020*/  NOP ;  /* 0x0000000000007918 */ /* 0x000fe20000000000 */
[----:B------:R-:W-:Y:S01]  /*47030*/  IMAD.MOV.U32 R12, RZ, RZ, R4 ;  /* 0x000000ffff0c7224 */ /* 0x000fe200078e0004 */
[----:B------:R1:W-:Y:S01]  /*47040*/  STL.64 [R1+0x28], R6 ;  /* 0x0000280601007387 */ /* 0x0003e20000100a00 */
[----:B------:R-:W-:-:S03]  /*47050*/  IMAD.MOV.U32 R13, RZ, RZ, R5 ;  /* 0x000000ffff0d7224 */ /* 0x000fc600078e0005 */
[----:B------:R-:W2:Y:S04]  /*47060*/  LDL.LU R4, [R1+0xd0] ;  /* 0x0000d00001047983 */ /* 0x000ea80000300800 */
[----:B------:R-:W2:Y:S04]  /*47070*/  LDL.LU R5, [R1+0xd4] ;  /* 0x0000d40001057983 */ /* 0x000ea80000300800 */
[----:B-1----:R-:W2:Y:S04]  /*47080*/  LDL.LU R6, [R1+0xd8] ;  /* 0x0000d80001067983 */ /* 0x002ea80000300800 */
[----:B------:R-:W2:Y:S04]  /*47090*/  LDL.LU R7, [R1+0xdc] ;  /* 0x0000dc0001077983 */ /* 0x000ea80000300800 */
[----:B----4-:R-:W-:Y:S04]  /*470a0*/  STL.64 [R1+0x2688], R14 ;  /* 0x0026880e01007387 */ /* 0x010fe80000100a00 */
[----:B------:R1:W-:Y:S04]  /*470b0*/  STL.64 [R1+0x2680], R12 ;  /* 0x0026800c01007387 */ /* 0x0003e80000100a00 */
[----:B-1----:R-:W3:Y:S04]  /*470c0*/  LDL.LU R12, [R1+0x100] ;  /* 0x00010000010c7983 */ /* 0x002ee80000300800 */
[----:B------:R-:W3:Y:S04]  /*470d0*/  LDL.LU R13, [R1+0x104] ;  /* 0x00010400010d7983 */ /* 0x000ee80000300800 */
[----:B------:R-:W4:Y:S04]  /*470e0*/  LDL.LU R14, [R1+0x108] ;  /* 0x00010800010e7983 */ /* 0x000f280000300800 */
[----:B------:R-:W4:Y:S04]  /*470f0*/  LDL.LU R15, [R1+0x10c] ;  /* 0x00010c00010f7983 */ /* 0x000f280000300800 */
[----:B----4-:R1:W-:Y:S04]  /*47100*/  STL.64 [R1+0x2698], R14 ;  /* 0x0026980e01007387 */ /* 0x0103e80000100a00 */
[----:B---3--:R3:W-:Y:S04]  /*47110*/  STL.64 [R1+0x2690], R12 ;  /* 0x0026900c01007387 */ /* 0x0087e80000100a00 */
[----:B-1----:R-:W4:Y:S04]  /*47120*/  LDL.LU.64 R14, [R1+0x1e8] ;  /* 0x0001e800010e7983 */ /* 0x002f280000300a00 */
[----:B----4-:R1:W-:Y:S04]  /*47130*/  STL.64 [R1+0x26a0], R14 ;  /* 0x0026a00e01007387 */ /* 0x0103e80000100a00 */
[----:B---3--:R-:W3:Y:S04]  /*47140*/  LDL.LU R12, [R1+0x110] ;  /* 0x00011000010c7983 */ /* 0x008ee80000300800 */
[----:B------:R-:W3:Y:S04]  /*47150*/  LDL.LU R13, [R1+0x114] ;  /* 0x00011400010d7983 */ /* 0x000ee80000300800 */
[----:B-1----:R-:W4:Y:S04]  /*47160*/  LDL.LU R14, [R1+0x118] ;  /* 0x00011800010e7983 */ /* 0x002f280000300800 */
[----:B------:R-:W4:Y:S04]  /*47170*/  LDL.LU R15, [R1+0x11c] ;  /* 0x00011c00010f7983 */ /* 0x000f280000300800 */
[----:B----4-:R1:W-:Y:S04]  /*47180*/  STL.64 [R1+0x26b8], R14 ;  /* 0x0026b80e01007387 */ /* 0x0103e80000100a00 */
[----:B---3--:R-:W-:Y:S04]  /*47190*/  STL.64 [R1+0x26b0], R12 ;  /* 0x0026b00c01007387 */ /* 0x008fe80000100a00 */
[----:B-1----:R-:W2:Y:S04]  /*471a0*/  LDL.LU.64 R14, [R1+0x1c8] ;  /* 0x0001c800010e7983 */ /* 0x002ea80000300a00 */
[----:B------:R-:W3:Y:S04]  /*471b0*/  LDL.LU.64 R26, [R1+0x1f8] ;  /* 0x0001f800011a7983 */ /* 0x000ee80000300a00 */
[----:B------:R-:W4:Y:S01]  /*471c0*/  LDL.LU R20, [R1+0xf0] ;  /* 0x0000f00001147983 */ /* 0x000f220000300800 */
[----:B------:R-:W-:-:S03]  /*471d0*/  IMAD.MOV.U32 R3, RZ, RZ, R22 ;  /* 0x000000ffff037224 */ /* 0x000fc600078e0016 */
[----:B------:R-:W4:Y:S01]  /*471e0*/  LDL.LU R21, [R1+0xf4] ;  /* 0x0000f40001157983 */ /* 0x000f220000300800 */
[----:B------:R-:W-:-:S03]  /*471f0*/  IMAD.MOV.U32 R28, RZ, RZ, R23 ;  /* 0x000000ffff1c7224 */ /* 0x000fc600078e0017 */
[----:B------:R-:W4:Y:S04]  /*47200*/  LDL.LU R22, [R1+0xf8] ;  /* 0x0000f80001167983 */ /* 0x000f280000300800 */
[----:B------:R-:W4:Y:S04]  /*47210*/  LDL.LU R23, [R1+0xfc] ;  /* 0x0000fc0001177983 */ /* 0x000f280000300800 */
[----:B0-----:R-:W-:Y:S04]  /*47220*/  STL [R1+0x251c], R8 ;  /* 0x00251c0801007387 */ /* 0x001fe80000100800 */
[----:B------:R-:W-:Y:S04]  /*47230*/  STL [R1+0x2518], R9 ;  /* 0x0025180901007387 */ /* 0x000fe80000100800 */
[----:B------:R0:W-:Y:S04]  /*47240*/  STL [R1+0x2514], R10 ;  /* 0x0025140a01007387 */ /* 0x0001e80000100800 */
[----:B------:R1:W-:Y:S04]  /*47250*/  STL [R1+0x2510], R11 ;  /* 0x0025100b01007387 */ /* 0x0003e80000100800 */
[----:B0-----:R-:W3:Y:S04]  /*47260*/  LDL.LU R10, [R1+0x1d8] ;  /* 0x0001d800010a7983 */ /* 0x001ee80000300800 */
[----:B-1----:R-:W3:Y:S04]  /*47270*/  LDL.LU R11, [R1+0x1dc] ;  /* 0x0001dc00010b7983 */ /* 0x002ee80000300800 */
[----:B------:R0:W-:Y:S01]  /*47280*/  STL [R1+0x2450], R29 ;  /* 0x0024501d01007387 */ /* 0x0001e20000100800 */
[----:B--2---:R-:W-:Y:S01]  /*47290*/  HMMA.16816.F32 R4, R16, R14, R4 ;  /* 0x0000000e1004723c */ /* 0x004fe20000001804 */
[----:B------:R-:W-:-:S02]  /*472a0*/  IMAD.MOV.U32 R9, RZ, RZ, R14 ;  /* 0x000000ffff097224 */ /* 0x000fc400078e000e */
[----:B------:R-:W-:Y:S02]  /*472b0*/  IMAD.MOV.U32 R8, RZ, RZ, R15 ;  /* 0x000000ffff087224 */ /* 0x000fe400078e000f */
[----:B------:R-:W3:Y:S04]  /*472c0*/  LDL.LU.64 R14, [R1+0x26b8] ;  /* 0x0026b800010e7983 */ /* 0x000ee80000300a00 */
[----:B------:R-:W3:Y:S10]  /*472d0*/  LDL.LU.64 R12, [R1+0x26b0] ;  /* 0x0026b000010c7983 */ /* 0x000ef40000300a00 */
[----:B------:R-:W-:Y:S04]  /*472e0*/  STL.64 [R1+0x70], R4 ;  /* 0x0000700401007387 */ /* 0x000fe80000100a00 */
[----:B------:R-:W-:Y:S01]  /*472f0*/  STL [R1+0x78], R6 ;  /* 0x0000780601007387 */ /* 0x000fe20000100800 */
[----:B0-----:R-:W-:-:S03]  /*47300*/  IMAD.MOV.U32 R29, RZ, RZ, R7 ;  /* 0x000000ffff1d7224 */ /* 0x001fc600078e0007 */
[----:B------:R-:W2:Y:S04]  /*47310*/  LDL.LU R7, [R1+0x26a8] ;  /* 0x0026a80001077983 */ /* 0x000ea80000300800 */
[----:B--2---:R-:W0:Y:S01]  /*47320*/  LDSM.16.MT88.4 R4, [R7+UR5+0x22400] ;  /* 0x022400050704783b */ /* 0x004e220008004200 */
[C---:B---3--:R-:W-:Y:S03]  /*47330*/  HMMA.16816.F32 R12, R16.reuse, R10, R12 ;  /* 0x0000000a100c723c */ /* 0x048fe6000000180c */
[----:B0-----:R-:W-:Y:S04]  /*47340*/  STL.64 [R1+0x2470], R6 ;  /* 0x0024700601007387 */ /* 0x001fe80000100a00 */
        /* <DEDUP_REMOVED lines=8> */
[----:B------:R-:W-:Y:S01]  /*473d0*/  STL.64 [R1+0x2610], R10 ;  /* 0x0026100a01007387 */ /* 0x000fe20000100a00 */
[----:B--2---:R-:W-:Y:S01]  /*473e0*/  HMMA.16816.F32 R4, R16, R14, R4 ;  /* 0x0000000e1004723c */ /* 0x004fe20000001804 */
[----:B------:R-:W-:-:S15]  /*473f0*/  IMAD.MOV.U32 R2, RZ, RZ, R15 ;  /* 0x000000ffff027224 */ /* 0x000fde00078e000f */
[----:B------:R-:W-:-:S03]  /*47400*/  NOP ;  /* 0x0000000000007918 */ /* 0x000fc60000000000 */
[----:B------:R-:W-:Y:S04]  /*47410*/  STL.64 [R1+0xe0], R4 ;  /* 0x0000e00401007387 */ /* 0x000fe80000100a00 */
[----:B------:R0:W-:Y:S02]  /*47420*/  STL.64 [R1+0xe8], R6 ;  /* 0x0000e80601007387 */ /* 0x0001e40000100a00 */
[----:B0-----:R-:W-:Y:S02]  /*47430*/  IMAD.MOV.U32 R6, RZ, RZ, R14 ;  /* 0x000000ffff067224 */ /* 0x001fe400078e000e */
[----:B------:R-:W2:Y:S04]  /*47440*/  LDL.LU.64 R14, [R1+0x2698] ;  /* 0x00269800010e7983 */ /* 0x000ea80000300a00 */
[----:B------:R-:W2:Y:S01]  /*47450*/  LDL.LU.64 R12, [R1+0x2690] ;  /* 0x00269000010c7983 */ /* 0x000ea20000300a00 */
[----:B------:R-:W-:-:S02]  /*47460*/  IMAD.MOV.U32 R10, RZ, RZ, R9 ;  /* 0x000000ffff0a7224 */ /* 0x000fc400078e0009 */
[----:B------:R-:W-:Y:S02]  /*47470*/  IMAD.MOV.U32 R11, RZ, RZ, R8 ;  /* 0x000000ffff0b7224 */ /* 0x000fe400078e0008 */
[----:B------:R-:W-:Y:S02]  /*47480*/  IMAD.MOV.U32 R4, RZ, RZ, R25 ;  /* 0x000000ffff047224 */ /* 0x000fe400078e0019 */
[----:B------:R-:W-:Y:S01]  /*47490*/  IMAD.MOV.U32 R5, RZ, RZ, R24 ;  /* 0x000000ffff057224 */ /* 0x000fe200078e0018 */
[----:B------:R0:W-:Y:S04]  /*474a0*/  STL.64 [R1+0x2628], R10 ;  /* 0x0026280a01007387 */ /* 0x0001e80000100a00 */
[----:B------:R-:W3:Y:S04]  /*474b0*/  LDL.LU R8, [R1+0xa0] ;  /* 0x0000a00001087983 */ /* 0x000ee80000300800 */
[----:B------:R-:W3:Y:S04]  /*474c0*/  LDL.LU R9, [R1+0xa4] ;  /* 0x0000a40001097983 */ /* 0x000ee80000300800 */
[----:B0-----:R-:W3:Y:S04]  /*474d0*/  LDL.LU R10, [R1+0xa8] ;  /* 0x0000a800010a7983 */ /* 0x001ee80000300800 */
[----:B------:R-:W3:Y:S04]  /*474e0*/  LDL.LU R11, [R1+0xac] ;  /* 0x0000ac00010b7983 */ /* 0x000ee80000300800 */
[----:B------:R0:W-:Y:S02]  /*474f0*/  STL.64 [R1+0x25f0], R4 ;  /* 0x0025f00401007387 */ /* 0x0001e40000100a00 */
[----:B0-----:R-:W-:-:S02]  /*47500*/  IMAD.MOV.U32 R5, RZ, RZ, R26 ;  /* 0x000000ffff057224 */ /* 0x001fc400078e001a */
[----:B------:R-:W-:Y:S01]  /*47510*/  IMAD.MOV.U32 R4, RZ, RZ, R27 ;  /* 0x000000ffff047224 */ /* 0x000fe200078e001b */
[----:B--2---:R-:W-:-:S15]  /*47520*/  HMMA.16816.F32 R12, R16, R26, R12 ;  /* 0x0000001a100c723c */ /* 0x004fde000000180c */
[----:B------:R-:W-:-:S04]  /*47530*/  NOP ;  /* 0x0000000000007918 */ /* 0x000fc80000000000 */
[----:B------:R-:W-:Y:S04]  /*47540*/  STL.64 [R1+0x100], R12 ;  /* 0x0001000c01007387 */ /* 0x000fe80000100a00 */
[----:B------:R0:W-:Y:S04]  /*47550*/  STL.64 [R1+0x108], R14 ;  /* 0x0001080e01007387 */ /* 0x0001e80000100a00 */
[----:B0-----:R-:W3:Y:S04]  /*47560*/  LDL.LU.64 R14, [R1+0x2688] ;  /* 0x00268800010e7983 */ /* 0x001ee80000300a00 */
[----:B------:R-:W2:Y:S04]  /*47570*/  LDL.LU.64 R12, [R1+0x2680] ;  /* 0x00268000010c7983 */ /* 0x000ea80000300a00 */
[----:B------:R-:W4:Y:S04]  /*47580*/  LDL.LU.64 R26, [R1+0x2678] ;  /* 0x00267800011a7983 */ /* 0x000f280000300a00 */
[----:B------:R-:W2:Y:S01]  /*47590*/  LDL.LU.64 R24, [R1+0x2670] ;  /* 0x0026700001187983 */ /* 0x000ea20000300a00 */
[C---:B----4-:R-:W-:Y:S08]  /*475a0*/  HMMA.16816.F32 R20, R16.reuse, R26, R20 ;  /* 0x0000001a1014723c */ /* 0x050ff00000001814 */
[----:B---3--:R-:W-:Y:S01]  /*475b0*/  HMMA.16816.F32 R16, R16, R14, R8 ;  /* 0x0000000e1010723c */ /* 0x008fe20000001808 */
[----:B------:R-:W-:-:S02]  /*475c0*/  IMAD.MOV.U32 R10, RZ, RZ, R3 ;  /* 0x000000ffff0a7224 */ /* 0x000fc400078e0003 */
[----:B------:R-:W-:-:S08]  /*475d0*/  IMAD.MOV.U32 R11, RZ, RZ, R28 ;  /* 0x000000ffff0b7224 */ /* 0x000fd000078e001c */
[----:B------:R-:W-:Y:S04]  /*475e0*/  STL.64 [R1+0xf0], R20 ;  /* 0x0000f01401007387 */ /* 0x000fe80000100a00 */
[----:B------:R0:W-:Y:S04]  /*475f0*/  STL.64 [R1+0xf8], R22 ;  /* 0x0000f81601007387 */ /* 0x0001e80000100a00 */
[----:B0-----:R-:W3:Y:S04]  /*47600*/  LDL.LU.64 R22, [R1+0x2668] ;  /* 0x0026680001167983 */ /* 0x001ee80000300a00 */
[----:B------:R-:W3:Y:S04]  /*47610*/  LDL.LU.64 R20, [R1+0x2660] ;  /* 0x0026600001147983 */ /* 0x000ee80000300a00 */
[----:B------:R-:W-:Y:S04]  /*47620*/  STL.64 [R1+0x25e8], R26 ;  /* 0x0025e81a01007387 */ /* 0x000fe80000100a00 */
[----:B------:R-:W4:Y:S04]  /*47630*/  LDL.LU R3, [R1+0x265c] ;  /* 0x00265c0001037983 */ /* 0x000f280000300800 */
[----:B------:R0:W-:Y:S04]  /*47640*/  STL.64 [R1+0xd0], R16 ;  /* 0x0000d01001007387 */ /* 0x0001e80000100a00 */
[----:B------:R1:W-:Y:S04]  /*47650*/  STL.64 [R1+0xd8], R18 ;  /* 0x0000d81201007387 */ /* 0x0003e80000100a00 */
[----:B------:R-:W2:Y:S04]  /*47660*/  LDL.LU R28, [R1+0x2658] ;  /* 0x00265800011c7983 */ /* 0x000ea80000300800 */
[----:B------:R-:W-:Y:S04]  /*47670*/  STL.64 [R1+0x2640], R10 ;  /* 0x0026400a01007387 */ /* 0x000fe80000100a00 */
[----:B0-----:R-:W2:Y:S04]  /*47680*/  LDL.LU R16, [R1+0x50] ;  /* 0x0000500001107983 */ /* 0x001ea80000300800 */
[----:B------:R-:W2:Y:S04]  /*47690*/  LDL.LU R17, [R1+0x54] ;  /* 0x0000540001117983 */ /* 0x000ea80000300800 */
[----:B-1----:R-:W2:Y:S04]  /*476a0*/  LDL.LU R18, [R1+0x58] ;  /* 0x0000580001127983 */ /* 0x002ea80000300800 */
[----:B------:R-:W2:Y:S04]  /*476b0*/  LDL.LU R19, [R1+0x5c] ;  /* 0x00005c0001137983 */ /* 0x000ea80000300800 */
[----:B--2---:R-:W-:Y:S04]  /*476c0*/  STL.64 [R1+0x2620], R18 ;  /* 0x0026201201007387 */ /* 0x004fe80000100a00 */
[----:B------:R0:W-:Y:S04]  /*476d0*/  STL.64 [R1+0x2618], R16 ;  /* 0x0026181001007387 */ /* 0x0001e80000100a00 */
        /* <DEDUP_REMOVED lines=9> */
[----:B------:R-:W2:Y:S01]  /*47770*/  LDL.LU R19, [R1+0x8c] ;  /* 0x00008c0001137983 */ /* 0x000ea20000300800 */
[----:B------:R-:W-:-:S02]  /*47780*/  IMAD.MOV.U32 R10, RZ, RZ, R25 ;  /* 0x000000ffff0a7224 */ /* 0x000fc400078e0019 */
[----:B------:R-:W-:Y:S01]  /*47790*/  IMAD.MOV.U32 R11, RZ, RZ, R24 ;  /* 0x000000ffff0b7224 */ /* 0x000fe200078e0018 */
[----:B--2---:R-:W-:Y:S04]  /*477a0*/  STL.64 [R1+0x2650], R18 ;  /* 0x0026501201007387 */ /* 0x004fe80000100a00 */
[----:B------:R0:W-:Y:S04]  /*477b0*/  STL.64 [R1+0x2648], R16 ;  /* 0x0026481001007387 */ /* 0x0001e80000100a00 */
[----:B0-----:R-:W3:Y:S04]  /*477c0*/  LDL.LU R16, [R1+0x90] ;  /* 0x0000900001107983 */ /* 0x001ee80000300800 */
[----:B------:R-:W3:Y:S04]  /*477d0*/  LDL.LU R17, [R1+0x94] ;  /* 0x0000940001117983 */ /* 0x000ee80000300800 */
[----:B------:R-:W3:Y:S04]  /*477e0*/  LDL.LU R18, [R1+0x98] ;  /* 0x0000980001127983 */ /* 0x000ee80000300800 */
[----:B------:R-:W3:Y:S01]  /*477f0*/  LDL.LU R19, [R1+0x9c] ;  /* 0x00009c0001137983 */ /* 0x000ee20000300800 */
[----:B------:R-:W-:-:S02]  /*47800*/  IMAD.MOV.U32 R26, RZ, RZ, R5 ;  /* 0x000000ffff1a7224 */ /* 0x000fc400078e0005 */
[----:B------:R-:W-:Y:S01]  /*47810*/  IMAD.MOV.U32 R27, RZ, RZ, R4 ;  /* 0x000000ffff1b7224 */ /* 0x000fe200078e0004 */
[----:B------:R0:W-:Y:S04]  /*47820*/  STL.64 [R1+0x25f8], R14 ;  /* 0x0025f80e01007387 */ /* 0x0001e80000100a00 */
[----:B------:R1:W-:Y:S04]  /*47830*/  STL.64 [R1+0x2600], R26 ;  /* 0x0026001a01007387 */ /* 0x0003e80000100a00 */
[----:B------:R-:W2:Y:S04]  /*47840*/  LDL.LU R24, [R1+0x40] ;  /* 0x0000400001187983 */ /* 0x000ea80000300800 */
[----:B------:R-:W2:Y:S01]  /*47850*/  LDL.LU R25, [R1+0x44] ;  /* 0x0000440001197983 */ /* 0x000ea20000300800 */
[----:B------:R-:W-:-:S02]  /*47860*/  IMAD.MOV.U32 R7, RZ, RZ, R0 ;  /* 0x000000ffff077224 */ /* 0x000fc400078e0000 */
[----:B0-----:R-:W-:Y:S01]  /*47870*/  IMAD.MOV.U32 R14, RZ, RZ, R6 ;  /* 0x000000ffff0e7224 */ /* 0x001fe200078e0006 */
[----:B-1----:R-:W2:Y:S04]  /*47880*/  LDL.LU R26, [R1+0x48] ;  /* 0x00004800011a7983 */ /* 0x002ea80000300800 */
[----:B------:R-:W2:Y:S04]  /*47890*/  LDL.LU R27, [R1+0x4c] ;  /* 0x00004c00011b7983 */ /* 0x000ea80000300800 */
[----:B------:R-:W2:Y:S01]  /*478a0*/  LDL.LU R4, [R1+0x30] ;  /* 0x0000300001047983 */ /* 0x000ea20000300800 */
[----:B----4-:R-:W-:Y:S01]  /*478b0*/  IMAD.MOV.U32 R6, RZ, RZ, R3 ;  /* 0x000000ffff067224 */ /* 0x010fe200078e0003 */
[----:B---3--:R-:W-:Y:S02]  /*478c0*/  HMMA.16816.F32 R8, R20, R10, R16 ;  /* 0x0000000a1408723c */ /* 0x008fe40000001810 */
[----:B------:R-:W3:Y:S04]  /*478d0*/  LDL.LU.64 R18, [R1+0x2650] ;  /* 0x0026500001127983 */ /* 0x000ee80000300a00 */
[----:B------:R-:W3:-:S13]  /*478e0*/  LDL.LU.64 R16, [R1+0x2648] ;  /* 0x0026480001107983 */ /* 0x000eda0000300a00 */
[----:B------:R-:W-:Y:S01]  /*478f0*/  IMAD.MOV.U32 R3, RZ, RZ, R10 ;  /* 0x000000ffff037224 */ /* 0x000fe200078e000a */
[----:B------:R3:W-:Y:S01]  /*47900*/  STL [R1+0xb0], R8 ;  /* 0x0000b00801007387 */ /* 0x0007e20000100800 */
[----:B------:R-:W-:-:S03]  /*47910*/  IMAD.MOV.U32 R0, RZ, RZ, R11 ;  /* 0x000000ffff007224 */ /* 0x000fc600078e000b */
[----:B------:R-:W3:Y:S01]  /*47920*/  LDL.LU.64 R10, [R1+0x2640] ;  /* 0x00264000010a7983 */ /* 0x000ee20000300a00 */
[----:B------:R-:W-:Y:S02]  /*47930*/  IMAD.MOV.U32 R5, RZ, RZ, R28 ;  /* 0x000000ffff057224 */ /* 0x000fe400078e001c */
[----:B------:R-:W-:Y:S01]  /*47940*/  IMAD.MOV.U32 R28, RZ, RZ, R9 ;  /* 0x000000ffff1c7224 */ /* 0x000fe200078e0009 */
[----:B------:R-:W-:Y:S04]  /*47950*/  STL [R1+0x25a8], R0 ;  /* 0x0025a80001007387 */ /* 0x000fe80000100800 */
[----:B------:R-:W-:Y:S04]  /*47960*/  STL [R1+0x25a4], R3 ;  /* 0x0025a40301007387 */ /* 0x000fe80000100800 */
[----:B------:R-:W-:Y:S01]  /*47970*/  STL [R1+0x25a0], R28 ;  /* 0x0025a01c01007387 */ /* 0x000fe20000100800 */
[----:B---3--:R-:W-:Y:S03]  /*47980*/  HMMA.16816.F32 R8, R20, R10, R16 ;  /* 0x0000000a1408723c */ /* 0x008fe60000001810 */
[----:B------:R-:W3:Y:S04]  /*47990*/  LDL.LU.64 R18, [R1+0x2638] ;  /* 0x0026380001127983 */ /* 0x000ee80000300a00 */
[----:B------:R-:W3:-:S12]  /*479a0*/  LDL.LU.64 R16, [R1+0x2630] ;  /* 0x0026300001107983 */ /* 0x000ed80000300a00 */
[----:B------:R-:W-:Y:S04]  /*479b0*/  STL.64 [R1+0xa0], R8 ;  /* 0x0000a00801007387 */ /* 0x000fe80000100a00 */
[----:B------:R0:W-:Y:S04]  /*479c0*/  STL.64 [R1+0xa8], R10 ;  /* 0x0000a80a01007387 */ /* 0x0001e80000100a00 */
[----:B0-----:R-:W3:Y:S01]  /*479d0*/  LDL.LU.64 R10, [R1+0x2628] ;  /* 0x00262800010a7983 */ /* 0x001ee20000300a00 */
[----:B------:R-:W-:Y:S01]  /*479e0*/  IMAD.MOV.U32 R15, RZ, RZ, R2 ;  /* 0x000000ffff0f7224 */ /* 0x000fe200078e0002 */
[----:B---3--:R-:W-:Y:S02]  /*479f0*/  HMMA.16816.F32 R8, R20, R10, R16 ;  /* 0x0000000a1408723c */ /* 0x008fe40000001810 */
[----:B------:R-:W3:Y:S04]  /*47a00*/  LDL.LU.64 R18, [R1+0x2620] ;  /* 0x0026200001127983 */ /* 0x000ee80000300a00 */
[----:B------:R-:W3:-:S13]  /*47a10*/  LDL.LU.64 R16, [R1+0x2618] ;  /* 0x0026180001107983 */ /* 0x000eda0000300a00 */
[----:B------:R-:W-:Y:S04]  /*47a20*/  STL.64 [R1+0x80], R8 ;  /* 0x0000800801007387 */ /* 0x000fe80000100a00 */
[----:B------:R0:W-:Y:S01]  /*47a30*/  STL [R1+0x88], R10 ;  /* 0x0000880a01007387 */ /* 0x0001e20000100800 */
[----:B------:R-:W-:-:S03]  /*47a40*/  IMAD.MOV.U32 R2, RZ, RZ, R11 ;  /* 0x000000ffff027224 */ /* 0x000fc600078e000b */
[----:B0-----:R-:W3:Y:S04]  /*47a50*/  LDL.LU.64 R10, [R1+0x2610] ;  /* 0x00261000010a7983 */ /* 0x001ee80000300a00 */
[----:B------:R-:W-:Y:S01]  /*47a60*/  STL [R1+0x2520], R2 ;  /* 0x0025200201007387 */ /* 0x000fe20000100800 */
[----:B---3--:R-:W-:-:S15]  /*47a70*/  HMMA.16816.F32 R16, R20, R10, R16 ;  /* 0x0000000a1410723c */ /* 0x008fde0000001810 */
[----:B------:R-:W-:-:S04]  /*47a80*/  NOP ;  /* 0x0000000000007918 */ /* 0x000fc80000000000 */
[----:B------:R-:W-:Y:S01]  /*47a90*/  IMAD.MOV.U32 R8, RZ, RZ, R16 ;  /* 0x000000ffff087224 */ /* 0x000fe200078e0010 */
[----:B------:R-:W-:Y:S01]  /*47aa0*/  MOV R9, R17 ;  /* 0x0000001100097202 */ /* 0x000fe20000000f00 */
[----:B------:R-:W-:Y:S02]  /*47ab0*/  IMAD.MOV.U32 R16, RZ, RZ, R12 ;  /* 0x000000ffff107224 */ /* 0x000fe400078e000c */
[----:B------:R-:W-:Y:S01]  /*47ac0*/  IMAD.MOV.U32 R17, RZ, RZ, R13 ;  /* 0x000000ffff117224 */ /* 0x000fe200078e000d */
[----:B------:R-:W3:Y:S01]  /*47ad0*/  LDL.LU R12, [R1+0x260c] ;  /* 0x00260c00010c7983 */ /* 0x000ee20000300800 */
[----:B------:R-:W-:-:S03]  /*47ae0*/  IMAD.MOV.U32 R10, RZ, RZ, R18 ;  /* 0x000000ffff0a7224 */ /* 0x000fc600078e0012 */
[----:B------:R-:W4:Y:S01]  /*47af0*/  LDL.LU R13, [R1+0x2608] ;  /* 0x00260800010d7983 */ /* 0x000f220000300800 */
[----:B------:R-:W-:-:S03]  /*47b00*/  IMAD.MOV.U32 R11, RZ, RZ, R19 ;  /* 0x000000ffff0b7224 */ /* 0x000fc600078e0013 */
[----:B------:R-:W2:Y:S04]  /*47b10*/  LDL.LU R18, [R1+0x28] ;  /* 0x0000280001127983 */ /* 0x000ea80000300800 */
[----:B------:R-:W2:Y:S04]  /*47b20*/  LDL.LU R19, [R1+0x2c] ;  /* 0x00002c0001137983 */ /* 0x000ea80000300800 */
[----:B--2---:R-:W-:Y:S04]  /*47b30*/  STL.64 [R1+0x25c0], R18 ;  /* 0x0025c01201007387 */ /* 0x004fe80000100a00 */
[----:B------:R0:W-:Y:S04]  /*47b40*/  STL.64 [R1+0x25b8], R16 ;  /* 0x0025b81001007387 */ /* 0x0001e80000100a00 */
[----:B0-----:R-:W2:Y:S04]  /*47b50*/  LDL.LU R16, [R1+0x10] ;  /* 0x0000100001107983 */ /* 0x001ea80000300800 */
[----:B------:R-:W2:Y:S01]  /*47b60*/  LDL.LU R17, [R1+0x14] ;  /* 0x0000140001117983 */ /* 0x000ea20000300800 */
[----:B----4-:R-:W-:-:S02]  /*47b70*/  IMAD.MOV.U32 R18, RZ, RZ, R13 ;  /* 0x000000ffff127224 */ /* 0x010fc400078e000d */
[----:B---3--:R-:W-:Y:S01]  /*47b80*/  IMAD.MOV.U32 R19, RZ, RZ, R12 ;  /* 0x000000ffff137224 */ /* 0x008fe200078e000c */
[----:B------:R-:W-:Y:S04]  /*47b90*/  STL [R1+0x2528], R9 ;  /* 0x0025280901007387 */ /* 0x000fe80000100800 */
[----:B------:R-:W-:Y:S01]  /*47ba0*/  STL [R1+0x2524], R8 ;  /* 0x0025240801007387 */ /* 0x000fe20000100800 */
[----:B------:R-:W-:Y:S03]  /*47bb0*/  HMMA.16816.F32 R12, R20, R14, R24 ;  /* 0x0000000e140c723c */ /* 0x000fe60000001818 */
[----:B------:R-:W3:-:S15]  /*47bc0*/  LDL.LU.64 R26, [R1+0x2600] ;  /* 0x00260000011a7983 */ /* 0x000ede0000300a00 */
[----:B------:R-:W-:Y:S01]  /*47bd0*/  NOP ;  /* 0x0000000000007918 */ /* 0x000fe20000000000 */
[----:B------:R-:W-:Y:S04]  /*47be0*/  STL.64 [R1+0x50], R12 ;  /* 0x0000500c01007387 */ /* 0x000fe80000100a00 */
[----:B------:R0:W-:Y:S01]  /*47bf0*/  STL [R1+0x58], R14 ;  /* 0x0000580e01007387 */ /* 0x0001e20000100800 */
[----:B------:R-:W-:-:S03]  /*47c00*/  IMAD.MOV.U32 R2, RZ, RZ, R15 ;  /* 0x000000ffff027224 */ /* 0x000fc600078e000f */
[----:B0-----:R-:W4:Y:S01]  /*47c10*/  LDL.LU.64 R14, [R1+0x25f8] ;  /* 0x0025f800010e7983 */ /* 0x001f220000300a00 */
[----:B---3--:R-:W-:Y:S03]  /*47c20*/  HMMA.16816.F32 R24, R20, R26, R4 ;  /* 0x0000001a1418723c */ /* 0x008fe60000001804 */
[----:B------:R-:W3:-:S15]  /*47c30*/  LDL.LU.64 R4, [R1+0x25f0] ;  /* 0x0025f00001047983 */ /* 0x000ede0000300a00 */
[----:B------:R-:W-:Y:S01]  /*47c40*/  NOP ;  /* 0x0000000000007918 */ /* 0x000fe20000000000 */
[----:B------:R-:W-:Y:S02]  /*47c50*/  IMAD.MOV.U32 R6, RZ, RZ, R26 ;  /* 0x000000ffff067224 */ /* 0x000fe400078e001a */
[----:B------:R-:W-:Y:S02]  /*47c60*/  IMAD.MOV.U32 R7, RZ, RZ, R27 ;  /* 0x000000ffff077224 */ /* 0x000fe400078e001b */
[----:B------:R-:W2:Y:S04]  /*47c70*/  LDL.LU.64 R26, [R1+0x25e8] ;  /* 0x0025e800011a7983 */ /* 0x000ea80000300a00 */
[----:B------:R-:W-:Y:S04]  /*47c80*/  STL.64 [R1+0x2548], R6 ;  /* 0x0025480601007387 */ /* 0x000fe80000100a00 */
[----:B---3--:R0:W-:Y:S04]  /*47c90*/  STL.64 [R1+0x2540], R4 ;  /* 0x0025400401007387 */ /* 0x0081e80000100a00 */
[----:B0-----:R-:W2:Y:S04]  /*47ca0*/  LDL.LU R4, [R1] ;  /* 0x0000000001047983 */ /* 0x001ea80000300800 */
[----:B------:R-:W2:Y:S04]  /*47cb0*/  LDL.LU R5, [R1+0x4] ;  /* 0x0000040001057983 */ /* 0x000ea80000300800 */
[----:B------:R-:W2:Y:S04]  /*47cc0*/  LDL.LU R6, [R1+0x8] ;  /* 0x0000080001067983 */ /* 0x000ea80000300800 */
[----:B------:R-:W2:Y:S01]  /*47cd0*/  LDL.LU R7, [R1+0xc] ;  /* 0x00000c0001077983 */ /* 0x000ea20000300800 */
[----:B------:R-:W-:-:S02]  /*47ce0*/  IMAD.MOV.U32 R9, RZ, RZ, R24 ;  /* 0x000000ffff097224 */ /* 0x000fc400078e0018 */
[----:B------:R-:W-:Y:S01]  /*47cf0*/  IMAD.MOV.U32 R8, RZ, RZ, R25 ;  /* 0x000000ffff087224 */ /* 0x000fe200078e0019 */
[----:B------:R-:W-:Y:S04]  /*47d00*/  STL.64 [R1+0x2538], R10 ;  /* 0x0025380a01007387 */ /* 0x000fe80000100a00 */
[----:B------:R0:W-:Y:S01]  /*47d10*/  STL.64 [R1+0x2530], R8 ;  /* 0x0025300801007387 */ /* 0x0001e20000100a00 */
[----:B--2---:R-:W-:-:S15]  /*47d20*/  HMMA.16816.F32 R24, R20, R26, R4 ;  /* 0x0000001a1418723c */ /* 0x004fde0000001804 */
[----:B------:R-:W-:-:S04]  /*47d30*/  NOP ;  /* 0x0000000000007918 */ /* 0x000fc80000000000 */
[----:B------:R-:W-:Y:S02]  /*47d40*/  IMAD.MOV.U32 R5, RZ, RZ, R26 ;  /* 0x000000ffff057224 */ /* 0x000fe400078e001a */
[----:B------:R-:W-:Y:S02]  /*47d50*/  IMAD.MOV.U32 R4, RZ, RZ, R27 ;  /* 0x000000ffff047224 */ /* 0x000fe400078e001b */
[----:B0-----:R-:W-:Y:S02]  /*47d60*/  IMAD.MOV.U32 R9, RZ, RZ, R24 ;  /* 0x000000ffff097224 */ /* 0x001fe400078e0018 */
[----:B------:R-:W-:Y:S01]  /*47d70*/  IMAD.MOV.U32 R8, RZ, RZ, R25 ;  /* 0x000000ffff087224 */ /* 0x000fe200078e0019 */
[----:B------:R-:W4:Y:S04]  /*47d80*/  LDL.LU.64 R26, [R1+0x25e0] ;  /* 0x0025e000011a7983 */ /* 0x000f280000300a00 */
[----:B------:R-:W4:Y:S04]  /*47d90*/  LDL.LU.64 R24, [R1+0x25d8] ;  /* 0x0025d80001187983 */ /* 0x000f280000300a00 */
[----:B------:R0:W-:Y:S04]  /*47da0*/  STL.64 [R1+0x25b0], R4 ;  /* 0x0025b00401007387 */ /* 0x0001e80000100a00 */
[----:B0-----:R-:W2:Y:S01]  /*47db0*/  LDL.LU.64 R4, [R1+0x130] ;  /* 0x0001300001047983 */ /* 0x001ea20000300a00 */
[----:B----4-:R-:W-:Y:S03]  /*47dc0*/  HMMA.16816.F32 R20, R20, R14, R24 ;  /* 0x0000000e1414723c */ /* 0x010fe60000001818 */
[----:B------:R-:W3:Y:S04]  /*47dd0*/  LDL.LU.64 R14, [R1+0x25d0] ;  /* 0x0025d000010e7983 */ /* 0x000ee80000300a00 */
[----:B------:R-:W3:Y:S04]  /*47de0*/  LDL.LU.64 R12, [R1+0x25c8] ;  /* 0x0025c800010c7983 */ /* 0x000ee80000300a00 */
[----:B------:R-:W3:Y:S04]  /*47df0*/  LDL R24, [R1+0x120] ;  /* 0x0001200001187983 */ /* 0x000ee80000100800 */
[----:B------:R-:W3:Y:S04]  /*47e00*/  LDL R25, [R1+0x124] ;  /* 0x0001240001197983 */ /* 0x000ee80000100800 */
[----:B------:R-:W-:-:S02]  /*47e10*/  IMAD.MOV.U32 R0, RZ, RZ, R20 ;  /* 0x000000ffff007224 */ /* 0x000fc400078e0014 */
[----:B------:R-:W-:Y:S01]  /*47e20*/  IMAD.MOV.U32 R3, RZ, RZ, R21 ;  /* 0x000000ffff037224 */ /* 0x000fe200078e0015 */
[----:B------:R-:W4:Y:S01]  /*47e30*/  LDL.LU R20, [R1+0x70] ;  /* 0x0000700001147983 */ /* 0x000f220000300800 */
[----:B------:R-:W-:-:S03]  /*47e40*/  IMAD.MOV.U32 R11, RZ, RZ, R22 ;  /* 0x000000ffff0b7224 */ /* 0x000fc600078e0016 */
[----:B------:R-:W4:Y:S04]  /*47e50*/  LDL.LU R21, [R1+0x74] ;  /* 0x0000740001157983 */ /* 0x000f280000300800 */
[----:B------:R-:W4:Y:S01]  /*47e60*/  LDL.LU R22, [R1+0x78] ;  /* 0x0000780001167983 */ /* 0x000f220000300800 */
[----:B---3--:R-:W-:Y:S03]  /*47e70*/  HMMA.16816.F32 R24, R12, R24, R16 ;  /* 0x000000180c18723c */ /* 0x008fe60000001810 */
[----:B------:R-:W3:Y:S04]  /*47e80*/  LDL.LU.64 R18, [R1+0x25c0] ;  /* 0x0025c00001127983 */ /* 0x000ee80000300a00 */
[----:B------:R-:W3:Y:S01]  /*47e90*/  LDL.LU.64 R16, [R1+0x25b8] ;  /* 0x0025b80001107983 */ /* 0x000ee20000300a00 */
[----:B------:R-:W-:-:S02]  /*47ea0*/  IMAD.MOV.U32 R10, RZ, RZ, R23 ;  /* 0x000000ffff0a7224 */ /* 0x000fc400078e0017 */
[----:B------:R-:W-:Y:S02]  /*47eb0*/  IMAD.MOV.U32 R23, RZ, RZ, R29 ;  /* 0x000000ffff177224 */ /* 0x000fe400078e001d */
[----:B--2---:R-:W-:Y:S02]  /*47ec0*/  IMAD.MOV.U32 R28, RZ, RZ, R4 ;  /* 0x000000ffff1c7224 */ /* 0x004fe400078e0004 */
[----:B------:R-:W-:-:S05]  /*47ed0*/  IMAD.MOV.U32 R29, RZ, RZ, R5 ;  /* 0x000000ffff1d7224 */ /* 0x000fca00078e0005 */
[----:B------:R-:W-:Y:S04]  /*47ee0*/  STL.64 [R1+0x2480], R26 ;  /* 0x0024801a01007387 */ /* 0x000fe80000100a00 */
[----:B------:R0:W-:Y:S04]  /*47ef0*/  STL.64 [R1+0x2478], R24 ;  /* 0x0024781801007387 */ /* 0x0001e80000100a00 */
[----:B0-----:R-:W4:Y:S01]  /*47f00*/  LDL.LU.64 R24, [R1+0x150] ;  /* 0x0001500001187983 */ /* 0x001f220000300a00 */
[----:B---3--:R-:W-:Y:S03]  /*47f10*/  HMMA.16816.F32 R16, R12, R4, R16 ;  /* 0x000000040c10723c */ /* 0x008fe60000001810 */
[----:B------:R-:W2:-:S15]  /*47f20*/  LDL.LU.64 R4, [R1+0x25b0] ;  /* 0x0025b00001047983 */ /* 0x000e9e0000300a00 */
[----:B------:R-:W-:Y:S01]  /*47f30*/  NOP ;  /* 0x0000000000007918 */ /* 0x000fe20000000000 */
[----:B------:R-:W-:Y:S04]  /*47f40*/  STL.64 [R1+0x2460], R18 ;  /* 0x0024601201007387 */ /* 0x000fe80000100a00 */
[----:B------:R0:W-:Y:S04]  /*47f50*/  STL.64 [R1+0x2458], R16 ;  /* 0x0024581001007387 */ /* 0x0001e80000100a00 */
[----:B0-----:R-:W3:Y:S04]  /*47f60*/  LDL.LU.64 R16, [R1+0x120] ;  /* 0x0001200001107983 */ /* 0x001ee80000300a00 */
[----:B------:R-:W2:Y:S01]  /*47f70*/  LDL.64 R18, [R1+0x128] ;  /* 0x0001280001127983 */ /* 0x000ea20000100a00 */
[----:B----4-:R-:W-:Y:S01]  /*47f80*/  HMMA.16816.F32 R20, R12, R24, R20 ;  /* 0x000000180c14723c */ /* 0x010fe20000001814 */
[----:B------:R-:W-:-:S02]  /*47f90*/  IMAD.MOV.U32 R7, RZ, RZ, R24 ;  /* 0x000000ffff077224 */ /* 0x000fc400078e0018 */
[----:B------:R-:W-:Y:S02]  /*47fa0*/  IMAD.MOV.U32 R6, RZ, RZ, R25 ;  /* 0x000000ffff067224 */ /* 0x000fe400078e0019 */
[----:B------:R-:W-:Y:S02]  /*47fb0*/  IMAD.MOV.U32 R26, RZ, RZ, R11 ;  /* 0x000000ffff1a7224 */ /* 0x000fe400078e000b */
[----:B------:R-:W-:Y:S02]  /*47fc0*/  IMAD.MOV.U32 R27, RZ, RZ, R10 ;  /* 0x000000ffff1b7224 */ /* 0x000fe400078e000a */
[----:B------:R-:W-:Y:S02]  /*47fd0*/  IMAD.MOV.U32 R24, RZ, RZ, R0 ;  /* 0x000000ffff187224 */ /* 0x000fe400078e0000 */
[----:B------:R-:W-:Y:S01]  /*47fe0*/  IMAD.MOV.U32 R25, RZ, RZ, R3 ;  /* 0x000000ffff197224 */ /* 0x000fe200078e0003 */
[----:B--2---:R-:W-:Y:S04]  /*47ff0*/  STL.64 [R1+0x2558], R18 ;  /* 0x0025581201007387 */ /* 0x004fe80000100a00 */
[----:B---3--:R-:W-:Y:S04]  /*48000*/  STL.64 [R1+0x2550], R16 ;  /* 0x0025501001007387 */ /* 0x008fe80000100a00 */
[----:B------:R-:W2:Y:S04]  /*48010*/  LDL.LU R0, [R1+0x25a8] ;  /* 0x0025a80001007983 */ /* 0x000ea80000300800 */
[----:B------:R-:W3:Y:S04]  /*48020*/  LDL.LU R3, [R1+0x25a4] ;  /* 0x0025a40001037983 */ /* 0x000ee80000300800 */
[----:B------:R0:W-:Y:S04]  /*48030*/  STL.64 [R1+0x2490], R26 ;  /* 0x0024901a01007387 */ /* 0x0001e80000100a00 */
[----:B------:R1:W-:Y:S01]  /*48040*/  STL.64 [R1+0x2488], R24 ;  /* 0x0024881801007387 */ /* 0x0003e20000100a00 */
[----:B0-----:R-:W-:-:S02]  /*48050*/  IMAD.MOV.U32 R26, RZ, RZ, R5 ;  /* 0x000000ffff1a7224 */ /* 0x001fc400078e0005 */
[----:B------:R-:W-:Y:S02]  /*48060*/  IMAD.MOV.U32 R27, RZ, RZ, R4 ;  /* 0x000000ffff1b7224 */ /* 0x000fe400078e0004 */
[----:B-1----:R-:W-:Y:S02]  /*48070*/  IMAD.MOV.U32 R24, RZ, RZ, R9 ;  /* 0x000000ffff187224 */ /* 0x002fe400078e0009 */
[----:B------:R-:W-:Y:S01]  /*48080*/  IMAD.MOV.U32 R25, RZ, RZ, R8 ;  /* 0x000000ffff197224 */ /* 0x000fe200078e0008 */
[----:B------:R-:W-:Y:S04]  /*48090*/  STL.64 [R1+0x24a0], R26 ;  /* 0x0024a01a01007387 */ /* 0x000fe80000100a00 */
[----:B------:R0:W-:Y:S04]  /*480a0*/  STL.64 [R1+0x2498], R24 ;  /* 0x0024981801007387 */ /* 0x0001e80000100a00 */
[----:B0-----:R-:W4:Y:S04]  /*480b0*/  LDL.LU R24, [R1+0x170] ;  /* 0x0001700001187983 */ /* 0x001f280000300800 */
[----:B------:R-:W4:Y:S04]  /*480c0*/  LDL.LU R25, [R1+0x174] ;  /* 0x0001740001197983 */ /* 0x000f280000300800 */
[----:B----4-:R0:W-:Y:S04]  /*480d0*/  STL.64 [R1+0x2570], R24 ;  /* 0x0025701801007387 */ /* 0x0101e80000100a00 */
[----:B0-----:R-:W4:Y:S04]  /*480e0*/  LDL.LU.64 R24, [R1+0x160] ;  /* 0x0001600001187983 */ /* 0x001f280000300a00 */
[----:B----4-:R0:W-:Y:S04]  /*480f0*/  STL.64 [R1+0x2588], R24 ;  /* 0x0025881801007387 */ /* 0x0101e80000100a00 */
[----:B0-----:R-:W4:Y:S04]  /*48100*/  LDL.LU R24, [R1+0xc0] ;  /* 0x0000c00001187983 */ /* 0x001f280000300800 */
[----:B------:R-:W4:Y:S04]  /*48110*/  LDL.LU R25, [R1+0xc4] ;  /* 0x0000c40001197983 */ /* 0x000f280000300800 */
[----:B------:R-:W4:Y:S04]  /*48120*/  LDL.LU R26, [R1+0xc8] ;  /* 0x0000c800011a7983 */ /* 0x000f280000300800 */
[----:B------:R-:W4:Y:S04]  /*48130*/  LDL.LU R27, [R1+0xcc] ;  /* 0x0000cc00011b7983 */ /* 0x000f280000300800 */
[----:B------:R-:W2:Y:S04]  /*48140*/  LDL.LU R8, [R1+0xd0] ;  /* 0x0000d00001087983 */ /* 0x000ea80000300800 */
        /* <DEDUP_REMOVED lines=17> */
[----:B0-----:R-:W4:Y:S04]  /*48260*/  LDL.LU.64 R8, [R1+0x140] ;  /* 0x0001400001087983 */ /* 0x001f280000300a00 */
[----:B------:R-:W2:Y:S04]  /*48270*/  LDL R4, [R1+0x180] ;  /* 0x0001800001047983 */ /* 0x000ea80000100800 */
[----:B------:R-:W2:Y:S04]  /*48280*/  LDL R5, [R1+0x184] ;  /* 0x0001840001057983 */ /* 0x000ea80000100800 */
[----:B------:R-:W2:Y:S04]  /*48290*/  LDL.LU R16, [R1+0xf0] ;  /* 0x0000f00001107983 */ /* 0x000ea80000300800 */
[----:B------:R-:W2:Y:S04]  /*482a0*/  LDL.LU R17, [R1+0xf4] ;  /* 0x0000f40001117983 */ /* 0x000ea80000300800 */
[----:B------:R-:W2:Y:S04]  /*482b0*/  LDL.LU R18, [R1+0xf8] ;  /* 0x0000f80001127983 */ /* 0x000ea80000300800 */
[----:B------:R-:W2:Y:S04]  /*482c0*/  LDL.LU R19, [R1+0xfc] ;  /* 0x0000fc0001137983 */ /* 0x000ea80000300800 */
[----:B------:R-:W-:Y:S04]  /*482d0*/  STL.64 [R1+0x2448], R22 ;  /* 0x0024481601007387 */ /* 0x000fe80000100a00 */
[----:B------:R0:W-:Y:S02]  /*482e0*/  STL.64 [R1+0x2440], R20 ;  /* 0x0024401401007387 */ /* 0x0001e40000100a00 */
[----:B0-----:R-:W-:-:S02]  /*482f0*/  IMAD.MOV.U32 R20, RZ, RZ, R28 ;  /* 0x000000ffff147224 */ /* 0x001fc400078e001c */
[----:B------:R-:W2:Y:S04]  /*48300*/  LDL.LU R28, [R1+0x25a0] ;  /* 0x0025a000011c7983 */ /* 0x000ea80000300800 */
[----:B------:R-:W2:Y:S04]  /*48310*/  LDL R22, [R1+0x138] ;  /* 0x0001380001167983 */ /* 0x000ea80000100800 */
[----:B------:R-:W2:Y:S01]  /*48320*/  LDL R23, [R1+0x13c] ;  /* 0x00013c0001177983 */ /* 0x000ea20000100800 */
[----:B------:R-:W-:Y:S01]  /*48330*/  IMAD.MOV.U32 R21, RZ, RZ, R29 ;  /* 0x000000ffff157224 */ /* 0x000fe200078e001d */
[----:B----4-:R-:W-:Y:S02]  /*48340*/  HMMA.16816.F32 R24, R12, R8, R24 ;  /* 0x000000080c18723c */ /* 0x010fe40000001818 */
[----:B--2---:R-:W-:Y:S04]  /*48350*/  STL.64 [R1+0x2508], R22 ;  /* 0x0025081601007387 */ /* 0x004fe80000100a00 */
[----:B------:R0:W-:Y:S04]  /*48360*/  STL.64 [R1+0x2500], R20 ;  /* 0x0025001401007387 */ /* 0x0001e80000100a00 */
[----:B------:R-:W2:Y:S01]  /*48370*/  LDL.LU.64 R10, [R1+0x2598] ;  /* 0x00259800010a7983 */ /* 0x000ea20000300a00 */
[----:B0-----:R-:W-:-:S02]  /*48380*/  IMAD.MOV.U32 R21, RZ, RZ, R8 ;  /* 0x000000ffff157224 */ /* 0x001fc400078e0008 */
[----:B------:R-:W-:Y:S02]  /*48390*/  IMAD.MOV.U32 R20, RZ, RZ, R9 ;  /* 0x000000ffff147224 */ /* 0x000fe400078e0009 */
[----:B------:R-:W2:Y:S04]  /*483a0*/  LDL.LU.64 R8, [R1+0x2590] ;  /* 0x0025900001087983 */ /* 0x000ea80000300a00 */
[----:B------:R0:W-:Y:S04]  /*483b0*/  STL.64 [R1+0x10], R24 ;  /* 0x0000101801007387 */ /* 0x0001e80000100a00 */
[----:B------:R-:W-:Y:S04]  /*483c0*/  STL [R1+0x18], R26 ;  /* 0x0000181a01007387 */ /* 0x000fe80000100800 */
[----:B0-----:R-:W2:Y:S02]  /*483d0*/  LDL.LU.64 R24, [R1+0x2588] ;  /* 0x0025880001187983 */ /* 0x001ea40000300a00 */
[----:B--2---:R-:W-:Y:S01]  /*483e0*/  HMMA.16816.F32 R8, R12, R24, R8 ;  /* 0x000000180c08723c */ /* 0x004fe20000001808 */
[----:B------:R-:W-:-:S02]  /*483f0*/  IMAD.MOV.U32 R23, RZ, RZ, R24 ;  /* 0x000000ffff177224 */ /* 0x000fc400078e0018 */
[----:B------:R-:W-:-:S15]  /*48400*/  IMAD.MOV.U32 R22, RZ, RZ, R25 ;  /* 0x000000ffff167224 */ /* 0x000fde00078e0019 */
[----:B------:R-:W-:Y:S01]  /*48410*/  NOP ;  /* 0x0000000000007918 */ /* 0x000fe20000000000 */
[----:B------:R-:W-:Y:S04]  /*48420*/  STL.64 [R1+0x70], R8 ;  /* 0x0000700801007387 */ /* 0x000fe80000100a00 */
[----:B------:R0:W-:Y:S04]  /*48430*/  STL.64 [R1+0x78], R10 ;  /* 0x0000780a01007387 */ /* 0x0001e80000100a00 */
[----:B0-----:R-:W2:Y:S04]  /*48440*/  LDL.LU.64 R10, [R1+0x2580] ;  /* 0x00258000010a7983 */ /* 0x001ea80000300a00 */
[----:B------:R-:W2:Y:S04]  /*48450*/  LDL.LU.64 R8, [R1+0x2578] ;  /* 0x0025780001087983 */ /* 0x000ea80000300a00 */
[----:B------:R-:W2:Y:S01]  /*48460*/  LDL.LU.64 R24, [R1+0x2570] ;  /* 0x0025700001187983 */ /* 0x000ea20000300a00 */
[----:B------:R-:W-:Y:S01]  /*48470*/  IMAD.MOV.U32 R29, RZ, RZ, R27 ;  /* 0x000000ffff1d7224 */ /* 0x000fe200078e001b */
[----:B--2---:R-:W-:-:S15]  /*48480*/  HMMA.16816.F32 R8, R12, R24, R8 ;  /* 0x000000180c08723c */ /* 0x004fde0000001808 */
[----:B------:R-:W-:-:S04]  /*48490*/  NOP ;  /* 0x0000000000007918 */ /* 0x000fc80000000000 */
[----:B------:R-:W-:Y:S04]  /*484a0*/  STL.64 [R1+0x90], R8 ;  /* 0x0000900801007387 */ /* 0x000fe80000100a00 */
[----:B------:R0:W-:Y:S04]  /*484b0*/  STL.64 [R1+0x98], R10 ;  /* 0x0000980a01007387 */ /* 0x0001e80000100a00 */
[----:B0-----:R-:W2:Y:S04]  /*484c0*/  LDL.LU.64 R10, [R1+0x2568] ;  /* 0x00256800010a7983 */ /* 0x001ea80000300a00 */
[----:B------:R-:W2:Y:S04]  /*484d0*/  LDL.LU.64 R8, [R1+0x2560] ;  /* 0x0025600001087983 */ /* 0x000ea80000300a00 */
        /* <DEDUP_REMOVED lines=8> */
[----:B------:R-:W-:Y:S02]  /*48560*/  IMAD.MOV.U32 R25, RZ, RZ, R6 ;  /* 0x000000ffff197224 */ /* 0x000fe400078e0006 */
[----:B------:R-:W-:Y:S03]  /*48570*/  HMMA.16816.F32 R4, R12, R4, R16 ;  /* 0x000000040c04723c */ /* 0x000fe60000001810 */
[----:B------:R0:W-:Y:S01]  /*48580*/  STL.64 [R1+0x24f8], R24 ;  /* 0x0024f81801007387 */ /* 0x0001e20000100a00 */
[----:B---3--:R-:W-:-:S03]  /*48590*/  IMAD.MOV.U32 R22, RZ, RZ, R3 ;  /* 0x000000ffff167224 */ /* 0x008fc600078e0003 */
[----:B0-----:R-:W3:Y:S04]  /*485a0*/  LDL.LU R24, [R1+0xa0] ;  /* 0x0000a00001187983 */ /* 0x001ee80000300800 */
[----:B------:R-:W3:Y:S04]  /*485b0*/  LDL.LU R25, [R1+0xa4] ;  /* 0x0000a40001197983 */ /* 0x000ee80000300800 */
[----:B------:R-:W3:Y:S04]  /*485c0*/  LDL.LU R26, [R1+0xa8] ;  /* 0x0000a800011a7983 */ /* 0x000ee80000300800 */
[----:B------:R-:W3:Y:S04]  /*485d0*/  LDL.LU R27, [R1+0xac] ;  /* 0x0000ac00011b7983 */ /* 0x000ee80000300800 */
[----:B------:R-:W4:Y:S04]  /*485e0*/  LDL.LU R20, [R1+0xb0] ;  /* 0x0000b00001147983 */ /* 0x000f280000300800 */
[----:B------:R-:W2:Y:S04]  /*485f0*/  LDL.LU.64 R18, [R1+0x2558] ;  /* 0x0025580001127983 */ /* 0x000ea80000300a00 */
[----:B------:R-:W4:Y:S04]  /*48600*/  LDL.LU.64 R16, [R1+0x2550] ;  /* 0x0025500001107983 */ /* 0x000f280000300a00 */
[----:B------:R-:W-:Y:S04]  /*48610*/  STL.64 [R1+0xf0], R4 ;  /* 0x0000f00401007387 */ /* 0x000fe80000100a00 */
[----:B------:R0:W-:Y:S01]  /*48620*/  STL [R1+0xf8], R6 ;  /* 0x0000f80601007387 */ /* 0x0001e20000100800 */
[----:B------:R-:W-:-:S03]  /*48630*/  IMAD.MOV.U32 R3, RZ, RZ, R7 ;  /* 0x000000ffff037224 */ /* 0x000fc600078e0007 */
[----:B0-----:R-:W2:Y:S04]  /*48640*/  LDL.LU.64 R6, [R1+0x2548] ;  /* 0x0025480001067983 */ /* 0x001ea80000300a00 */
[----:B------:R-:W2:Y:S02]  /*48650*/  LDL.LU.64 R4, [R1+0x2540] ;  /* 0x0025400001047983 */ /* 0x000ea40000300a00 */
[----:B--2---:R-:W-:Y:S02]  /*48660*/  HMMA.16816.F32 R12, R12, R4, R8 ;  /* 0x000000040c0c723c */ /* 0x004fe40000001808 */
[----:B------:R-:W2:Y:S04]  /*48670*/  LDL.LU.64 R10, [R1+0x2538] ;  /* 0x00253800010a7983 */ /* 0x000ea80000300a00 */
[----:B------:R-:W2:-:S13]  /*48680*/  LDL.LU.64 R8, [R1+0x2530] ;  /* 0x0025300001087983 */ /* 0x000e9a0000300a00 */
[----:B------:R-:W-:Y:S04]  /*48690*/  STL.64 [R1+0xe0], R12 ;  /* 0x0000e00c01007387 */ /* 0x000fe80000100a00 */
[----:B------:R2:W-:Y:S02]  /*486a0*/  STL.64 [R1+0x24a8], R4 ;  /* 0x0024a80401007387 */ /* 0x0005e40000100a00 */
[----:B--2---:R-:W-:Y:S02]  /*486b0*/  IMAD.MOV.U32 R4, RZ, RZ, R9 ;  /* 0x000000ffff047224 */ /* 0x004fe400078e0009 */
[----:B------:R-:W-:Y:S01]  /*486c0*/  IMAD.MOV.U32 R5, RZ, RZ, R8 ;  /* 0x000000ffff057224 */ /* 0x000fe200078e0008 */
        /* <DEDUP_REMOVED lines=13> */
[----:B------:R-:W4:Y:S04]  /*487a0*/  LDL.LU R8, [R1+0x251c] ;  /* 0x00251c0001087983 */ /* 0x000f280000300800 */
[----:B------:R-:W4:Y:S01]  /*487b0*/  LDL.LU R9, [R1+0x2518] ;  /* 0x0025180001097983 */ /* 0x000f220000300800 */
[----:B------:R-:W-:Y:S02]  /*487c0*/  IMAD.MOV.U32 R6, RZ, RZ, R10 ;  /* 0x000000ffff067224 */ /* 0x000fe400078e000a */
[----:B------:R-:W-:Y:S01]  /*487d0*/  IMAD.MOV.U32 R7, RZ, RZ, R11 ;  /* 0x000000ffff077224 */ /* 0x000fe200078e000b */
[----:B------:R-:W4:Y:S04]  /*487e0*/  LDL.LU R10, [R1+0x2514] ;  /* 0x00251400010a7983 */ /* 0x000f280000300800 */
[----:B------:R-:W4:Y:S01]  /*487f0*/  LDL.LU R11, [R1+0x2510] ;  /* 0x00251000010b7983 */ /* 0x000f220000300800 */
[----:B------:R-:W-:-:S02]  /*48800*/  IMAD.MOV.U32 R21, RZ, RZ, R28 ;  /* 0x000000ffff157224 */ /* 0x000fc400078e001c */
[----:B------:R-:W-:Y:S01]  /*48810*/  IMAD.MOV.U32 R23, RZ, RZ, R0 ;  /* 0x000000ffff177224 */ /* 0x000fe200078e0000 */
[----:B------:R-:W-:Y:S04]  /*48820*/  STL.64 [R1+0x24f0], R6 ;  /* 0x0024f00601007387 */ /* 0x000fe80000100a00 */
[----:B------:R0:W-:Y:S01]  /*48830*/  STL.64 [R1+0x24e8], R4 ;  /* 0x0024e80401007387 */ /* 0x0001e20000100a00 */
[----:B------:R-:W-:Y:S02]  /*48840*/  IMAD.MOV.U32 R28, RZ, RZ, R14 ;  /* 0x000000ffff1c7224 */ /* 0x000fe400078e000e */
[----:B------:R-:W-:Y:S01]  /*48850*/  IMAD.MOV.U32 R0, RZ, RZ, R15 ;  /* 0x000000ffff007224 */ /* 0x000fe200078e000f */
[----:B0-----:R-:W2:Y:S04]  /*48860*/  LDL.LU R4, [R1+0x80] ;  /* 0x0000800001047983 */ /* 0x001ea80000300800 */
[----:B------:R-:W2:Y:S04]  /*48870*/  LDL.LU R5, [R1+0x84] ;  /* 0x0000840001057983 */ /* 0x000ea80000300800 */
[----:B------:R-:W2:Y:S04]  /*48880*/  LDL.LU R6, [R1+0x88] ;  /* 0x0000880001067983 */ /* 0x000ea80000300800 */
[----:B------:R-:W2:Y:S04]  /*48890*/  LDL.LU.64 R12, [R1+0x180] ;  /* 0x00018000010c7983 */ /* 0x000ea80000300a00 */
[----:B------:R-:W2:Y:S01]  /*488a0*/  LDL.LU.64 R14, [R1+0x188] ;  /* 0x00018800010e7983 */ /* 0x000ea20000300a00 */
[----:B----4-:R-:W-:-:S15]  /*488b0*/  HMMA.16816.F32 R20, R8, R16, R20 ;  /* 0x000000100814723c */ /* 0x010fde0000001814 */
[----:B------:R-:W-:-:S04]  /*488c0*/  NOP ;  /* 0x0000000000007918 */ /* 0x000fc80000000000 */
[----:B------:R-:W-:Y:S04]  /*488d0*/  STL.64 [R1+0x110], R20 ;  /* 0x0001101401007387 */ /* 0x000fe80000100a00 */
[----:B------:R0:W-:Y:S04]  /*488e0*/  STL.64 [R1+0x118], R22 ;  /* 0x0001181601007387 */ /* 0x0001e80000100a00 */
[----:B0-----:R-:W4:Y:S04]  /*488f0*/  LDL.LU.64 R22, [R1+0x2508] ;  /* 0x0025080001167983 */ /* 0x001f280000300a00 */
[----:B------:R-:W3:Y:S02]  /*48900*/  LDL.LU.64 R20, [R1+0x2500] ;  /* 0x0025000001147983 */ /* 0x000ee40000300a00 */
[----:B---3--:R-:W-:-:S15]  /*48910*/  HMMA.16816.F32 R24, R8, R20, R24 ;  /* 0x000000140818723c */ /* 0x008fde0000001818 */
[----:B------:R-:W-:-:S04]  /*48920*/  NOP ;  /* 0x0000000000007918 */ /* 0x000fc80000000000 */
[----:B------:R0:W-:Y:S04]  /*48930*/  STL.64 [R1+0x100], R24 ;  /* 0x0001001801007387 */ /* 0x0001e80000100a00 */
[----:B------:R2:W-:Y:S04]  /*48940*/  STL.64 [R1+0x108], R26 ;  /* 0x0001081a01007387 */ /* 0x0005e80000100a00 */
[----:B0-----:R-:W2:Y:S01]  /*48950*/  LDL.LU.64 R24, [R1+0x24f8] ;  /* 0x0024f80001187983 */ /* 0x001ea20000300a00 */
[----:B------:R-:W-:-:S07]  /*48960*/  IMAD.MOV.U32 R7, RZ, RZ, R2 ;  /* 0x000000ffff077224 */ /* 0x000fce00078e0002 */
        /* <DEDUP_REMOVED lines=28> */
[----:B------:R0:W-:Y:S01]  /*48b30*/  STL [R1+0x88], R26 ;  /* 0x0000881a01007387 */ /* 0x0001e20000100800 */
[----:B------:R-:W-:-:S03]  /*48b40*/  IMAD.MOV.U32 R2, RZ, RZ, R27 ;  /* 0x000000ffff027224 */ /* 0x000fc600078e001b */
[----:B0-----:R-:W2:Y:S04]  /*48b50*/  LDL.LU.64 R26, [R1+0x2490] ;  /* 0x00249000011a7983 */ /* 0x001ea80000300a00 */
[----:B------:R-:W2:Y:S04]  /*48b60*/  LDL.LU.64 R24, [R1+0x2488] ;  /* 0x0024880001187983 */ /* 0x000ea80000300a00 */
[----:B------:R-:W3:Y:S04]  /*48b70*/  LDL R13, [R1+0x2b4] ;  /* 0x0002b400010d7983 */ /* 0x000ee80000100800 */
[----:B------:R0:W-:Y:S04]  /*48b80*/  STL.64 [R1+0x2400], R14 ;  /* 0x0024000e01007387 */ /* 0x0001e80000100a00 */
[----:B0-----:R-:W3:Y:S04]  /*48b90*/  LDL R14, [R1+0x148] ;  /* 0x00014800010e7983 */ /* 0x001ee80000100800 */
[----:B------:R-:W3:Y:S04]  /*48ba0*/  LDL R15, [R1+0x14c] ;  /* 0x00014c00010f7983 */ /* 0x000ee80000100800 */
[----:B------:R0:W-:Y:S01]  /*48bb0*/  STL [R1+0x23e0], R2 ;  /* 0x0023e00201007387 */ /* 0x0001e20000100800 */
[----:B--2---:R-:W-:Y:S03]  /*48bc0*/  HMMA.16816.F32 R8, R8, R4, R24 ;  /* 0x000000040808723c */ /* 0x004fe60000001818 */
[----:B------:R-:W2:Y:S04]  /*48bd0*/  LDL.LU.64 R26, [R1+0x2480] ;  /* 0x00248000011a7983 */ /* 0x000ea80000300a00 */
[----:B------:R-:W2:Y:S04]  /*48be0*/  LDL.LU.64 R24, [R1+0x2478] ;  /* 0x0024780001187983 */ /* 0x000ea80000300a00 */
[----:B------:R-:W2:Y:S04]  /*48bf0*/  LDL.LU.64 R6, [R1+0x2470] ;  /* 0x0024700001067983 */ /* 0x000ea80000300a00 */
[----:B------:R-:W2:Y:S01]  /*48c00*/  LDL.LU.64 R4, [R1+0x2468] ;  /* 0x0024680001047983 */ /* 0x000ea20000300a00 */
[----:B0-----:R-:W-:-:S03]  /*48c10*/  IMAD.MOV.U32 R2, RZ, RZ, R19 ;  /* 0x000000ffff027224 */ /* 0x001fc600078e0013 */
[----:B------:R-:W-:Y:S04]  /*48c20*/  STL.64 [R1+0x60], R8 ;  /* 0x0000600801007387 */ /* 0x000fe80000100a00 */
[----:B------:R0:W-:Y:S04]  /*48c30*/  STL.64 [R1+0x68], R10 ;  /* 0x0000680a01007387 */ /* 0x0001e80000100a00 */
[----:B0-----:R-:W3:Y:S01]  /*48c40*/  LDL.64 R10, [R1+0x158] ;  /* 0x00015800010a7983 */ /* 0x001ee20000100a00 */
[----:B--2---:R-:W-:Y:S03]  /*48c50*/  HMMA.16816.F32 R24, R4, R18, R24 ;  /* 0x000000120418723c */ /* 0x004fe60000001818 */
[----:B------:R-:W4:-:S15]  /*48c60*/  LDL.LU.64 R18, [R1+0x2460] ;  /* 0x0024600001127983 */ /* 0x000f1e0000300a00 */
[----:B------:R-:W-:Y:S01]  /*48c70*/  NOP ;  /* 0x0000000000007918 */ /* 0x000fe20000000000 */
[----:B------:R0:W-:Y:S04]  /*48c80*/  STL.64 [R1+0x50], R24 ;  /* 0x0000501801007387 */ /* 0x0001e80000100a00 */
[----:B------:R1:W-:Y:S04]  /*48c90*/  STL.64 [R1+0x58], R26 ;  /* 0x0000581a01007387 */ /* 0x0003e80000100a00 */
[----:B------:R-:W4:Y:S04]  /*48ca0*/  LDL.LU.64 R16, [R1+0x2458] ;  /* 0x0024580001107983 */ /* 0x000f280000300a00 */
[----:B0-----:R-:W2:Y:S04]  /*48cb0*/  LDL.LU R24, [R1+0x10] ;  /* 0x0000100001187983 */ /* 0x001ea80000300800 */
[----:B------:R-:W2:Y:S04]  /*48cc0*/  LDL.LU R25, [R1+0x14] ;  /* 0x0000140001197983 */ /* 0x000ea80000300800 */
[----:B-1----:R-:W2:Y:S01]  /*48cd0*/  LDL.LU R26, [R1+0x18] ;  /* 0x00001800011a7983 */ /* 0x002ea20000300800 */
[----:B------:R-:W-:-:S03]  /*48ce0*/  IMAD.MOV.U32 R27, RZ, RZ, R29 ;  /* 0x000000ffff1b7224 */ /* 0x000fc600078e001d */
[----:B------:R-:W2:Y:S04]  /*48cf0*/  LDL.LU R29, [R1+0x2450] ;  /* 0x00245000011d7983 */ /* 0x000ea80000300800 */
[----:B------:R3:W-:Y:S01]  /*48d00*/  STL [R1+0x23e4], R2 ;  /* 0x0023e40201007387 */ /* 0x0007e20000100800 */
[----:B----4-:R-:W-:Y:S03]  /*48d10*/  HMMA.16816.F32 R16, R4, R22, R16 ;  /* 0x000000160410723c */ /* 0x010fe60000001810 */
[----:B------:R-:W4:Y:S04]  /*48d20*/  LDL.LU.64 R22, [R1+0x2448] ;  /* 0x0024480001167983 */ /* 0x000f280000300a00 */
[----:B------:R-:W4:Y:S01]  /*48d30*/  LDL.LU.64 R20, [R1+0x2440] ;  /* 0x0024400001147983 */ /* 0x000f220000300a00 */
[----:B---3--:R-:W-:-:S11]  /*48d40*/  IMAD.MOV.U32 R2, RZ, RZ, R11 ;  /* 0x000000ffff027224 */ /* 0x008fd600078e000b */
[----:B------:R-:W-:Y:S04]  /*48d50*/  STL.64 [R1+0x40], R16 ;  /* 0x0000401001007387 */ /* 0x000fe80000100a00 */
[----:B------:R4:W-:Y:S04]  /*48d60*/  STL.64 [R1+0x48], R18 ;  /* 0x0000481201007387 */ /* 0x0009e80000100a00 */
[----:B------:R-:W-:Y:S01]  /*48d70*/  STL [R1+0x23f0], R2 ;  /* 0x0023f00201007387 */ /* 0x000fe20000100800 */
[----:B----4-:R-:W-:Y:S03]  /*48d80*/  HMMA.16816.F32 R16, R4, R10, R20 ;  /* 0x0000000a0410723c */ /* 0x010fe60000001814 */
[----:B------:R-:W-:-:S15]  /*48d90*/  LDSM.16.MT88.4 R8, [R13+UR5+0x22800] ;  /* 0x022800050d08783b */ /* 0x000fde0008004200 */
[----:B------:R-:W-:Y:S01]  /*48da0*/  NOP ;  /* 0x0000000000007918 */ /* 0x000fe20000000000 */
[----:B------:R-:W-:Y:S04]  /*48db0*/  STL.64 [R1+0x30], R16 ;  /* 0x0000301001007387 */ /* 0x000fe80000100a00 */
[----:B------:R-:W-:Y:S04]  /*48dc0*/  STL.64 [R1+0x38], R18 ;  /* 0x0000381201007387 */ /* 0x000fe80000100a00 */
[----:B--2---:R-:W0:Y:S04]  /*48dd0*/  LDSM.16.MT88.4 R16, [R29+UR5+0x22400] ;  /* 0x022400051d10783b */ /* 0x004e280008004200 */
[----:B0-----:R0:W-:Y:S04]  /*48de0*/  STL [R1+0x23f8], R16 ;  /* 0x0023f81001007387 */ /* 0x0011e80000100800 */
[----:B0-----:R-:W2:Y:S04]  /*48df0*/  LDL R16, [R1+0x18b4] ;  /* 0x0018b40001107983 */ /* 0x001ea80000100800 */
[----:B------:R-:W-:Y:S04]  /*48e00*/  STL [R1+0x23f4], R17 ;  /* 0x0023f41101007387 */ /* 0x000fe80000100800 */
[----:B------:R-:W-:Y:S04]  /*48e10*/  STL [R1+0x23ec], R18 ;  /* 0x0023ec1201007387 */ /* 0x000fe80000100800 */
[----:B------:R-:W-:Y:S04]  /*48e20*/  STL [R1+0x23e8], R19 ;  /* 0x0023e81301007387 */ /* 0x000fe80000100800 */
[----:B------:R0:W-:Y:S04]  /*48e30*/  STL.64 [R1+0x2350], R10 ;  /* 0x0023500a01007387 */ /* 0x0001e80000100a00 */
[----:B------:R-:W-:Y:S04]  /*48e40*/  STL.64 [R1+0x2348], R8 ;  /* 0x0023480801007387 */ /* 0x000fe80000100a00 */
[----:B0-----:R-:W3:Y:S04]  /*48e50*/  LDL.LU R10, [R1+0x198] ;  /* 0x00019800010a7983 */ /* 0x001ee80000300800 */
[----:B------:R-:W3:Y:S04]  /*48e60*/  LDL.LU R11, [R1+0x19c] ;  /* 0x00019c00010b7983 */ /* 0x000ee80000300800 */
[----:B--2---:R-:W-:Y:S04]  /*48e70*/  LDSM.16.M88.4 R20, [R16+UR5+0x10100] ;  /* 0x010100051014783b */ /* 0x004fe80008000200 */
[----:B---3--:R0:W-:Y:S04]  /*48e80*/  STL.64 [R1+0x2428], R10 ;  /* 0x0024280a01007387 */ /* 0x0081e80000100a00 */
[----:B------:R-:W-:Y:S04]  /*48e90*/  STL.64 [R1+0x2438], R6 ;  /* 0x0024380601007387 */ /* 0x000fe80000100a00 */
[----:B------:R-:W-:Y:S01]  /*48ea0*/  STL.64 [R1+0x2430], R4 ;  /* 0x0024300401007387 */ /* 0x000fe20000100a00 */
[----:B0-----:R-:W-:Y:S03]  /*48eb0*/  HMMA.16816.F32 R8, R4, R14, R24 ;  /* 0x0000000e0408723c */ /* 0x001fe60000001818 */
[----:B------:R-:W0:Y:S04]  /*48ec0*/  LDSM.16.M88.4 R4, [R16+UR5+0x100] ;  /* 0x000100051004783b */ /* 0x000e280008000200 */
[----:B------:R-:W1:-:S12]  /*48ed0*/  LDSM.16.M88.4 R12, [R16+UR5+0x4100] ;  /* 0x00410005100c783b */ /* 0x000e580008000200 */
[----:B------:R-:W-:Y:S04]  /*48ee0*/  STL.64 [R1+0x20], R8 ;  /* 0x0000200801007387 */ /* 0x000fe80000100a00 */
[----:B------:R2:W-:Y:S04]  /*48ef0*/  STL.64 [R1+0x28], R10 ;  /* 0x0000280a01007387 */ /* 0x0005e80000100a00 */
[----:B--2---:R-:W2:Y:S04]  /*48f00*/  LDL.LU.64 R10, [R1+0x168] ;  /* 0x00016800010a7983 */ /* 0x004ea80000300a00 */
[----:B0-----:R-:W-:Y:S04]  /*48f10*/  STL.64 [R1+0x1b0], R4 ;  /* 0x0001b00401007387 */ /* 0x001fe80000100a00 */
[----:B------:R-:W-:Y:S04]  /*48f20*/  STL.64 [R1+0x1b8], R6 ;  /* 0x0001b80601007387 */ /* 0x000fe80000100a00 */
[----:B------:R-:W0:Y:S04]  /*48f30*/  LDSM.16.M88.4 R4, [R16+UR5+0x8100] ;  /* 0x008100051004783b */ /* 0x000e280008000200 */
[----:B-1----:R1:W-:Y:S04]  /*48f40*/  STL.64 [R1+0x1c0], R12 ;  /* 0x0001c00c01007387 */ /* 0x0023e80000100a00 */
[----:B------:R3:W-:Y:S04]  /*48f50*/  STL.64 [R1+0x1c8], R14 ;  /* 0x0001c80e01007387 */ /* 0x0007e80000100a00 */
[----:B-1----:R-:W4:Y:S04]  /*48f60*/  LDL.LU R12, [R1+0x90] ;  /* 0x00009000010c7983 */ /* 0x002f280000300800 */
[----:B0-----:R-:W-:Y:S04]  /*48f70*/  STL.64 [R1+0x1d0], R4 ;  /* 0x0001d00401007387 */ /* 0x001fe80000100a00 */
[----:B------:R-:W-:Y:S04]  /*48f80*/  STL.64 [R1+0x1d8], R6 ;  /* 0x0001d80601007387 */ /* 0x000fe80000100a00 */
[----:B------:R-:W4:Y:S04]  /*48f90*/  LDL.LU R13, [R1+0x94] ;  /* 0x00009400010d7983 */ /* 0x000f280000300800 */
[----:B---3--:R-:W3:Y:S04]  /*48fa0*/  LDL.LU R14, [R1+0x98] ;  /* 0x00009800010e7983 */ /* 0x008ee80000300800 */
[----:B------:R-:W3:Y:S04]  /*48fb0*/  LDL.LU R15, [R1+0x9c] ;  /* 0x00009c00010f7983 */ /* 0x000ee80000300800 */
[----:B------:R-:W0:Y:S04]  /*48fc0*/  LDSM.16.M88.4 R4, [R16+UR5+0xc100] ;  /* 0x00c100051004783b */ /* 0x000e280008000200 */
[----:B---3--:R-:W-:Y:S04]  /*48fd0*/  STL.64 [R1+0x2420], R14 ;  /* 0x0024200e01007387 */ /* 0x008fe80000100a00 */
[----:B----4-:R1:W-:Y:S04]  /*48fe0*/  STL.64 [R1+0x2418], R12 ;  /* 0x0024180c01007387 */ /* 0x0103e80000100a00 */
[----:B-1----:R-:W3:Y:S04]  /*48ff0*/  LDL.LU R12, [R1+0x70] ;  /* 0x00007000010c7983 */ /* 0x002ee80000300800 */
[----:B------:R-:W3:Y:S04]  /*49000*/  LDL.LU R13, [R1+0x74] ;  /* 0x00007400010d7983 */ /* 0x000ee80000300800 */
[----:B------:R-:W3:Y:S04]  /*49010*/  LDL.LU R14, [R1+0x78] ;  /* 0x00007800010e7983 */ /* 0x000ee80000300800 */
[----:B------:R-:W3:Y:S04]  /*49020*/  LDL.LU R15, [R1+0x7c] ;  /* 0x00007c00010f7983 */ /* 0x000ee80000300800 */
[----:B------:R-:W4:Y:S04]  /*49030*/  LDL.LU R24, [R1+0xf0] ;  /* 0x0000f00001187983 */ /* 0x000f280000300800 */
[----:B------:R-:W4:Y:S04]  /*49040*/  LDL.LU R25, [R1+0xf4] ;  /* 0x0000f40001197983 */ /* 0x000f280000300800 */
[----:B------:R-:W2:Y:S01]  /*49050*/  LDL.LU R26, [R1+0xf8] ;  /* 0x0000f800011a7983 */ /* 0x000ea20000300800 */
[----:B------:R-:W-:-:S02]  /*49060*/  IMAD.MOV.U32 R27, RZ, RZ, R3 ;  /* 0x000000ffff1b7224 */ /* 0x000fc400078e0003 */
[----:B0-----:R-:W-:-:S03]  /*49070*/  IMAD.MOV.U32 R3, RZ, RZ, R5 ;  /* 0x000000ffff037224 */ /* 0x001fc600078e0005 */
[----:B--2---:R0:W-:Y:S04]  /*49080*/  STL.64 [R1+0x2410], R26 ;  /* 0x0024101a01007387 */ /* 0x0041e80000100a00 */
[----:B----4-:R-:W-:Y:S04]  /*49090*/  STL.64 [R1+0x2408], R24 ;  /* 0x0024081801007387 */ /* 0x010fe80000100a00 */
[----:B0-----:R-:W2:Y:S04]  /*490a0*/  LDL.LU.64 R26, [R1+0x178] ;  /* 0x00017800011a7983 */ /* 0x001ea80000300a00 */
[----:B------:R-:W-:Y:S04]  /*490b0*/  STL.64 [R1+0x1e0], R4 ;  /* 0x0001e00401007387 */ /* 0x000fe80000100a00 */
[----:B------:R-:W-:Y:S04]  /*490c0*/  STL.64 [R1+0x1e8], R6 ;  /* 0x0001e80601007387 */ /* 0x000fe80000100a00 */
[----:B------:R-:W0:Y:S04]  /*490d0*/  LDSM.16.M88.4 R4, [R16+UR5+0x14100] ;  /* 0x014100051004783b */ /* 0x000e280008000200 */
[----:B------:R-:W-:Y:S04]  /*490e0*/  STL [R1+0x2360], R3 ;  /* 0x0023600301007387 */ /* 0x000fe80000100800 */
[----:B------:R1:W-:Y:S04]  /*490f0*/  STL.64 [R1+0x220], R20 ;  /* 0x0002201401007387 */ /* 0x0003e80000100a00 */
[----:B------:R4:W-:Y:S04]  /*49100*/  STL.64 [R1+0x228], R22 ;  /* 0x0002281601007387 */ /* 0x0009e80000100a00 */
[----:B-1----:R-:W2:Y:S04]  /*49110*/  LDL.LU R20, [R1+0xe0] ;  /* 0x0000e00001147983 */ /* 0x002ea80000300800 */
[----:B0-----:R-:W-:Y:S04]  /*49120*/  STL.64 [R1+0x240], R4 ;  /* 0x0002400401007387 */ /* 0x001fe80000100a00 */
[----:B------:R-:W-:Y:S04]  /*49130*/  STL.64 [R1+0x248], R6 ;  /* 0x0002480601007387 */ /* 0x000fe80000100a00 */
[----:B------:R-:W0:Y:S04]  /*49140*/  LDSM.16.M88.4 R4, [R16+UR5+0x18100] ;  /* 0x018100051004783b */ /* 0x000e280008000200 */
[----:B------:R-:W2:Y:S01]  /*49150*/  LDL.LU R21, [R1+0xe4] ;  /* 0x0000e40001157983 */ /* 0x000ea20000300800 */
[----:B----4-:R-:W-:-:S02]  /*49160*/  IMAD.MOV.U32 R22, RZ, RZ, R28 ;  /* 0x000000ffff167224 */ /* 0x010fc400078e001c */
[----:B------:R-:W-:Y:S02]  /*49170*/  IMAD.MOV.U32 R23, RZ, RZ, R0 ;  /* 0x000000ffff177224 */ /* 0x000fe400078e0000 */
[----:B0-----:R-:W-:Y:S01]  /*49180*/  IMAD.MOV.U32 R28, RZ, RZ, R6 ;  /* 0x000000ffff1c7224 */ /* 0x001fe200078e0006 */
[----:B------:R0:W-:Y:S01]  /*49190*/  STL.64 [R1+0x260], R4 ;  /* 0x0002600401007387 */ /* 0x0001e20000100a00 */
[----:B------:R-:W-:-:S03]  /*491a0*/  IMAD.MOV.U32 R0, RZ, RZ, R7 ;  /* 0x000000ffff007224 */ /* 0x000fc600078e0007 */
[----:B------:R-:W3:Y:S04]  /*491b0*/  LDL.LU.64 R6, [R1+0x2438] ;  /* 0x0024380001067983 */ /* 0x000ee80000300a00 */
[----:B0-----:R-:W3:Y:S04]  /*491c0*/  LDL.LU.64 R4, [R1+0x2430] ;  /* 0x0024300001047983 */ /* 0x001ee80000300a00 */
[----:B------:R-:W-:Y:S04]  /*491d0*/  STL [R1+0x2210], R0 ;  /* 0x0022100001007387 */ /* 0x000fe80000100800 */
[----:B------:R0:W-:Y:S04]  /*491e0*/  STL [R1+0x21e4], R28 ;  /* 0x0021e41c01007387 */ /* 0x0001e80000100800 */
[----:B0-----:R-:W4:Y:S01]  /*491f0*/  LDL R28, [R1+0x2b4] ;  /* 0x0002b400011c7983 */ /* 0x001f220000100800 */
[----:B------:R-:W-:-:S02]  /*49200*/  IMAD.MOV.U32 R17, RZ, RZ, R10 ;  /* 0x000000ffff117224 */ /* 0x000fc400078e000a */
[----:B------:R-:W-:Y:S01]  /*49210*/  IMAD.MOV.U32 R2, RZ, RZ, R11 ;  /* 0x000000ffff027224 */ /* 0x000fe200078e000b */
[----:B---3--:R-:W-:Y:S01]  /*49220*/  HMMA.16816.F32 R12, R4, R10, R12 ;  /* 0x0000000a040c723c */ /* 0x008fe2000000180c */
[----:B----4-:R-:W-:Y:S04]  /*49230*/  STL [R1+0x23fc], R28 ;  /* 0x0023fc1c01007387 */ /* 0x010fe80000100800 */
[----:B------:R-:W3:-:S14]  /*49240*/  LDL.LU.64 R10, [R1+0x2428] ;  /* 0x00242800010a7983 */ /* 0x000edc0000300a00 */
[----:B------:R-:W-:Y:S01]  /*49250*/  IMAD.MOV.U32 R3, RZ, RZ, R14 ;  /* 0x000000ffff037224 */ /* 0x000fe200078e000e */
[----:B------:R-:W-:Y:S01]  /*49260*/  STL.64 [R1+0x10], R12 ;  /* 0x0000100c01007387 */ /* 0x000fe20000100a00 */
[----:B------:R-:W-:-:S03]  /*49270*/  IMAD.MOV.U32 R9, RZ, RZ, R15 ;  /* 0x000000ffff097224 */ /* 0x000fc600078e000f */
[----:B------:R-:W0:Y:S04]  /*49280*/  LDSM.16.M88.4 R12, [R16+UR5+0x1c100] ;  /* 0x01c10005100c783b */ /* 0x000e280008000200 */
[----:B------:R-:W-:Y:S04]  /*49290*/  STL [R1+0x2368], R3 ;  /* 0x0023680301007387 */ /* 0x000fe80000100800 */
[----:B------:R-:W-:Y:S04]  /*492a0*/  STL [R1+0x2364], R9 ;  /* 0x0023640901007387 */ /* 0x000fe80000100800 */
[----:B0-----:R-:W-:Y:S04]  /*492b0*/  STL.64 [R1+0x250], R12 ;  /* 0x0002500c01007387 */ /* 0x001fe80000100a00 */
[----:B------:R0:W-:Y:S01]  /*492c0*/  STL.64 [R1+0x258], R14 ;  /* 0x0002580e01007387 */ /* 0x0001e20000100a00 */
[----:B------:R-:W-:-:S02]  /*492d0*/  IMAD.MOV.U32 R8, RZ, RZ, R12 ;  /* 0x000000ffff087224 */ /* 0x000fc400078e000c */
[----:B------:R-:W-:Y:S01]  /*492e0*/  IMAD.MOV.U32 R0, RZ, RZ, R13 ;  /* 0x000000ffff007224 */ /* 0x000fe200078e000d */
[----:B0-----:R-:W4:Y:S04]  /*492f0*/  LDL.LU.64 R14, [R1+0x2420] ;  /* 0x00242000010e7983 */ /* 0x001f280000300a00 */
[----:B------:R-:W4:Y:S01]  /*49300*/  LDL.LU.64 R12, [R1+0x2418] ;  /* 0x00241800010c7983 */ /* 0x000f220000300a00 */
[----:B--2---:R-:W-:Y:S02]  /*49310*/  IMAD.MOV.U32 R28, RZ, RZ, R26 ;  /* 0x000000ffff1c7224 */ /* 0x004fe400078e001a */
[----:B------:R-:W-:Y:S01]  /*49320*/  IMAD.MOV.U32 R16, RZ, RZ, R27 ;  /* 0x000000ffff107224 */ /* 0x000fe200078e001b */
[----:B----4-:R-:W-:Y:S01]  /*49330*/  HMMA.16816.F32 R12, R4, R26, R12 ;  /* 0x0000001a040c723c */ /* 0x010fe2000000180c */
[----:B------:R-:W2:Y:S04]  /*49340*/  LDL.LU.64 R26, [R1+0x2410] ;  /* 0x00241000011a7983 */ /* 0x000ea80000300a00 */
[----:B------:R-:W2:-:S14]  /*49350*/  LDL.LU.64 R24, [R1+0x2408] ;  /* 0x0024080001187983 */ /* 0x000e9c0000300a00 */
[----:B------:R-:W-:Y:S04]  /*49360*/  STL [R1], R12 ;  /* 0x0000000c01007387 */ /* 0x000fe80000100800 */
[----:B------:R0:W-:Y:S01]  /*49370*/  STL [R1+0xc], R15 ;  /* 0x00000c0f01007387 */ /* 0x0001e20000100800 */
[----:B------:R-:W-:-:S03]  /*49380*/  IMAD.MOV.U32 R9, RZ, RZ, R14 ;  /* 0x000000ffff097224 */ /* 0x000fc600078e000e */
[----:B0-----:R-:W2:Y:S01]  /*49390*/  LDL.LU.64 R14, [R1+0x2400] ;  /* 0x00240000010e7983 */ /* 0x001ea20000300a00 */
[----:B------:R-:W-:Y:S01]  /*493a0*/  IMAD.MOV.U32 R3, RZ, RZ, R13 ;  /* 0x000000ffff037224 */ /* 0x000fe200078e000d */
[C---:B---3--:R-:W-:Y:S08]  /*493b0*/  HMMA.16816.F32 R20, R4.reuse, R10, R20 ;  /* 0x0000000a0414723c */ /* 0x048ff00000001814 */
[----:B--2---:R-:W-:Y:S01]  /*493c0*/  HMMA.16816.F32 R24, R4, R14, R24 ;  /* 0x0000000e0418723c */ /* 0x004fe20000001818 */
[----:B------:R-:W-:-:S02]  /*493d0*/  IMAD.MOV.U32 R18, RZ, RZ, R14 ;  /* 0x000000ffff127224 */ /* 0x000fc400078e000e */
[----:B------:R-:W-:Y:S02]  /*493e0*/  IMAD.MOV.U32 R19, RZ, RZ, R15 ;  /* 0x000000ffff137224 */ /* 0x000fe400078e000f */
[----:B------:R-:W0:-:S14]  /*493f0*/  LDSM.16.MT88.4 R12, [R29+UR5+0x22800] ;  /* 0x022800051d0c783b */ /* 0x000e1c0008004200 */
[----:B------:R-:W-:Y:S04]  /*49400*/  STL.64 [R1+0x22c0], R26 ;  /* 0x0022c01a01007387 */ /* 0x000fe80000100a00 */
[----:B------:R-:W-:Y:S04]  /*49410*/  STL.64 [R1+0x22b8], R24 ;  /* 0x0022b81801007387 */ /* 0x000fe80000100a00 */
[----:B0-----:R-:W-:Y:S04]  /*49420*/  STL.64 [R1+0x22a0], R14 ;  /* 0x0022a00e01007387 */ /* 0x001fe80000100a00 */
[----:B------:R-:W-:Y:S04]  /*49430*/  STL.64 [R1+0x2298], R12 ;  /* 0x0022980c01007387 */ /* 0x000fe80000100a00 */
[----:B------:R0:W-:Y:S04]  /*49440*/  STL.64 [R1+0x2378], R10 ;  /* 0x0023780a01007387 */ /* 0x0001e80000100a00 */
[----:B------:R-:W-:Y:S01]  /*49450*/  STL.64 [R1+0x2370], R8 ;  /* 0x0023700801007387 */ /* 0x000fe20000100a00 */
[----:B0-----:R-:W-:-:S02]  /*49460*/  IMAD.MOV.U32 R10, RZ, RZ, R28 ;  /* 0x000000ffff0a7224 */ /* 0x001fc400078e001c */
[----:B------:R-:W-:Y:S01]  /*49470*/  IMAD.MOV.U32 R11, RZ, RZ, R16 ;  /* 0x000000ffff0b7224 */ /* 0x000fe200078e0010 */
[----:B------:R-:W2:Y:S04]  /*49480*/  LDL.LU R28, [R1+0x23fc] ;  /* 0x0023fc00011c7983 */ /* 0x000ea80000300800 */
[----:B------:R-:W3:Y:S04]  /*49490*/  LDL.LU R16, [R1+0x23f8] ;  /* 0x0023f80001107983 */ /* 0x000ee80000300800 */
[----:B------:R0:W-:Y:S02]  /*494a0*/  STL.64 [R1+0x2388], R10 ;  /* 0x0023880a01007387 */ /* 0x0001e40000100a00 */
[----:B0-----:R-:W-:-:S02]  /*494b0*/  IMAD.MOV.U32 R10, RZ, RZ, R17 ;  /* 0x000000ffff0a7224 */ /* 0x001fc400078e0011 */
[----:B------:R-:W-:Y:S01]  /*494c0*/  IMAD.MOV.U32 R11, RZ, RZ, R2 ;  /* 0x000000ffff0b7224 */ /* 0x000fe200078e0002 */
[----:B------:R-:W3:Y:S04]  /*494d0*/  LDL.LU R17, [R1+0x23f4] ;  /* 0x0023f40001117983 */ /* 0x000ee80000300800 */
[----:B------:R-:W4:Y:S04]  /*494e0*/  LDL.LU R2, [R1+0x23f0] ;  /* 0x0023f00001027983 */ /* 0x000f280000300800 */
[----:B------:R0:W-:Y:S04]  /*494f0*/  STL.64 [R1+0x23a0], R10 ;  /* 0x0023a00a01007387 */ /* 0x0001e80000100a00 */
[----:B0-----:R-:W3:Y:S04]  /*49500*/  LDL.LU R10, [R1+0x148] ;  /* 0x00014800010a7983 */ /* 0x001ee80000300800 */
[----:B------:R-:W3:Y:S04]  /*49510*/  LDL.LU R11, [R1+0x14c] ;  /* 0x00014c00010b7983 */ /* 0x000ee80000300800 */
[----:B--2---:R-:W0:Y:S04]  /*49520*/  LDSM.16.MT88.4 R4, [R28+UR5+0x22c00] ;  /* 0x022c00051c04783b */ /* 0x004e280008004200 */
[----:B---3--:R-:W-:Y:S04]  /*49530*/  STL.64 [R1+0x23b8], R10 ;  /* 0x0023b80a01007387 */ /* 0x008fe80000100a00 */
[----:B------:R1:W-:Y:S04]  /*49540*/  STL.64 [R1+0x22b0], R22 ;  /* 0x0022b01601007387 */ /* 0x0003e80000100a00 */
[----:B------:R-:W-:Y:S01]  /*49550*/  STL.64 [R1+0x22a8], R20 ;  /* 0x0022a81401007387 */ /* 0x000fe20000100a00 */
[----:B-1----:R-:W-:-:S02]  /*49560*/  IMAD.MOV.U32 R22, RZ, RZ, R18 ;  /* 0x000000ffff167224 */ /* 0x002fc400078e0012 */
[----:B------:R-:W-:Y:S01]  /*49570*/  IMAD.MOV.U32 R23, RZ, RZ, R19 ;  /* 0x000000ffff177224 */ /* 0x000fe200078e0013 */
[----:B------:R-:W2:Y:S04]  /*49580*/  LDL.LU R18, [R1+0x23ec] ;  /* 0x0023ec0001127983 */ /* 0x000ea80000300800 */
[----:B------:R-:W2:Y:S04]  /*49590*/  LDL.LU R19, [R1+0x23e8] ;  /* 0x0023e80001137983 */ /* 0x000ea80000300800 */
[----:B------:R-:W3:Y:S01]  /*495a0*/  LDL.LU R10, [R1+0x158] ;  /* 0x00015800010a7983 */ /* 0x000ee20000300800 */
[----:B----4-:R-:W-:-:S03]  /*495b0*/  IMAD.MOV.U32 R11, RZ, RZ, R2 ;  /* 0x000000ffff0b7224 */ /* 0x010fc600078e0002 */
[----:B------:R-:W4:Y:S04]  /*495c0*/  LDL.LU R2, [R1+0x23e4] ;  /* 0x0023e40001027983 */ /* 0x000f280000300800 */
[----:B------:R-:W2:Y:S04]  /*495d0*/  LDL.LU R26, [R1+0x138] ;  /* 0x00013800011a7983 */ /* 0x000ea80000300800 */
[----:B------:R-:W2:Y:S04]  /*495e0*/  LDL.LU R27, [R1+0x13c] ;  /* 0x00013c00011b7983 */ /* 0x000ea80000300800 */
[----:B--2---:R-:W-:Y:S04]  /*495f0*/  STL.64 [R1+0x23d8], R26 ;  /* 0x0023d81a01007387 */ /* 0x004fe80000100a00 */
[----:B------:R-:W2:Y:S04]  /*49600*/  LDL.LU R12, [R1+0x100] ;  /* 0x00010000010c7983 */ /* 0x000ea80000300800 */
[----:B------:R-:W2:Y:S04]  /*49610*/  LDL.LU R13, [R1+0x104] ;  /* 0x00010400010d7983 */ /* 0x000ea80000300800 */
[----:B------:R-:W2:Y:S04]  /*49620*/  LDL.LU R14, [R1+0x108] ;  /* 0x00010800010e7983 */ /* 0x000ea80000300800 */
[----:B------:R-:W2:Y:S04]  /*49630*/  LDL.LU R15, [R1+0x10c] ;  /* 0x00010c00010f7983 */ /* 0x000ea80000300800 */
[----:B---3--:R1:W-:Y:S04]  /*49640*/  STL.64 [R1+0x23d0], R10 ;  /* 0x0023d00a01007387 */ /* 0x0083e80000100a00 */
[----:B-1----:R-:W3:Y:S01]  /*49650*/  LDL.LU R10, [R1+0x128] ;  /* 0x00012800010a7983 */ /* 0x002ee20000300800 */
[----:B----4-:R-:W-:-:S03]  /*49660*/  IMAD.MOV.U32 R11, RZ, RZ, R2 ;  /* 0x000000ffff0b7224 */ /* 0x010fc600078e0002 */
[----:B------:R-:W4:Y:S04]  /*49670*/  LDL.LU R2, [R1+0x23e0] ;  /* 0x0023e00001027983 */ /* 0x000f280000300800 */
[----:B------:R-:W3:Y:S04]  /*49680*/  LDL.LU R24, [R1+0x110] ;  /* 0x0001100001187983 */ /* 0x000ee80000300800 */
[----:B------:R-:W3:Y:S04]  /*49690*/  LDL.LU R25, [R1+0x114] ;  /* 0x0001140001197983 */ /* 0x000ee80000300800 */
[----:B------:R-:W3:Y:S04]  /*496a0*/  LDL.LU R26, [R1+0x118] ;  /* 0x00011800011a7983 */ /* 0x000ee80000300800 */
[----:B------:R-:W3:Y:S04]  /*496b0*/  LDL.LU R27, [R1+0x11c] ;  /* 0x00011c00011b7983 */ /* 0x000ee80000300800 */
[----:B------:R1:W-:Y:S04]  /*496c0*/  STL.64 [R1+0x2380], R22 ;  /* 0x0023801601007387 */ /* 0x0003e80000100a00 */
[----:B------:R-:W2:Y:S04]  /*496d0*/  LDL.LU R20, [R1+0xa0] ;  /* 0x0000a00001147983 */ /* 0x000ea80000300800 */
[----:B------:R-:W2:Y:S04]  /*496e0*/  LDL.LU R21, [R1+0xa4] ;  /* 0x0000a40001157983 */ /* 0x000ea80000300800 */
[----:B-1----:R-:W2:Y:S04]  /*496f0*/  LDL.LU R22, [R1+0xa8] ;  /* 0x0000a80001167983 */ /* 0x002ea80000300800 */
[----:B------:R-:W2:Y:S04]  /*49700*/  LDL.LU R23, [R1+0xac] ;  /* 0x0000ac0001177983 */ /* 0x000ea80000300800 */
[----:B--2---:R-:W-:Y:S04]  /*49710*/  STL.64 [R1+0x2398], R22 ;  /* 0x0023981601007387 */ /* 0x004fe80000100a00 */
[----:B------:R1:W-:Y:S04]  /*49720*/  STL.64 [R1+0x2390], R20 ;  /* 0x0023901401007387 */ /* 0x0003e80000100a00 */
[----:B-1----:R-:W2:Y:S04]  /*49730*/  LDL.LU R20, [R1+0xb0] ;  /* 0x0000b00001147983 */ /* 0x002ea80000300800 */
[----:B------:R-:W2:Y:S04]  /*49740*/  LDL.LU R21, [R1+0xb4] ;  /* 0x0000b40001157983 */ /* 0x000ea80000300800 */
[----:B------:R-:W2:Y:S04]  /*49750*/  LDL.LU R22, [R1+0xb8] ;  /* 0x0000b80001167983 */ /* 0x000ea80000300800 */
[----:B------:R-:W2:Y:S04]  /*49760*/  LDL.LU R23, [R1+0xbc] ;  /* 0x0000bc0001177983 */ /* 0x000ea80000300800 */
[----:B--2---:R-:W-:Y:S04]  /*49770*/  STL.64 [R1+0x23b0], R22 ;  /* 0x0023b01601007387 */ /* 0x004fe80000100a00 */
[----:B------:R1:W-:Y:S04]  /*49780*/  STL.64 [R1+0x23a8], R20 ;  /* 0x0023a81401007387 */ /* 0x0003e80000100a00 */
[----:B-1----:R-:W2:Y:S04]  /*49790*/  LDL.LU R20, [R1+0xc0] ;  /* 0x0000c00001147983 */ /* 0x002ea80000300800 */
[----:B------:R-:W2:Y:S04]  /*497a0*/  LDL.LU R21, [R1+0xc4] ;  /* 0x0000c40001157983 */ /* 0x000ea80000300800 */
[----:B------:R-:W2:Y:S04]  /*497b0*/  LDL.LU R22, [R1+0xc8] ;  /* 0x0000c80001167983 */ /* 0x000ea80000300800 */
[----:B------:R-:W2:Y:S01]  /*497c0*/  LDL.LU R23, [R1+0xcc] ;  /* 0x0000cc0001177983 */ /* 0x000ea20000300800 */
[C---:B---3--:R-:W-:Y:S03]  /*497d0*/  HMMA.16816.F32 R8, R16.reuse, R10, R24 ;  /* 0x0000000a1008723c */ /* 0x048fe60000001818 */
[----:B--2---:R-:W-:Y:S04]  /*497e0*/  STL.64 [R1+0x23c8], R22 ;  /* 0x0023c81601007387 */ /* 0x004fe80000100a00 */
[----:B------:R1:W-:Y:S04]  /*497f0*/  STL.64 [R1+0x23c0], R20 ;  /* 0x0023c01401007387 */ /* 0x0003e80000100a00 */
[----:B-1----:R-:W2:Y:S04]  /*49800*/  LDL.LU R20, [R1+0xd0] ;  /* 0x0000d00001147983 */ /* 0x002ea80000300800 */
[----:B------:R-:W2:Y:S04]  /*49810*/  LDL.LU R21, [R1+0xd4] ;  /* 0x0000d40001157983 */ /* 0x000ea80000300800 */
[----:B------:R-:W2:Y:S04]  /*49820*/  LDL.LU R22, [R1+0xd8] ;  /* 0x0000d80001167983 */ /* 0x000ea80000300800 */
[----:B------:R-:W2:Y:S04]  /*49830*/  LDL.LU R23, [R1+0xdc] ;  /* 0x0000dc0001177983 */ /* 0x000ea80000300800 */
[----:B0-----:R-:W-:Y:S04]  /*49840*/  STL [R1+0x2218], R7 ;  /* 0x0022180701007387 */ /* 0x001fe80000100800 */
[----:B------:R-:W-:Y:S04]  /*49850*/  STL [R1+0x2310], R6 ;  /* 0x0023100601007387 */ /* 0x000fe80000100800 */
[----:B------:R0:W-:Y:S04]  /*49860*/  STL.64 [R1+0x2308], R4 ;  /* 0x0023080401007387 */ /* 0x0001e80000100a00 */
[----:B0-----:R-:W3:Y:S04]  /*49870*/  LDL.LU R4, [R1+0x80] ;  /* 0x0000800001047983 */ /* 0x001ee80000300800 */
[----:B------:R-:W3:Y:S04]  /*49880*/  LDL.LU R5, [R1+0x84] ;  /* 0x0000840001057983 */ /* 0x000ee80000300800 */
[----:B------:R-:W3:Y:S04]  /*49890*/  LDL.LU R6, [R1+0x88] ;  /* 0x0000880001067983 */ /* 0x000ee80000300800 */
[----:B------:R-:W-:Y:S04]  /*498a0*/  STL [R1+0x2214], R28 ;  /* 0x0022141c01007387 */ /* 0x000fe80000100800 */
[----:B------:R-:W2:Y:S04]  /*498b0*/  LDL.LU.64 R26, [R1+0x23d8] ;  /* 0x0023d800011a7983 */ /* 0x000ea80000300a00 */
[----:B------:R-:W-:Y:S04]  /*498c0*/  STL.64 [R1+0x90], R8 ;  /* 0x0000900801007387 */ /* 0x000fe80000100a00 */
[----:B------:R2:W-:Y:S01]  /*498d0*/  STL.64 [R1+0x98], R10 ;  /* 0x0000980a01007387 */ /* 0x0005e20000100a00 */
[----:B----4-:R-:W-:Y:S01]  /*498e0*/  IMAD.MOV.U32 R7, RZ, RZ, R2 ;  /* 0x000000ffff077224 */ /* 0x010fe200078e0002 */
[----:B--2---:R-:W-:-:S15]  /*498f0*/  HMMA.16816.F32 R8, R16, R26, R12 ;  /* 0x0000001a1008723c */ /* 0x004fde000000180c */
[----:B------:R-:W-:-:S04]  /*49900*/  NOP ;  /* 0x0000000000007918 */ /* 0x000fc80000000000 */
[----:B------:R-:W-:Y:S02]  /*49910*/  IMAD.MOV.U32 R15, RZ, RZ, R10 ;  /* 0x000000ffff0f7224 */ /* 0x000fe400078e000a */
[----:B------:R-:W-:Y:S02]  /*49920*/  IMAD.MOV.U32 R2, RZ, RZ, R11 ;  /* 0x000000ffff027224 */ /* 0x000fe400078e000b */
[----:B------:R-:W2:Y:S01]  /*49930*/  LDL.LU.64 R10, [R1+0x23d0] ;  /* 0x0023d000010a7983 */ /* 0x000ea20000300a00 */
[----:B------:R-:W-:Y:S02]  /*49940*/  IMAD.MOV.U32 R27, RZ, RZ, R8 ;  /* 0x000000ffff1b7224 */ /* 0x000fe400078e0008 */
[----:B------:R-:W-:Y:S02]  /*49950*/  IMAD.MOV.U32 R26, RZ, RZ, R9 ;  /* 0x000000ffff1a7224 */ /* 0x000fe400078e0009 */
[----:B--2---:R-:W-:Y:S01]  /*49960*/  HMMA.16816.F32 R8, R16, R10, R20 ;  /* 0x0000000a1008723c */ /* 0x004fe20000001814 */
[----:B------:R-:W2:Y:S04]  /*49970*/  LDL.LU.64 R22, [R1+0x23c8] ;  /* 0x0023c80001167983 */ /* 0x000ea80000300a00 */
[----:B------:R-:W2:-:S14]  /*49980*/  LDL.LU.64 R20, [R1+0x23c0] ;  /* 0x0023c00001147983 */ /* 0x000e9c0000300a00 */
[----:B------:R-:W-:Y:S04]  /*49990*/  STL.64 [R1+0xe0], R8 ;  /* 0x0000e00801007387 */ /* 0x000fe80000100a00 */
[----:B------:R0:W-:Y:S04]  /*499a0*/  STL.64 [R1+0xe8], R10 ;  /* 0x0000e80a01007387 */ /* 0x0001e80000100a00 */
[----:B0-----:R-:W2:Y:S02]  /*499b0*/  LDL.LU.64 R10, [R1+0x23b8] ;  /* 0x0023b800010a7983 */ /* 0x001ea40000300a00 */
[----:B--2---:R-:W-:Y:S02]  /*499c0*/  HMMA.16816.F32 R8, R16, R10, R20 ;  /* 0x0000000a1008723c */ /* 0x004fe40000001814 */
[----:B------:R-:W2:Y:S04]  /*499d0*/  LDL.LU.64 R22, [R1+0x23b0] ;  /* 0x0023b00001167983 */ /* 0x000ea80000300a00 */
[----:B------:R-:W2:-:S13]  /*499e0*/  LDL.LU.64 R20, [R1+0x23a8] ;  /* 0x0023a80001147983 */ /* 0x000e9a0000300a00 */
        /* <DEDUP_REMOVED lines=8> */
[----:B0-----:R-:W2:Y:S04]  /*49a70*/  LDL.LU.64 R10, [R1+0x2388] ;  /* 0x00238800010a7983 */ /* 0x001ea80000300a00 */
[----:B------:R-:W4:Y:S01]  /*49a80*/  LDL.LU.64 R24, [R1+0x240] ;  /* 0x0002400001187983 */ /* 0x000f220000300a00 */
[----:B--2---:R-:W-:Y:S03]  /*49a90*/  HMMA.16816.F32 R8, R16, R10, R20 ;  /* 0x0000000a1008723c */ /* 0x004fe60000001814 */
[----:B----4-:R-:W-:Y:S04]  /*49aa0*/  STL.64 [R1+0x22d0], R24 ;  /* 0x0022d01801007387 */ /* 0x010fe80000100a00 */
[----:B------:R-:W3:-:S12]  /*49ab0*/  LDL.LU.64 R22, [R1+0x2380] ;  /* 0x0023800001167983 */ /* 0x000ed80000300a00 */
[----:B------:R-:W-:Y:S04]  /*49ac0*/  STL.64 [R1+0xb0], R8 ;  /* 0x0000b00801007387 */ /* 0x000fe80000100a00 */
[----:B------:R0:W-:Y:S04]  /*49ad0*/  STL.64 [R1+0xb8], R10 ;  /* 0x0000b80a01007387 */ /* 0x0001e80000100a00 */
[----:B0-----:R-:W2:Y:S04]  /*49ae0*/  LDL.LU.64 R10, [R1+0x2378] ;  /* 0x00237800010a7983 */ /* 0x001ea80000300a00 */
[----:B------:R-:W4:Y:S04]  /*49af0*/  LDL.LU.64 R8, [R1+0x2370] ;  /* 0x0023700001087983 */ /* 0x000f280000300a00 */
[----:B------:R-:W2:Y:S01]  /*49b00*/  LDL R24, [R1+0x220] ;  /* 0x0002200001187983 */ /* 0x000ea20000100800 */
[----:B---3--:R-:W-:-:S15]  /*49b10*/  HMMA.16816.F32 R4, R16, R22, R4 ;  /* 0x000000161004723c */ /* 0x008fde0000001804 */
[----:B------:R-:W-:-:S04]  /*49b20*/  NOP ;  /* 0x0000000000007918 */ /* 0x000fc80000000000 */
[----:B------:R0:W-:Y:S04]  /*49b30*/  STL.64 [R1+0xa0], R4 ;  /* 0x0000a00401007387 */ /* 0x0001e80000100a00 */
[----:B------:R1:W-:Y:S04]  /*49b40*/  STL.64 [R1+0xa8], R6 ;  /* 0x0000a80601007387 */ /* 0x0003e80000100a00 */
[----:B------:R-:W2:Y:S04]  /*49b50*/  LDL R25, [R1+0x224] ;  /* 0x0002240001197983 */ /* 0x000ea80000100800 */
[----:B0-----:R-:W3:Y:S04]  /*49b60*/  LDL.LU R4, [R1+0x30] ;  /* 0x0000300001047983 */ /* 0x001ee80000300800 */
[----:B------:R-:W3:Y:S04]  /*49b70*/  LDL.LU R5, [R1+0x34] ;  /* 0x0000340001057983 */ /* 0x000ee80000300800 */
[----:B-1----:R-:W2:Y:S04]  /*49b80*/  LDL.LU R6, [R1+0x38] ;  /* 0x0000380001067983 */ /* 0x002ea80000300800 */
[----:B------:R-:W2:Y:S04]  /*49b90*/  LDL.LU R7, [R1+0x3c] ;  /* 0x00003c0001077983 */ /* 0x000ea80000300800 */
[----:B--2---:R-:W-:Y:S04]  /*49ba0*/  STL.64 [R1+0x2320], R6 ;  /* 0x0023200601007387 */ /* 0x004fe80000100a00 */
[----:B---3--:R0:W-:Y:S04]  /*49bb0*/  STL.64 [R1+0x2318], R4 ;  /* 0x0023180401007387 */ /* 0x0081e80000100a00 */
[----:B0-----:R-:W2:Y:S04]  /*49bc0*/  LDL.LU.64 R4, [R1+0x1c0] ;  /* 0x0001c00001047983 */ /* 0x001ea80000300a00 */
[----:B--2---:R0:W-:Y:S04]  /*49bd0*/  STL.64 [R1+0x2330], R4 ;  /* 0x0023300401007387 */ /* 0x0041e80000100a00 */
[----:B0-----:R-:W2:Y:S04]  /*49be0*/  LDL.LU.64 R4, [R1+0x1b0] ;  /* 0x0001b00001047983 */ /* 0x001ea80000300a00 */
[----:B--2---:R0:W-:Y:S04]  /*49bf0*/  STL.64 [R1+0x2358], R4 ;  /* 0x0023580401007387 */ /* 0x0041e80000100a00 */
[----:B0-----:R-:W2:Y:S04]  /*49c00*/  LDL.LU R4, [R1+0x60] ;  /* 0x0000600001047983 */ /* 0x001ea80000300800 */
[----:B------:R-:W2:Y:S04]  /*49c10*/  LDL.LU R5, [R1+0x64] ;  /* 0x0000640001057983 */ /* 0x000ea80000300800 */
[----:B------:R-:W2:Y:S04]  /*49c20*/  LDL.LU R6, [R1+0x68] ;  /* 0x0000680001067983 */ /* 0x000ea80000300800 */
[----:B------:R-:W2:Y:S04]  /*49c30*/  LDL.LU R7, [R1+0x6c] ;  /* 0x00006c0001077983 */ /* 0x000ea80000300800 */
[----:B------:R-:W-:Y:S04]  /*49c40*/  STL.64 [R1+0x22f0], R26 ;  /* 0x0022f01a01007387 */ /* 0x000fe80000100a00 */
[----:B------:R0:W-:Y:S04]  /*49c50*/  STL.64 [R1+0x22e8], R24 ;  /* 0x0022e81801007387 */ /* 0x0001e80000100a00 */
[----:B0-----:R-:W3:Y:S04]  /*49c60*/  LDL.LU R24, [R1+0x20] ;  /* 0x0000200001187983 */ /* 0x001ee80000300800 */
[----:B------:R-:W3:Y:S04]  /*49c70*/  LDL.LU R25, [R1+0x24] ;  /* 0x0000240001197983 */ /* 0x000ee80000300800 */
[----:B------:R-:W2:Y:S04]  /*49c80*/  LDL.LU R26, [R1+0x28] ;  /* 0x00002800011a7983 */ /* 0x000ea80000300800 */
[----:B------:R-:W2:Y:S04]  /*49c90*/  LDL.LU R27, [R1+0x2c] ;  /* 0x00002c00011b7983 */ /* 0x000ea80000300800 */
[----:B--2---:R-:W-:Y:S04]  /*49ca0*/  STL.64 [R1+0x2300], R26 ;  /* 0x0023001a01007387 */ /* 0x004fe80000100a00 */
[----:B---3--:R0:W-:Y:S04]  /*49cb0*/  STL.64 [R1+0x22f8], R24 ;  /* 0x0022f81801007387 */ /* 0x0081e80000100a00 */
[----:B0-----:R-:W2:Y:S04]  /*49cc0*/  LDL R24, [R1+0x1d0] ;  /* 0x0001d00001187983 */ /* 0x001ea80000100800 */
[----:B------:R-:W2:Y:S04]  /*49cd0*/  LDL R25, [R1+0x1d4] ;  /* 0x0001d40001197983 */ /* 0x000ea80000100800 */
[----:B--2---:R0:W-:Y:S04]  /*49ce0*/  STL.64 [R1+0x2328], R24 ;  /* 0x0023281801007387 */ /* 0x0041e80000100a00 */
[----:B0-----:R-:W2:Y:S04]  /*49cf0*/  LDL.LU R24, [R1+0x40] ;  /* 0x0000400001187983 */ /* 0x001ea80000300800 */
[----:B------:R-:W2:Y:S04]  /*49d00*/  LDL.LU R25, [R1+0x44] ;  /* 0x0000440001197983 */ /* 0x000ea80000300800 */
[----:B------:R-:W3:Y:S04]  /*49d10*/  LDL.LU R26, [R1+0x48] ;  /* 0x00004800011a7983 */ /* 0x000ee80000300800 */
[----:B------:R-:W3:Y:S04]  /*49d20*/  LDL.LU R27, [R1+0x4c] ;  /* 0x00004c00011b7983 */ /* 0x000ee80000300800 */
[----:B---3--:R-:W-:Y:S04]  /*49d30*/  STL.64 [R1+0x2340], R26 ;  /* 0x0023401a01007387 */ /* 0x008fe80000100a00 */
[----:B--2---:R0:W-:Y:S04]  /*49d40*/  STL.64 [R1+0x2338], R24 ;  /* 0x0023381801007387 */ /* 0x0041e80000100a00 */
[----:B0-----:R-:W2:Y:S04]  /*49d50*/  LDL.LU R24, [R1+0x50] ;  /* 0x0000500001187983 */ /* 0x001ea80000300800 */
[----:B------:R-:W2:Y:S04]  /*49d60*/  LDL.LU R25, [R1+0x54] ;  /* 0x0000540001197983 */ /* 0x000ea80000300800 */
[----:B------:R-:W2:Y:S04]  /*49d70*/  LDL.LU R26, [R1+0x58] ;  /* 0x00005800011a7983 */ /* 0x000ea80000300800 */
[----:B------:R-:W2:Y:S04]  /*49d80*/  LDL.LU R27, [R1+0x5c] ;  /* 0x00005c00011b7983 */ /* 0x000ea80000300800 */
[----:B------:R-:W3:Y:S01]  /*49d90*/  LDL.64 R20, [R1+0x260] ;  /* 0x0002600001147983 */ /* 0x000ee20000100a00 */
[----:B----4-:R-:W-:-:S03]  /*49da0*/  IMAD.MOV.U32 R22, RZ, RZ, R9 ;  /* 0x000000ffff167224 */ /* 0x010fc600078e0009 */
[----:B---3--:R0:W-:Y:S04]  /*49db0*/  STL.64 [R1+0x22c8], R20 ;  /* 0x0022c81401007387 */ /* 0x0081e80000100a00 */
[----:B0-----:R-:W3:Y:S01]  /*49dc0*/  LDL.LU R20, [R1] ;  /* 0x0000000001147983 */ /* 0x001ee20000300800 */
[----:B------:R-:W-:-:S03]  /*49dd0*/  IMAD.MOV.U32 R21, RZ, RZ, R3 ;  /* 0x000000ffff157224 */ /* 0x000fc600078e0003 */
[----:B------:R-:W4:Y:S04]  /*49de0*/  LDL.LU R3, [R1+0x2368] ;  /* 0x0023680001037983 */ /* 0x000f280000300800 */
[----:B------:R-:W2:Y:S04]  /*49df0*/  LDL.LU R9, [R1+0x2364] ;  /* 0x0023640001097983 */ /* 0x000ea80000300800 */
[----:B------:R-:W2:Y:S01]  /*49e00*/  LDL.LU R23, [R1+0xc] ;  /* 0x00000c0001177983 */ /* 0x000ea20000300800 */
[----:B------:R-:W-:Y:S01]  /*49e10*/  HMMA.16816.F32 R16, R16, R10, R4 ;  /* 0x0000000a1010723c */ /* 0x000fe20000001804 */
[----:B------:R-:W-:-:S02]  /*49e20*/  IMAD.MOV.U32 R12, RZ, RZ, R8 ;  /* 0x000000ffff0c7224 */ /* 0x000fc400078e0008 */
[----:B--2---:R4:W-:Y:S04]  /*49e30*/  STL.64 [R1+0x22e0], R22 ;  /* 0x0022e01601007387 */ /* 0x0049e80000100a00 */
[----:B---3--:R0:W-:Y:S01]  /*49e40*/  STL.64 [R1+0x22d8], R20 ;  /* 0x0022d81401007387 */ /* 0x0081e20000100a00 */
[----:B----4-:R-:W-:-:S03]  /*49e50*/  IMAD.MOV.U32 R22, RZ, RZ, R3 ;  /* 0x000000ffff167224 */ /* 0x010fc600078e0003 */
[----:B0-----:R-:W2:Y:S04]  /*49e60*/  LDL.LU R20, [R1+0x10] ;  /* 0x0000100001147983 */ /* 0x001ea80000300800 */
[----:B------:R-:W2:Y:S04]  /*49e70*/  LDL.LU R21, [R1+0x14] ;  /* 0x0000140001157983 */ /* 0x000ea80000300800 */
[----:B------:R-:W3:Y:S04]  /*49e80*/  LDL.LU R3, [R1+0x2360] ;  /* 0x0023600001037983 */ /* 0x000ee80000300800 */
[----:B------:R-:W4:Y:S01]  /*49e90*/  LDL.LU.64 R4, [R1+0x2358] ;  /* 0x0023580001047983 */ /* 0x000f220000300a00 */
[----:B------:R-:W-:-:S03]  /*49ea0*/  IMAD.MOV.U32 R23, RZ, RZ, R9 ;  /* 0x000000ffff177224 */ /* 0x000fc600078e0009 */
[----:B------:R-:W4:Y:S04]  /*49eb0*/  LDL.LU.64 R10, [R1+0x2350] ;  /* 0x00235000010a7983 */ /* 0x000f280000300a00 */
[----:B------:R-:W4:Y:S04]  /*49ec0*/  LDL.LU.64 R8, [R1+0x2348] ;  /* 0x0023480001087983 */ /* 0x000f280000300a00 */
[----:B------:R0:W-:Y:S04]  /*49ed0*/  STL.64 [R1+0x80], R16 ;  /* 0x0000801001007387 */ /* 0x0001e80000100a00 */
[----:B------:R-:W-:Y:S04]  /*49ee0*/  STL.64 [R1+0x88], R18 ;  /* 0x0000881201007387 */ /* 0x000fe80000100a00 */
[----:B0-----:R-:W2:Y:S01]  /*49ef0*/  LDL R16, [R1+0x1e0] ;  /* 0x0001e00001107983 */ /* 0x001ea20000100800 */
[----:B----4-:R-:W-:Y:S01]  /*49f00*/  HMMA.16816.F32 R24, R8, R4, R24 ;  /* 0x000000040818723c */ /* 0x010fe20000001818 */
[----:B---3--:R-:W-:-:S02]  /*49f10*/  IMAD.MOV.U32 R17, RZ, RZ, R3 ;  /* 0x000000ffff117224 */ /* 0x008fc400078e0003 */
[----:B------:R-:W-:Y:S02]  /*49f20*/  IMAD.MOV.U32 R14, RZ, RZ, R4 ;  /* 0x000000ffff0e7224 */ /* 0x000fe400078e0004 */
[----:B------:R-:W-:-:S14]  /*49f30*/  IMAD.MOV.U32 R3, RZ, RZ, R5 ;  /* 0x000000ffff037224 */ /* 0x000fdc00078e0005 */
[----:B------:R-:W-:Y:S04]  /*49f40*/  STL.64 [R1+0x70], R24 ;  /* 0x0000701801007387 */ /* 0x000fe80000100a00 */
[----:B------:R0:W-:Y:S04]  /*49f50*/  STL.64 [R1+0x78], R26 ;  /* 0x0000781a01007387 */ /* 0x0001e80000100a00 */
[----:B0-----:R-:W3:Y:S04]  /*49f60*/  LDL.LU.64 R26, [R1+0x2340] ;  /* 0x00234000011a7983 */ /* 0x001ee80000300a00 */
[----:B------:R-:W3:Y:S04]  /*49f70*/  LDL.LU.64 R24, [R1+0x2338] ;  /* 0x0023380001187983 */ /* 0x000ee80000300a00 */
[----:B------:R-:W3:Y:S02]  /*49f80*/  LDL.LU.64 R4, [R1+0x2330] ;  /* 0x0023300001047983 */ /* 0x000ee40000300a00 */
[----:B---3--:R-:W-:Y:S01]  /*49f90*/  HMMA.16816.F32 R24, R8, R4, R24 ;  /* 0x000000040818723c */ /* 0x008fe20000001818 */
[----:B------:R-:W-:-:S02]  /*49fa0*/  IMAD.MOV.U32 R19, RZ, RZ, R4 ;  /* 0x000000ffff137224 */ /* 0x000fc400078e0004 */
[----:B------:R-:W-:-:S15]  /*49fb0*/  IMAD.MOV.U32 R18, RZ, RZ, R5 ;  /* 0x000000ffff127224 */ /* 0x000fde00078e0005 */
[----:B------:R-:W-:Y:S01]  /*49fc0*/  NOP ;  /* 0x0000000000007918 */ /* 0x000fe20000000000 */
[----:B------:R0:W-:Y:S04]  /*49fd0*/  STL.64 [R1+0x60], R24 ;  /* 0x0000601801007387 */ /* 0x0001e80000100a00 */
[----:B------:R1:W-:Y:S04]  /*49fe0*/  STL.64 [R1+0x68], R26 ;  /* 0x0000681a01007387 */ /* 0x0003e80000100a00 */
[----:B0-----:R-:W1:Y:S04]  /*49ff0*/  LDL.LU.64 R24, [R1+0x2328] ;  /* 0x0023280001187983 */ /* 0x001e680000300a00 */
[----:B------:R-:W1:Y:S04]  /*4a000*/  LDL.LU.64 R6, [R1+0x2320] ;  /* 0x0023200001067983 */ /* 0x000e680000300a00 */
[----:B------:R-:W1:Y:S01]  /*4a010*/  LDL.LU.64 R4, [R1+0x2318] ;  /* 0x0023180001047983 */ /* 0x000e620000300a00 */
[----:B------:R-:W-:Y:S01]  /*4a020*/  IMAD.MOV.U32 R13, RZ, RZ, R0 ;  /* 0x000000ffff0d7224 */ /* 0x000fe200078e0000 */
[----:B-1----:R-:W-:Y:S02]  /*4a030*/  HMMA.16816.F32 R24, R8, R24, R4 ;  /* 0x000000180818723c */ /* 0x002fe40000001804 */
[----:B------:R-:W3:Y:S04]  /*4a040*/  LDL.LU R6, [R1+0x2310] ;  /* 0x0023100001067983 */ /* 0x000ee80000300800 */
[----:B------:R-:W4:-:S13]  /*4a050*/  LDL.LU.64 R4, [R1+0x2308] ;  /* 0x0023080001047983 */ /* 0x000f1a0000300a00 */
[----:B------:R-:W-:Y:S01]  /*4a060*/  IMAD.MOV.U32 R28, RZ, RZ, R26 ;  /* 0x000000ffff1c7224 */ /* 0x000fe200078e001a */
[----:B------:R0:W-:Y:S01]  /*4a070*/  STL [R1+0x54], R25 ;  /* 0x0000541901007387 */ /* 0x0001e20000100800 */
[----:B------:R-:W-:Y:S02]  /*4a080*/  IMAD.MOV.U32 R0, RZ, RZ, R27 ;  /* 0x000000ffff007224 */ /* 0x000fe400078e001b */
[----:B------:R-:W-:Y:S01]  /*4a090*/  IMAD.MOV.U32 R7, RZ, RZ, R24 ;  /* 0x000000ffff077224 */ /* 0x000fe200078e0018 */
[----:B------:R-:W2:Y:S04]  /*4a0a0*/  LDL.LU.64 R26, [R1+0x2300] ;  /* 0x00230000011a7983 */ /* 0x000ea80000300a00 */
[----:B0-----:R-:W2:Y:S04]  /*4a0b0*/  LDL.LU.64 R24, [R1+0x22f8] ;  /* 0x0022f80001187983 */ /* 0x001ea80000300a00 */
[----:B------:R-:W-:Y:S04]  /*4a0c0*/  STL [R1+0x228c], R0 ;  /* 0x00228c0001007387 */ /* 0x000fe80000100800 */
[----:B------:R-:W-:Y:S04]  /*4a0d0*/  STL [R1+0x2288], R28 ;  /* 0x0022881c01007387 */ /* 0x000fe80000100800 */
[----:B---3--:R-:W-:Y:S04]  /*4a0e0*/  STL.64 [R1+0x2228], R6 ;  /* 0x0022280601007387 */ /* 0x008fe80000100a00 */
[----:B----4-:R0:W-:Y:S02]  /*4a0f0*/  STL.64 [R1+0x2220], R4 ;  /* 0x0022200401007387 */ /* 0x0101e40000100a00 */
[----:B0-----:R-:W-:-:S02]  /*4a100*/  IMAD.MOV.U32 R4, RZ, RZ, R19 ;  /* 0x000000ffff047224 */ /* 0x001fc400078e0013 */
[----:B------:R-:W-:Y:S02]  /*4a110*/  IMAD.MOV.U32 R5, RZ, RZ, R18 ;  /* 0x000000ffff057224 */ /* 0x000fe400078e0012 */
[----:B--2---:R-:W-:Y:S01]  /*4a120*/  HMMA.16816.F32 R16, R8, R16, R24 ;  /* 0x000000100810723c */ /* 0x004fe20000001818 */
[----:B------:R-:W2:Y:S04]  /*4a130*/  LDL.LU.64 R26, [R1+0x22f0] ;  /* 0x0022f000011a7983 */ /* 0x000ea80000300a00 */
[----:B------:R-:W3:-:S14]  /*4a140*/  LDL.LU.64 R24, [R1+0x22e8] ;  /* 0x0022e80001187983 */ /* 0x000edc0000300a00 */
[----:B------:R0:W-:Y:S04]  /*4a150*/  STL.64 [R1+0x21f0], R18 ;  /* 0x0021f01201007387 */ /* 0x0001e80000100a00 */
[----:B------:R2:W-:Y:S01]  /*4a160*/  STL.64 [R1+0x21e8], R16 ;  /* 0x0021e81001007387 */ /* 0x0005e20000100a00 */
[----:B0-----:R-:W-:Y:S02]  /*4a170*/  IMAD.MOV.U32 R19, RZ, RZ, R2 ;  /* 0x000000ffff137224 */ /* 0x001fe400078e0002 */
[----:B--2---:R-:W-:Y:S02]  /*4a180*/  IMAD.MOV.U32 R16, RZ, RZ, R27 ;  /* 0x000000ffff107224 */ /* 0x004fe400078e001b */
[----:B------:R-:W-:Y:S02]  /*4a190*/  IMAD.MOV.U32 R17, RZ, RZ, R26 ;  /* 0x000000ffff117224 */ /* 0x000fe400078e001a */
[----:B---3--:R-:W-:Y:S01]  /*4a1a0*/  HMMA.16816.F32 R24, R8, R24, R20 ;  /* 0x000000180818723c */ /* 0x008fe20000001814 */
[----:B------:R-:W2:Y:S04]  /*4a1b0*/  LDL.LU.64 R22, [R1+0x22e0] ;  /* 0x0022e00001167983 */ /* 0x000ea80000300a00 */
[----:B------:R-:W2:-:S14]  /*4a1c0*/  LDL.LU.64 R20, [R1+0x22d8] ;  /* 0x0022d80001147983 */ /* 0x000e9c0000300a00 */
[----:B------:R0:W-:Y:S04]  /*4a1d0*/  STL [R1+0x44], R25 ;  /* 0x0000441901007387 */ /* 0x0001e80000100800 */
[----:B------:R-:W-:Y:S01]  /*4a1e0*/  STL.64 [R1+0x48], R26 ;  /* 0x0000481a01007387 */ /* 0x000fe20000100a00 */
[----:B------:R-:W-:-:S03]  /*4a1f0*/  IMAD.MOV.U32 R2, RZ, RZ, R24 ;  /* 0x000000ffff027224 */ /* 0x000fc600078e0018 */
[----:B0-----:R-:W2:Y:S04]  /*4a200*/  LDL.LU.64 R24, [R1+0x22d0] ;  /* 0x0022d00001187983 */ /* 0x001ea80000300a00 */
[----:B------:R-:W-:Y:S01]  /*4a210*/  STL [R1+0x2290], R2 ;  /* 0x0022900201007387 */ /* 0x000fe20000100800 */
[----:B--2---:R-:W-:Y:S01]  /*4a220*/  HMMA.16816.F32 R20, R8, R24, R20 ;  /* 0x000000180814723c */ /* 0x004fe20000001814 */
[----:B------:R-:W-:Y:S02]  /*4a230*/  IMAD.MOV.U32 R0, RZ, RZ, R24 ;  /* 0x000000ffff007224 */ /* 0x000fe400078e0018 */
[----:B------:R-:W-:-:S15]  /*4a240*/  IMAD.MOV.U32 R28, RZ, RZ, R25 ;  /* 0x000000ffff1c7224 */ /* 0x000fde00078e0019 */
[----:B------:R-:W-:Y:S01]  /*4a250*/  NOP ;  /* 0x0000000000007918 */ /* 0x000fe20000000000 */
[----:B------:R0:W-:Y:S04]  /*4a260*/  STL.64 [R1+0x30], R20 ;  /* 0x0000301401007387 */ /* 0x0001e80000100a00 */
[----:B------:R1:W-:Y:S04]  /*4a270*/  STL.64 [R1+0x38], R22 ;  /* 0x0000381601007387 */ /* 0x0003e80000100a00 */
[----:B0-----:R-:W2:Y:S04]  /*4a280*/  LDL.LU.64 R20, [R1+0x22c8] ;  /* 0x0022c80001147983 */ /* 0x001ea80000300a00 */
[----:B------:R-:W2:Y:S04]  /*4a290*/  LDL.LU.64 R26, [R1+0x22c0] ;  /* 0x0022c000011a7983 */ /* 0x000ea80000300a00 */
[----:B------:R-:W2:Y:S04]  /*4a2a0*/  LDL.LU.64 R24, [R1+0x22b8] ;  /* 0x0022b80001187983 */ /* 0x000ea80000300a00 */
[----:B-1----:R-:W3:Y:S01]  /*4a2b0*/  LDL.LU.64 R22, [R1+0x22b0] ;  /* 0x0022b00001167983 */ /* 0x002ee20000300a00 */
[----:B--2---:R-:W-:Y:S01]  /*4a2c0*/  HMMA.16816.F32 R24, R8, R20, R24 ;  /* 0x000000140818723c */ /* 0x004fe20000001818 */
[----:B------:R-:W-:-:S15]  /*4a2d0*/  IMAD.MOV.U32 R2, RZ, RZ, R21 ;  /* 0x000000ffff027224 */ /* 0x000fde00078e0015 */
[----:B------:R-:W-:-:S03]  /*4a2e0*/  NOP ;  /* 0x0000000000007918 */ /* 0x000fc60000000000 */
[----:B------:R0:W-:Y:S04]  /*4a2f0*/  STL.64 [R1+0x20], R24 ;  /* 0x0000201801007387 */ /* 0x0001e80000100a00 */
[----:B------:R-:W-:Y:S04]  /*4a300*/  STL.64 [R1+0x28], R26 ;  /* 0x0000281a01007387 */ /* 0x000fe80000100a00 */
[----:B------:R-:W3:Y:S01]  /*4a310*/  LDL.LU.64 R20, [R1+0x22a8] ;  /* 0x0022a80001147983 */ /* 0x000ee20000300a00 */
[----:B------:R-:W-:Y:S02]  /*4a320*/  IMAD.MOV.U32 R18, RZ, RZ, R15 ;  /* 0x000000ffff127224 */ /* 0x000fe400078e000f */
[----:B0-----:R-:W-:-:S02]  /*4a330*/  IMAD.MOV.U32 R24, RZ, RZ, R14 ;  /* 0x000000ffff187224 */ /* 0x001fc400078e000e */
[----:B------:R-:W2:Y:S01]  /*4a340*/  LDL.LU.64 R14, [R1+0x22a0] ;  /* 0x0022a000010e7983 */ /* 0x000ea20000300a00 */
[----:B------:R-:W-:Y:S01]  /*4a350*/  IMAD.MOV.U32 R25, RZ, RZ, R3 ;  /* 0x000000ffff197224 */ /* 0x000fe200078e0003 */
[----:B---3--:R-:W-:Y:S02]  /*4a360*/  HMMA.16816.F32 R8, R8, R12, R20 ;  /* 0x0000000c0808723c */ /* 0x008fe40000001814 */
[----:B------:R-:W0:Y:S04]  /*4a370*/  LDSM.16.MT88.4 R20, [R29+UR5+0x22c00] ;  /* 0x022c00051d14783b */ /* 0x000e280008004200 */
[----:B------:R-:W2:-:S13]  /*4a380*/  LDL.LU.64 R12, [R1+0x2298] ;  /* 0x00229800010c7983 */ /* 0x000e9a0000300a00 */
[----:B------:R1:W-:Y:S04]  /*4a390*/  STL.64 [R1+0x10], R8 ;  /* 0x0000100801007387 */ /* 0x0003e80000100a00 */
[----:B------:R3:W-:Y:S01]  /*4a3a0*/  STL [R1+0x18], R10 ;  /* 0x0000180a01007387 */ /* 0x0007e20000100800 */
[----:B------:R-:W-:-:S03]  /*4a3b0*/  IMAD.MOV.U32 R3, RZ, RZ, R11 ;  /* 0x000000ffff037224 */ /* 0x000fc600078e000b */
[----:B-1----:R-:W2:Y:S04]  /*4a3c0*/  LDL.LU R8, [R1+0x90] ;  /* 0x0000900001087983 */ /* 0x002ea80000300800 */
[----:B------:R-:W2:Y:S04]  /*4a3d0*/  LDL.LU R9, [R1+0x94] ;  /* 0x0000940001097983 */ /* 0x000ea80000300800 */
[----:B---3--:R-:W2:Y:S04]  /*4a3e0*/  LDL.LU R10, [R1+0x98] ;  /* 0x00009800010a7983 */ /* 0x008ea80000300800 */
[----:B------:R-:W2:Y:S04]  /*4a3f0*/  LDL.LU R11, [R1+0x9c] ;  /* 0x00009c00010b7983 */ /* 0x000ea80000300800 */
[----:B0-----:R-:W-:Y:S04]  /*4a400*/  STL.64 [R1+0x21a8], R22 ;  /* 0x0021a81601007387 */ /* 0x001fe80000100a00 */
[----:B------:R0:W-:Y:S04]  /*4a410*/  STL.64 [R1+0x21a0], R20 ;  /* 0x0021a01401007387 */ /* 0x0001e80000100a00 */
[----:B0-----:R-:W3:Y:S04]  /*4a420*/  LDL.LU.64 R20, [R1+0x250] ;  /* 0x0002500001147983 */ /* 0x001ee80000300a00 */
[----:B------:R-:W4:Y:S01]  /*4a430*/  LDL.LU.64 R22, [R1+0x258] ;  /* 0x0002580001167983 */ /* 0x000f220000300a00 */
[C---:B--2---:R-:W-:Y:S08]  /*4a440*/  HMMA.16816.F32 R8, R12.reuse, R24, R8 ;  /* 0x000000180c08723c */ /* 0x044ff00000001808 */
[----:B------:R-:W-:Y:S01]  /*4a450*/  HMMA.16816.F32 R24, R12, R4, R16 ;  /* 0x000000040c18723c */ /* 0x000fe20000001810 */
[----:B----4-:R-:W-:Y:S04]  /*4a460*/  STL.64 [R1+0x2238], R22 ;  /* 0x0022381601007387 */ /* 0x010fe80000100a00 */
[----:B---3--:R-:W-:Y:S04]  /*4a470*/  STL.64 [R1+0x2230], R20 ;  /* 0x0022301401007387 */ /* 0x008fe80000100a00 */
[----:B------:R-:W2:Y:S04]  /*4a480*/  LDL.LU R16, [R1+0x60] ;  /* 0x0000600001107983 */ /* 0x000ea80000300800 */
[----:B------:R0:W-:Y:S04]  /*4a490*/  STL.64 [R1], R8 ;  /* 0x0000000801007387 */ /* 0x0001e80000100a00 */
[----:B------:R-:W-:Y:S04]  /*4a4a0*/  STL.64 [R1+0x8], R10 ;  /* 0x0000080a01007387 */ /* 0x000fe80000100a00 */
[----:B------:R-:W2:Y:S04]  /*4a4b0*/  LDL.LU R17, [R1+0x64] ;  /* 0x0000640001117983 */ /* 0x000ea80000300800 */
[----:B------:R-:W3:Y:S04]  /*4a4c0*/  LDL.LU R18, [R1+0x68] ;  /* 0x0000680001127983 */ /* 0x000ee80000300800 */
[----:B------:R-:W3:Y:S04]  /*4a4d0*/  LDL.LU R19, [R1+0x6c] ;  /* 0x00006c0001137983 */ /* 0x000ee80000300800 */
[----:B------:R-:W4:Y:S04]  /*4a4e0*/  LDL.LU R4, [R1+0x80] ;  /* 0x0000800001047983 */ /* 0x000f280000300800 */
[----:B------:R-:W4:Y:S04]  /*4a4f0*/  LDL.LU R5, [R1+0x84] ;  /* 0x0000840001057983 */ /* 0x000f280000300800 */
[----:B------:R-:W2:Y:S04]  /*4a500*/  LDL.LU R6, [R1+0x88] ;  /* 0x0000880001067983 */ /* 0x000ea80000300800 */
[----:B------:R-:W2:Y:S04]  /*4a510*/  LDL.LU R7, [R1+0x8c] ;  /* 0x00008c0001077983 */ /* 0x000ea80000300800 */
[----:B0-----:R-:W3:Y:S04]  /*4a520*/  LDL.LU R8, [R1+0x1d0] ;  /* 0x0001d00001087983 */ /* 0x001ee80000300800 */
[----:B------:R-:W3:Y:S04]  /*4a530*/  LDL.LU R9, [R1+0x1d4] ;  /* 0x0001d40001097983 */ /* 0x000ee80000300800 */
[----:B--2---:R-:W-:Y:S04]  /*4a540*/  STL.64 [R1+0x2248], R6 ;  /* 0x0022480601007387 */ /* 0x004fe80000100a00 */
[----:B----4-:R-:W-:Y:S04]  /*4a550*/  STL.64 [R1+0x2240], R4 ;  /* 0x0022400401007387 */ /* 0x010fe80000100a00 */
[----:B------:R-:W2:Y:S01]  /*4a560*/  LDL.LU R20, [R1+0x260] ;  /* 0x0002600001147983 */ /* 0x000ea20000300800 */
[----:B------:R-:W-:-:S03]  /*4a570*/  IMAD.MOV.U32 R21, RZ, RZ, R2 ;  /* 0x000000ffff157224 */ /* 0x000fc600078e0002 */
[----:B------:R-:W4:Y:S04]  /*4a580*/  LDL.LU R2, [R1+0x2290] ;  /* 0x0022900001027983 */ /* 0x000f280000300800 */
[----:B--2---:R0:W-:Y:S02]  /*4a590*/  STL.64 [R1+0x2250], R20 ;  /* 0x0022501401007387 */ /* 0x0041e40000100a00 */
[----:B0-----:R-:W-:Y:S02]  /*4a5a0*/  IMAD.MOV.U32 R20, RZ, RZ, R0 ;  /* 0x000000ffff147224 */ /* 0x001fe400078e0000 */
[----:B------:R-:W-:Y:S01]  /*4a5b0*/  IMAD.MOV.U32 R21, RZ, RZ, R28 ;  /* 0x000000ffff157224 */ /* 0x000fe200078e001c */
[----:B------:R-:W2:Y:S04]  /*4a5c0*/  LDL.LU R0, [R1+0x228c] ;  /* 0x00228c0001007983 */ /* 0x000ea80000300800 */
[----:B------:R-:W2:Y:S04]  /*4a5d0*/  LDL.LU R28, [R1+0x2288] ;  /* 0x00228800011c7983 */ /* 0x000ea80000300800 */
[----:B------:R0:W-:Y:S04]  /*4a5e0*/  STL.64 [R1+0x2258], R20 ;  /* 0x0022581401007387 */ /* 0x0001e80000100a00 */
[----:B0-----:R-:W2:Y:S04]  /*4a5f0*/  LDL.LU R20, [R1+0x220] ;  /* 0x0002200001147983 */ /* 0x001ea80000300800 */
[----:B------:R-:W2:Y:S04]  /*4a600*/  LDL.LU R21, [R1+0x224] ;  /* 0x0002240001157983 */ /* 0x000ea80000300800 */
[----:B--2---:R0:W-:Y:S04]  /*4a610*/  STL.64 [R1+0x2270], R20 ;  /* 0x0022701401007387 */ /* 0x0041e80000100a00 */
[----:B0-----:R-:W2:Y:S04]  /*4a620*/  LDL.LU R20, [R1+0xd0] ;  /* 0x0000d00001147983 */ /* 0x001ea80000300800 */
[----:B------:R-:W2:Y:S04]  /*4a630*/  LDL.LU R21, [R1+0xd4] ;  /* 0x0000d40001157983 */ /* 0x000ea80000300800 */
[----:B------:R-:W2:Y:S04]  /*4a640*/  LDL.LU R22, [R1+0xd8] ;  /* 0x0000d80001167983 */ /* 0x000ea80000300800 */
[----:B------:R-:W2:Y:S04]  /*4a650*/  LDL.LU R23, [R1+0xdc] ;  /* 0x0000dc0001177983 */ /* 0x000ea80000300800 */
[----:B--2---:R-:W-:Y:S04]  /*4a660*/  STL.64 [R1+0x2280], R22 ;  /* 0x0022801601007387 */ /* 0x004fe80000100a00 */
[----:B------:R0:W-:Y:S04]  /*4a670*/  STL.64 [R1+0x2278], R20 ;  /* 0x0022781401007387 */ /* 0x0001e80000100a00 */
[----:B0-----:R-:W3:Y:S04]  /*4a680*/  LDL.LU R20, [R1+0xe0] ;  /* 0x0000e00001147983 */ /* 0x001ee80000300800 */
[----:B------:R-:W3:Y:S04]  /*4a690*/  LDL.LU R21, [R1+0xe4] ;  /* 0x0000e40001157983 */ /* 0x000ee80000300800 */
[----:B------:R-:W3:Y:S04]  /*4a6a0*/  LDL.LU R22, [R1+0xe8] ;  /* 0x0000e80001167983 */ /* 0x000ee80000300800 */
[----:B------:R-:W3:Y:S04]  /*4a6b0*/  LDL.LU R23, [R1+0xec] ;  /* 0x0000ec0001177983 */ /* 0x000ee80000300800 */
[----:B------:R-:W2:Y:S04]  /*4a6c0*/  LDL.LU R4, [R1+0xa0] ;  /* 0x0000a00001047983 */ /* 0x000ea80000300800 */
[----:B------:R-:W2:Y:S04]  /*4a6d0*/  LDL.LU R5, [R1+0xa4] ;  /* 0x0000a40001057983 */ /* 0x000ea80000300800 */
[----:B------:R-:W2:Y:S04]  /*4a6e0*/  LDL.LU R6, [R1+0xa8] ;  /* 0x0000a80001067983 */ /* 0x000ea80000300800 */
[----:B------:R-:W2:Y:S04]  /*4a6f0*/  LDL.LU R7, [R1+0xac] ;  /* 0x0000ac0001077983 */ /* 0x000ea80000300800 */
[----:B--2---:R-:W-:Y:S04]  /*4a700*/  STL.64 [R1+0x2268], R6 ;  /* 0x0022680601007387 */ /* 0x004fe80000100a00 */
[----:B------:R0:W-:Y:S01]  /*4a710*/  STL.64 [R1+0x2260], R4 ;  /* 0x0022600401007387 */ /* 0x0001e20000100a00 */
[C---:B---3--:R-:W-:Y:S03]  /*4a720*/  HMMA.16816.F32 R8, R12.reuse, R8, R20 ;  /* 0x000000080c08723c */ /* 0x048fe60000001814 */
[----:B0-----:R-:W2:Y:S04]  /*4a730*/  LDL.LU R4, [R1+0xc0] ;  /* 0x0000c00001047983 */ /* 0x001ea80000300800 */
[----:B------:R-:W2:Y:S04]  /*4a740*/  LDL.LU R5, [R1+0xc4] ;  /* 0x0000c40001057983 */ /* 0x000ea80000300800 */
[----:B------:R-:W2:Y:S04]  /*4a750*/  LDL.LU R6, [R1+0xc8] ;  /* 0x0000c80001067983 */ /* 0x000ea80000300800 */
[----:B------:R-:W2:Y:S04]  /*4a760*/  LDL.LU R7, [R1+0xcc] ;  /* 0x0000cc0001077983 */ /* 0x000ea80000300800 */
[----:B------:R0:W-:Y:S04]  /*4a770*/  STL.64 [R1+0x2200], R18 ;  /* 0x0022001201007387 */ /* 0x0001e80000100a00 */
[----:B------:R-:W-:Y:S04]  /*4a780*/  STL.64 [R1+0x21f8], R16 ;  /* 0x0021f81001007387 */ /* 0x000fe80000100a00 */
[----:B0-----:R-:W3:Y:S04]  /*4a790*/  LDL R18, [R1+0x1b8] ;  /* 0x0001b80001127983 */ /* 0x001ee80000100800 */
[----:B------:R-:W3:Y:S04]  /*4a7a0*/  LDL R19, [R1+0x1bc] ;  /* 0x0001bc0001137983 */ /* 0x000ee80000100800 */
[----:B------:R-:W-:Y:S04]  /*4a7b0*/  STL.64 [R1+0x2198], R26 ;  /* 0x0021981a01007387 */ /* 0x000fe80000100a00 */
[----:B------:R0:W-:Y:S04]  /*4a7c0*/  STL.64 [R1+0x2190], R24 ;  /* 0x0021901801007387 */ /* 0x0001e80000100a00 */
[----:B0-----:R-:W2:Y:S04]  /*4a7d0*/  LDL.LU.64 R24, [R1+0x1e0] ;  /* 0x0001e00001187983 */ /* 0x001ea80000300a00 */
[----:B------:R-:W2:Y:S04]  /*4a7e0*/  LDL.LU.64 R26, [R1+0x1e8] ;  /* 0x0001e800011a7983 */ /* 0x000ea80000300a00 */
[----:B------:R-:W2:Y:S04]  /*4a7f0*/  LDL.LU.64 R22, [R1+0x2280] ;  /* 0x0022800001167983 */ /* 0x000ea80000300a00 */
[----:B------:R-:W2:Y:S04]  /*4a800*/  LDL.LU.64 R20, [R1+0x2278] ;  /* 0x0022780001147983 */ /* 0x000ea80000300a00 */
[----:B------:R0:W-:Y:S04]  /*4a810*/  STL [R1+0x2174], R8 ;  /* 0x0021740801007387 */ /* 0x0001e80000100800 */
[----:B------:R1:W-:Y:S04]  /*4a820*/  STL [R1+0x2170], R9 ;  /* 0x0021700901007387 */ /* 0x0003e80000100800 */
[----:B------:R1:W-:Y:S04]  /*4a830*/  STL [R1+0x216c], R10 ;  /* 0x00216c0a01007387 */ /* 0x0003e80000100800 */
[----:B------:R4:W-:Y:S04]  /*4a840*/  STL [R1+0x2168], R11 ;  /* 0x0021680b01007387 */ /* 0x0009e80000100800 */
[----:B0-----:R-:W3:Y:S04]  /*4a850*/  LDL.LU R8, [R1+0xb0] ;  /* 0x0000b00001087983 */ /* 0x001ee80000300800 */
[----:B-1----:R-:W3:Y:S04]  /*4a860*/  LDL.LU R9, [R1+0xb4] ;  /* 0x0000b40001097983 */ /* 0x002ee80000300800 */
[----:B------:R-:W3:Y:S04]  /*4a870*/  LDL.LU R10, [R1+0xb8] ;  /* 0x0000b800010a7983 */ /* 0x000ee80000300800 */
[----:B----4-:R-:W3:Y:S01]  /*4a880*/  LDL.LU R11, [R1+0xbc] ;  /* 0x0000bc00010b7983 */ /* 0x010ee20000300800 */
[----:B--2---:R-:W-:-:S15]  /*4a890*/  HMMA.16816.F32 R20, R12, R24, R20 ;  /* 0x000000180c14723c */ /* 0x004fde0000001814 */
[----:B------:R-:W-:-:S04]  /*4a8a0*/  NOP ;  /* 0x0000000000007918 */ /* 0x000fc80000000000 */
[----:B------:R0:W-:Y:S04]  /*4a8b0*/  STL.64 [R1+0x90], R20 ;  /* 0x0000901401007387 */ /* 0x0001e80000100a00 */
[----:B------:R-:W-:Y:S04]  /*4a8c0*/  STL.64 [R1+0x98], R22 ;  /* 0x0000981601007387 */ /* 0x000fe80000100a00 */
[----:B0-----:R-:W2:Y:S04]  /*4a8d0*/  LDL.LU.64 R20, [R1+0x2270] ;  /* 0x0022700001147983 */ /* 0x001ea80000300a00 */
[----:B------:R0:W-:Y:S04]  /*4a8e0*/  STL.64 [R1+0x2208], R26 ;  /* 0x0022081a01007387 */ /* 0x0001e80000100a00 */
[----:B------:R-:W4:Y:S04]  /*4a8f0*/  LDL.LU R24, [R1+0x70] ;  /* 0x0000700001187983 */ /* 0x000f280000300800 */
[----:B------:R-:W4:Y:S04]  /*4a900*/  LDL.LU R25, [R1+0x74] ;  /* 0x0000740001197983 */ /* 0x000f280000300800 */
[----:B0-----:R-:W4:Y:S04]  /*4a910*/  LDL.LU R26, [R1+0x78] ;  /* 0x00007800011a7983 */ /* 0x001f280000300800 */
[----:B------:R-:W4:Y:S01]  /*4a920*/  LDL.LU R27, [R1+0x7c] ;  /* 0x00007c00011b7983 */ /* 0x000f220000300800 */
[----:B--2---:R-:W-:Y:S03]  /*4a930*/  HMMA.16816.F32 R20, R12, R20, R4 ;  /* 0x000000140c14723c */ /* 0x004fe60000001804 */
[----:B------:R-:W2:Y:S04]  /*4a940*/  LDL.LU.64 R6, [R1+0x2268] ;  /* 0x0022680001067983 */ /* 0x000ea80000300a00 */
[----:B------:R-:W2:-:S12]  /*4a950*/  LDL.LU.64 R4, [R1+0x2260] ;  /* 0x0022600001047983 */ /* 0x000e980000300a00 */
[----:B------:R0:W-:Y:S04]  /*4a960*/  STL.64 [R1+0x1a0], R20 ;  /* 0x0001a01401007387 */ /* 0x0001e80000100a00 */
[----:B------:R3:W-:Y:S04]  /*4a970*/  STL.64 [R1+0x1a8], R22 ;  /* 0x0001a81601007387 */ /* 0x0007e80000100a00 */
[----:B0-----:R-:W3:Y:S02]  /*4a980*/  LDL.LU.64 R20, [R1+0x2258] ;  /* 0x0022580001147983 */ /* 0x001ee40000300a00 */
[----:B---3--:R-:W-:-:S15]  /*4a990*/  HMMA.16816.F32 R20, R12, R20, R8 ;  /* 0x000000140c14723c */ /* 0x008fde0000001808 */
[----:B------:R-:W-:-:S04]  /*4a9a0*/  NOP ;  /* 0x0000000000007918 */ /* 0x000fc80000000000 */
[----:B------:R-:W-:Y:S02]  /*4a9b0*/  IMAD.MOV.U32 R8, RZ, RZ, R20 ;  /* 0x000000ffff087224 */ /* 0x000fe400078e0014 */
[----:B------:R-:W-:Y:S02]  /*4a9c0*/  IMAD.MOV.U32 R9, RZ, RZ, R21 ;  /* 0x000000ffff097224 */ /* 0x000fe400078e0015 */
[----:B------:R-:W2:Y:S01]  /*4a9d0*/  LDL.LU.64 R20, [R1+0x2250] ;  /* 0x0022500001147983 */ /* 0x000ea20000300a00 */
[----:B------:R-:W-:Y:S02]  /*4a9e0*/  IMAD.MOV.U32 R10, RZ, RZ, R22 ;  /* 0x000000ffff0a7224 */ /* 0x000fe400078e0016 */
[----:B------:R-:W-:-:S05]  /*4a9f0*/  IMAD.MOV.U32 R11, RZ, RZ, R23 ;  /* 0x000000ffff0b7224 */ /* 0x000fca00078e0017 */
[----:B------:R0:W-:Y:S04]  /*4aa00*/  STL [R1+0x2184], R11 ;  /* 0x0021840b01007387 */ /* 0x0001e80000100800 */
[----:B------:R1:W-:Y:S04]  /*4aa10*/  STL [R1+0x2180], R10 ;  /* 0x0021800a01007387 */ /* 0x0003e80000100800 */
[----:B------:R-:W-:Y:S04]  /*4aa20*/  STL [R1+0x217c], R9 ;  /* 0x00217c0901007387 */ /* 0x000fe80000100800 */
[----:B------:R-:W-:Y:S04]  /*4aa30*/  STL [R1+0x2178], R8 ;  /* 0x0021780801007387 */ /* 0x000fe80000100800 */
[----:B0-----:R-:W3:Y:S04]  /*4aa40*/  LDL R11, [R1+0x1dc] ;  /* 0x0001dc00010b7983 */ /* 0x001ee80000100800 */
[----:B-1----:R-:W3:Y:S01]  /*4aa50*/  LDL R10, [R1+0x1d8] ;  /* 0x0001d800010a7983 */ /* 0x002ee20000100800 */
[----:B--2---:R-:W-:Y:S03]  /*4aa60*/  HMMA.16816.F32 R20, R12, R20, R4 ;  /* 0x000000140c14723c */ /* 0x004fe60000001804 */
[----:B------:R-:W2:Y:S04]  /*4aa70*/  LDL.LU.64 R6, [R1+0x2248] ;  /* 0x0022480001067983 */ /* 0x000ea80000300a00 */
[----:B------:R-:W2:-:S12]  /*4aa80*/  LDL.LU.64 R4, [R1+0x2240] ;  /* 0x0022400001047983 */ /* 0x000e980000300a00 */
[----:B------:R-:W-:Y:S04]  /*4aa90*/  STL.64 [R1+0x180], R20 ;  /* 0x0001801401007387 */ /* 0x000fe80000100a00 */
[----:B------:R0:W-:Y:S04]  /*4aaa0*/  STL.64 [R1+0x188], R22 ;  /* 0x0001881601007387 */ /* 0x0001e80000100a00 */
[----:B0-----:R-:W2:Y:S04]  /*4aab0*/  LDL.LU.64 R22, [R1+0x2238] ;  /* 0x0022380001167983 */ /* 0x001ea80000300a00 */
[----:B------:R-:W2:Y:S02]  /*4aac0*/  LDL.LU.64 R20, [R1+0x2230] ;  /* 0x0022300001147983 */ /* 0x000ea40000300a00 */
[----:B--2---:R-:W-:Y:S02]  /*4aad0*/  HMMA.16816.F32 R12, R12, R20, R4 ;  /* 0x000000140c0c723c */ /* 0x004fe40000001804 */
[----:B------:R-:W2:Y:S04]  /*4aae0*/  LDL.LU.64 R6, [R1+0x2228] ;  /* 0x0022280001067983 */ /* 0x000ea80000300a00 */
[----:B------:R-:W4:-:S13]  /*4aaf0*/  LDL.LU.64 R4, [R1+0x2220] ;  /* 0x0022200001047983 */ /* 0x000f1a0000300a00 */
[----:B------:R2:W-:Y:S04]  /*4ab00*/  STL.64 [R1+0x170], R12 ;  /* 0x0001700c01007387 */ /* 0x0005e80000100a00 */
[----:B------:R0:W-:Y:S01]  /*4ab10*/  STL.64 [R1+0x178], R14 ;  /* 0x0001780e01007387 */ /* 0x0001e20000100a00 */
[----:B--2---:R-:W-:-:S03]  /*4ab20*/  IMAD.MOV.U32 R12, RZ, RZ, R7 ;  /* 0x000000ffff0c7224 */ /* 0x004fc600078e0007 */
[----:B------:R-:W4:Y:S04]  /*4ab30*/  LDL.LU R7, [R1+0x2218] ;  /* 0x0022180001077983 */ /* 0x000f280000300800 */
[----:B------:R-:W3:Y:S01]  /*4ab40*/  LDL.LU R13, [R1+0x54] ;  /* 0x00005400010d7983 */ /* 0x000ee20000300800 */
[----:B0-----:R-:W-:Y:S02]  /*4ab50*/  IMAD.MOV.U32 R14, RZ, RZ, R28 ;  /* 0x000000ffff0e7224 */ /* 0x001fe400078e001c */
[----:B------:R-:W-:Y:S01]  /*4ab60*/  IMAD.MOV.U32 R15, RZ, RZ, R0 ;  /* 0x000000ffff0f7224 */ /* 0x000fe200078e0000 */
[----:B------:R-:W2:Y:S04]  /*4ab70*/  LDL.LU R28, [R1+0x2214] ;  /* 0x00221400011c7983 */ /* 0x000ea80000300800 */
[----:B------:R-:W2:Y:S04]  /*4ab80*/  LDL.LU R0, [R1+0x2210] ;  /* 0x0022100001007983 */ /* 0x000ea80000300800 */
[----:B------:R0:W-:Y:S04]  /*4ab90*/  STL.64 [R1+0x21c0], R22 ;  /* 0x0021c01601007387 */ /* 0x0001e80000100a00 */
[----:B0-----:R-:W2:Y:S04]  /*4aba0*/  LDL R22, [R1+0x1c8] ;  /* 0x0001c80001167983 */ /* 0x001ea80000100800 */
[----:B------:R-:W2:Y:S01]  /*4abb0*/  LDL R23, [R1+0x1cc] ;  /* 0x0001cc0001177983 */ /* 0x000ea20000100800 */
[----:B----4-:R-:W-:Y:S03]  /*4abc0*/  HMMA.16816.F32 R16, R4, R18, R24 ;  /* 0x000000120410723c */ /* 0x010fe60000001818 */
[----:B------:R-:W4:-:S15]  /*4abd0*/  LDL.LU.64 R26, [R1+0x2208] ;  /* 0x00220800011a7983 */ /* 0x000f1e0000300a00 */
[----:B------:R-:W-:Y:S01]  /*4abe0*/  NOP ;  /* 0x0000000000007918 */ /* 0x000fe20000000000 */
[----:B------:R-:W-:Y:S04]  /*4abf0*/  STL.64 [R1+0x160], R16 ;  /* 0x0001601001007387 */ /* 0x000fe80000100a00 */
[----:B------:R0:W-:Y:S04]  /*4ac00*/  STL.64 [R1+0x168], R18 ;  /* 0x0001681201007387 */ /* 0x0001e80000100a00 */
[----:B0-----:R-:W2:Y:S04]  /*4ac10*/  LDL.LU.64 R18, [R1+0x2200] ;  /* 0x0022000001127983 */ /* 0x001ea80000300a00 */
[----:B------:R-:W2:Y:S02]  /*4ac20*/  LDL.LU.64 R16, [R1+0x21f8] ;  /* 0x0021f80001107983 */ /* 0x000ea40000300a00 */
[----:B--2---:R-:W-:Y:S02]  /*4ac30*/  HMMA.16816.F32 R20, R4, R22, R16 ;  /* 0x000000160414723c */ /* 0x004fe40000001810 */
[----:B------:R-:W2:Y:S04]  /*4ac40*/  LDL.LU.64 R18, [R1+0x21f0] ;  /* 0x0021f00001127983 */ /* 0x000ea80000300a00 */
[----:B------:R-:W2:-:S13]  /*4ac50*/  LDL.LU.64 R16, [R1+0x21e8] ;  /* 0x0021e80001107983 */ /* 0x000e9a0000300a00 */
[----:B------:R-:W-:Y:S04]  /*4ac60*/  STL.64 [R1+0x150], R20 ;  /* 0x0001501401007387 */ /* 0x000fe80000100a00 */
[----:B------:R3:W-:Y:S02]  /*4ac70*/  STL.64 [R1+0x158], R22 ;  /* 0x0001581601007387 */ /* 0x0007e40000100a00 */
[----:B---3--:R-:W-:Y:S01]  /*4ac80*/  HMMA.16816.F32 R20, R4, R10, R12 ;  /* 0x0000000a0414723c */ /* 0x008fe2000000180c */
[----:B----4-:R-:W-:Y:S02]  /*4ac90*/  IMAD.MOV.U32 R8, RZ, RZ, R27 ;  /* 0x000000ffff087224 */ /* 0x010fe400078e001b */
[----:B------:R-:W-:-:S15]  /*4aca0*/  IMAD.MOV.U32 R9, RZ, RZ, R26 ;  /* 0x000000ffff097224 */ /* 0x000fde00078e001a */
[----:B------:R-:W-:Y:S01]  /*4acb0*/  NOP ;  /* 0x0000000000007918 */ /* 0x000fe20000000000 */
[----:B------:R-:W-:Y:S04]  /*4acc0*/  STL.64 [R1+0x140], R20 ;  /* 0x0001401401007387 */ /* 0x000fe80000100a00 */
[----:B------:R-:W-:Y:S01]  /*4acd0*/  STL.64 [R1+0x148], R22 ;  /* 0x0001481601007387 */ /* 0x000fe20000100a00 */
[----:B--2---:R-:W-:Y:S03]  /*4ace0*/  HMMA.16816.F32 R12, R4, R26, R16 ;  /* 0x0000001a040c723c */ /* 0x004fe60000001810 */
[----:B------:R0:W1:-:S15]  /*4acf0*/  LDSM.16.MT88.4 R16, [R28+UR5+0x23000] ;  /* 0x023000051c10783b */ /* 0x00005e0008004200 */
[----:B------:R-:W-:Y:S01]  /*4ad00*/  NOP ;  /* 0x0000000000007918 */ /* 0x000fe20000000000 */
[----:B------:R-:W-:Y:S04]  /*4ad10*/  STL.64 [R1+0x130], R12 ;  /* 0x0001300c01007387 */ /* 0x000fe80000100a00 */
[----:B------:R-:W-:Y:S04]  /*4ad20*/  STL.64 [R1+0x138], R14 ;  /* 0x0001380e01007387 */ /* 0x000fe80000100a00 */
[----:B------:R2:W-:Y:S04]  /*4ad30*/  STL [R1+0x218c], R8 ;  /* 0x00218c0801007387 */ /* 0x0005e80000100800 */
[----:B------:R3:W-:Y:S04]  /*4ad40*/  STL [R1+0x2188], R9 ;  /* 0x0021880901007387 */ /* 0x0007e80000100800 */
[----:B0-----:R-:W4:Y:S01]  /*4ad50*/  LDL.LU R28, [R1+0x21e4] ;  /* 0x0021e400011c7983 */ /* 0x001f220000300800 */
[----:B--2---:R-:W-:-:S03]  /*4ad60*/  IMAD.MOV.U32 R8, RZ, RZ, R2 ;  /* 0x000000ffff087224 */ /* 0x004fc600078e0002 */
[----:B------:R-:W2:Y:S04]  /*4ad70*/  LDL.LU R2, [R1+0x21e0] ;  /* 0x0021e00001027983 */ /* 0x000ea80000300800 */
[----:B---3--:R-:W3:Y:S04]  /*4ad80*/  LDL.LU R9, [R1+0x44] ;  /* 0x0000440001097983 */ /* 0x008ee80000300800 */
[----:B------:R-:W3:Y:S04]  /*4ad90*/  LDL.LU R10, [R1+0x48] ;  /* 0x00004800010a7983 */ /* 0x000ee80000300800 */
[----:B------:R-:W3:Y:S04]  /*4ada0*/  LDL.LU R11, [R1+0x4c] ;  /* 0x00004c00010b7983 */ /* 0x000ee80000300800 */
[----:B-1----:R-:W-:Y:S04]  /*4adb0*/  STL.64 [R1+0x2108], R18 ;  /* 0x0021081201007387 */ /* 0x002fe80000100a00 */
[----:B------:R-:W-:Y:S04]  /*4adc0*/  STL.64 [R1+0x2100], R16 ;  /* 0x0021001001007387 */ /* 0x000fe80000100a00 */
[----:B--2---:R-:W0:Y:S04]  /*4add0*/  LDSM.16.M88.4 R12, [R2+UR5+0x180] ;  /* 0x00018005020c783b */ /* 0x004e280008000200 */
[----:B0-----:R0:W-:Y:S04]  /*4ade0*/  STL.64 [R1+0x78], R14 ;  /* 0x0000780e01007387 */ /* 0x0011e80000100a00 */
[----:B0-----:R-:W2:Y:S04]  /*4adf0*/  LDL.LU.64 R14, [R1+0x248] ;  /* 0x00024800010e7983 */ /* 0x001ea80000300a00 */
[----:B--2---:R0:W-:Y:S04]  /*4ae00*/  STL.64 [R1+0x21d8], R14 ;  /* 0x0021d80e01007387 */ /* 0x0041e80000100a00 */
[----:B0-----:R-:W3:Y:S04]  /*4ae10*/  LDL.LU.64 R14, [R1+0x228] ;  /* 0x00022800010e7983 */ /* 0x001ee80000300a00 */
[----:B------:R-:W2:Y:S04]  /*4ae20*/  LDL.LU R24, [R1] ;  /* 0x0000000001187983 */ /* 0x000ea80000300800 */
[----:B------:R-:W2:Y:S04]  /*4ae30*/  LDL.LU R25, [R1+0x4] ;  /* 0x0000040001197983 */ /* 0x000ea80000300800 */
[----:B------:R-:W2:Y:S04]  /*4ae40*/  LDL.LU R26, [R1+0x8] ;  /* 0x00000800011a7983 */ /* 0x000ea80000300800 */
[----:B------:R-:W2:Y:S04]  /*4ae50*/  LDL.LU R27, [R1+0xc] ;  /* 0x00000c00011b7983 */ /* 0x000ea80000300800 */
[----:B------:R-:W2:Y:S04]  /*4ae60*/  LDL.LU R20, [R1+0x20] ;  /* 0x0000200001147983 */ /* 0x000ea80000300800 */
[----:B------:R-:W2:Y:S04]  /*4ae70*/  LDL.LU R21, [R1+0x24] ;  /* 0x0000240001157983 */ /* 0x000ea80000300800 */
[----:B------:R-:W2:Y:S04]  /*4ae80*/  LDL.LU R22, [R1+0x28] ;  /* 0x0000280001167983 */ /* 0x000ea80000300800 */
[----:B------:R-:W2:Y:S01]  /*4ae90*/  LDL.LU R23, [R1+0x2c] ;  /* 0x00002c0001177983 */ /* 0x000ea20000300800 */
[----:B------:R-:W-:-:S02]  /*4aea0*/  IMAD.MOV.U32 R19, RZ, RZ, R0 ;  /* 0x000000ffff137224 */ /* 0x000fc400078e0000 */
[----:B----4-:R-:W-:Y:S02]  /*4aeb0*/  IMAD.MOV.U32 R18, RZ, RZ, R28 ;  /* 0x000000ffff127224 */ /* 0x010fe400078e001c */
[----:B------:R-:W-:Y:S02]  /*4aec0*/  IMAD.MOV.U32 R0, RZ, RZ, R13 ;  /* 0x000000ffff007224 */ /* 0x000fe400078e000d */
[----:B------:R-:W-:Y:S01]  /*4aed0*/  IMAD.MOV.U32 R28, RZ, RZ, R12 ;  /* 0x000000ffff1c7224 */ /* 0x000fe200078e000c */
[----:B---3--:R-:W-:Y:S01]  /*4aee0*/  HMMA.16816.F32 R8, R4, R14, R8 ;  /* 0x0000000e0408723c */ /* 0x008fe20000001808 */
        /* <DEDUP_REMOVED lines=10> */
[----:B------:R-:W3:Y:S04]  /*4af90*/  LDL.LU R26, [R1+0x18] ;  /* 0x00001800011a7983 */ /* 0x000ee80000300800 */
[----:B------:R-:W-:Y:S04]  /*4afa0*/  STL [R1+0x2164], R0 ;  /* 0x0021640001007387 */ /* 0x000fe80000100800 */
[----:B------:R-:W-:Y:S04]  /*4afb0*/  STL [R1+0x2160], R28 ;  /* 0x0021601c01007387 */ /* 0x000fe80000100800 */
[----:B------:R-:W-:Y:S04]  /*4afc0*/  STL.64 [R1+0x120], R8 ;  /* 0x0001200801007387 */ /* 0x000fe80000100a00 */
[----:B------:R0:W-:Y:S02]  /*4afd0*/  STL.64 [R1+0x128], R10 ;  /* 0x0001280a01007387 */ /* 0x0001e40000100a00 */
[----:B0-----:R-:W-:-:S02]  /*4afe0*/  IMAD.MOV.U32 R11, RZ, RZ, R14 ;  /* 0x000000ffff0b7224 */ /* 0x001fc400078e000e */
[----:B------:R-:W-:Y:S02]  /*4aff0*/  IMAD.MOV.U32 R10, RZ, RZ, R15 ;  /* 0x000000ffff0a7224 */ /* 0x000fe400078e000f */
        /* <DEDUP_REMOVED lines=21> */
[----:B------:R0:W-:Y:S01]  /*4b150*/  STL.64 [R1+0x298], R14 ;  /* 0x0002980e01007387 */ /* 0x0001e20000100a00 */
[----:B------:R-:W-:-:S03]  /*4b160*/  IMAD.MOV.U32 R2, RZ, RZ, R15 ;  /* 0x000000ffff027224 */ /* 0x000fc600078e000f */
[----:B0-----:R-:W2:Y:S01]  /*4b170*/  LDL.LU.64 R14, [R1+0x21d8] ;  /* 0x0021d800010e7983 */ /* 0x001ea20000300a00 */
[----:B------:R-:W-:Y:S02]  /*4b180*/  IMAD.MOV.U32 R17, RZ, RZ, R12 ;  /* 0x000000ffff117224 */ /* 0x000fe400078e000c */
[----:B------:R-:W-:Y:S01]  /*4b190*/  IMAD.MOV.U32 R16, RZ, RZ, R13 ;  /* 0x000000ffff107224 */ /* 0x000fe200078e000d */
[----:B--2---:R-:W-:-:S15]  /*4b1a0*/  HMMA.16816.F32 R20, R4, R14, R20 ;  /* 0x0000000e0414723c */ /* 0x004fde0000001814 */
[----:B------:R-:W-:-:S04]  /*4b1b0*/  NOP ;  /* 0x0000000000007918 */ /* 0x000fc80000000000 */
[----:B------:R-:W-:Y:S04]  /*4b1c0*/  STL.64 [R1+0x110], R20 ;  /* 0x0001101401007387 */ /* 0x000fe80000100a00 */
[----:B------:R0:W-:Y:S04]  /*4b1d0*/  STL.64 [R1+0x118], R22 ;  /* 0x0001181601007387 */ /* 0x0001e80000100a00 */
[----:B0-----:R-:W2:Y:S04]  /*4b1e0*/  LDL.LU.64 R22, [R1+0x21d0] ;  /* 0x0021d00001167983 */ /* 0x001ea80000300a00 */
[----:B------:R-:W2:Y:S01]  /*4b1f0*/  LDL.LU.64 R20, [R1+0x21c8] ;  /* 0x0021c80001147983 */ /* 0x000ea20000300a00 */
[----:B------:R-:W-:-:S02]  /*4b200*/  IMAD.MOV.U32 R8, RZ, RZ, R14 ;  /* 0x000000ffff087224 */ /* 0x000fc400078e000e */
[----:B------:R-:W-:Y:S02]  /*4b210*/  IMAD.MOV.U32 R9, RZ, RZ, R15 ;  /* 0x000000ffff097224 */ /* 0x000fe400078e000f */
[----:B------:R-:W0:Y:S04]  /*4b220*/  LDSM.16.MT88.4 R12, [R29+UR5+0x23000] ;  /* 0x023000051d0c783b */ /* 0x000e280008004200 */
[----:B0-----:R-:W-:Y:S04]  /*4b230*/  STL [R1+0x2058], R12 ;  /* 0x0020580c01007387 */ /* 0x001fe80000100800 */
[----:B------:R-:W-:Y:S04]  /*4b240*/  STL [R1+0x2054], R13 ;  /* 0x0020540d01007387 */ /* 0x000fe80000100800 */
[----:B------:R0:W-:Y:S04]  /*4b250*/  STL [R1+0x2050], R14 ;  /* 0x0020500e01007387 */ /* 0x0001e80000100800 */
[----:B------:R1:W-:Y:S04]  /*4b260*/  STL [R1+0x204c], R15 ;  /* 0x00204c0f01007387 */ /* 0x0003e80000100800 */
[----:B0-----:R-:W4:Y:S04]  /*4b270*/  LDL.LU R14, [R1+0x1c8] ;  /* 0x0001c800010e7983 */ /* 0x001f280000300800 */
[----:B-1----:R-:W4:Y:S01]  /*4b280*/  LDL.LU R15, [R1+0x1cc] ;  /* 0x0001cc00010f7983 */ /* 0x002f220000300800 */
[----:B--2---:R-:W-:-:S15]  /*4b290*/  HMMA.16816.F32 R20, R4, R18, R20 ;  /* 0x000000120414723c */ /* 0x004fde0000001814 */
[----:B------:R-:W-:-:S04]  /*4b2a0*/  NOP ;  /* 0x0000000000007918 */ /* 0x000fc80000000000 */
[----:B------:R-:W-:Y:S04]  /*4b2b0*/  STL.64 [R1+0x100], R20 ;  /* 0x0001001401007387 */ /* 0x000fe80000100a00 */
[----:B------:R0:W-:Y:S04]  /*4b2c0*/  STL.64 [R1+0x108], R22 ;  /* 0x0001081601007387 */ /* 0x0001e80000100a00 */
[----:B0-----:R-:W3:Y:S04]  /*4b2d0*/  LDL.LU.64 R22, [R1+0x21c0] ;  /* 0x0021c00001167983 */ /* 0x001ee80000300a00 */
[----:B------:R-:W-:Y:S01]  /*4b2e0*/  STL.64 [R1+0x2120], R18 ;  /* 0x0021201201007387 */ /* 0x000fe20000100a00 */
[----:B---3--:R-:W-:Y:S03]  /*4b2f0*/  HMMA.16816.F32 R4, R4, R22, R24 ;  /* 0x000000160404723c */ /* 0x008fe60000001818 */
[----:B------:R-:W2:Y:S04]  /*4b300*/  LDL.LU.64 R26, [R1+0x21b8] ;  /* 0x0021b800011a7983 */ /* 0x000ea80000300a00 */
[----:B------:R-:W2:Y:S01]  /*4b310*/  LDL.LU.64 R24, [R1+0x21b0] ;  /* 0x0021b00001187983 */ /* 0x000ea20000300a00 */
[----:B------:R-:W-:Y:S01]  /*4b320*/  MOV R0, R22 ;  /* 0x0000001600007202 */ /* 0x000fe20000000f00 */
[----:B------:R-:W-:-:S10]  /*4b330*/  IMAD.MOV.U32 R28, RZ, RZ, R23 ;  /* 0x000000ffff1c7224 */ /* 0x000fd400078e0017 */
[----:B------:R-:W-:Y:S04]  /*4b340*/  STL.64 [R1+0xf0], R4 ;  /* 0x0000f00401007387 */ /* 0x000fe80000100a00 */
[----:B------:R0:W-:Y:S04]  /*4b350*/  STL.64 [R1+0xf8], R6 ;  /* 0x0000f80601007387 */ /* 0x0001e80000100a00 */
[----:B------:R-:W2:Y:S04]  /*4b360*/  LDL.LU.64 R22, [R1+0x21a8] ;  /* 0x0021a80001167983 */ /* 0x000ea80000300a00 */
[----:B------:R-:W2:Y:S04]  /*4b370*/  LDL.LU.64 R20, [R1+0x21a0] ;  /* 0x0021a00001147983 */ /* 0x000ea80000300a00 */
[----:B0-----:R-:W2:Y:S04]  /*4b380*/  LDL.LU R6, [R1+0x1b8] ;  /* 0x0001b80001067983 */ /* 0x001ea80000300800 */
[----:B------:R-:W2:Y:S02]  /*4b390*/  LDL.LU R7, [R1+0x1bc] ;  /* 0x0001bc0001077983 */ /* 0x000ea40000300800 */
[----:B--2---:R-:W-:Y:S02]  /*4b3a0*/  HMMA.16816.F32 R4, R20, R6, R24 ;  /* 0x000000061404723c */ /* 0x004fe40000001818 */
[----:B------:R-:W4:Y:S04]  /*4b3b0*/  LDL.LU.64 R26, [R1+0x2198] ;  /* 0x00219800011a7983 */ /* 0x000f280000300a00 */
[----:B------:R-:W4:-:S13]  /*4b3c0*/  LDL.LU.64 R24, [R1+0x2190] ;  /* 0x0021900001187983 */ /* 0x000f1a0000300a00 */
[----:B------:R-:W-:Y:S04]  /*4b3d0*/  STL.64 [R1+0xe0], R4 ;  /* 0x0000e00401007387 */ /* 0x000fe80000100a00 */
[----:B------:R4:W-:Y:S01]  /*4b3e0*/  STL.64 [R1+0xe8], R6 ;  /* 0x0000e80601007387 */ /* 0x0009e20000100a00 */
[----:B------:R-:W-:Y:S02]  /*4b3f0*/  IMAD.MOV.U32 R18, RZ, RZ, R8 ;  /* 0x000000ffff127224 */ /* 0x000fe400078e0008 */
[----:B------:R-:W-:Y:S01]  /*4b400*/  IMAD.MOV.U32 R19, RZ, RZ, R9 ;  /* 0x000000ffff137224 */ /* 0x000fe200078e0009 */
[----:B----4-:R-:W-:Y:S01]  /*4b410*/  HMMA.16816.F32 R4, R20, R14, R24 ;  /* 0x0000000e1404723c */ /* 0x010fe20000001818 */
[----:B------:R-:W2:-:S15]  /*4b420*/  LDL.LU R24, [R1+0x160] ;  /* 0x0001600001187983 */ /* 0x000e9e0000300800 */
[----:B------:R-:W-:-:S03]  /*4b430*/  NOP ;  /* 0x0000000000007918 */ /* 0x000fc60000000000 */
[----:B------:R-:W-:Y:S04]  /*4b440*/  STL.64 [R1+0xd0], R4 ;  /* 0x0000d00401007387 */ /* 0x000fe80000100a00 */
[----:B------:R-:W-:Y:S04]  /*4b450*/  STL.64 [R1+0xd8], R6 ;  /* 0x0000d80601007387 */ /* 0x000fe80000100a00 */
[----:B------:R-:W2:Y:S04]  /*4b460*/  LDL.LU R25, [R1+0x164] ;  /* 0x0001640001197983 */ /* 0x000ea80000300800 */
[----:B------:R-:W3:Y:S04]  /*4b470*/  LDL.LU R26, [R1+0x168] ;  /* 0x00016800011a7983 */ /* 0x000ee80000300800 */
[----:B------:R-:W3:Y:S04]  /*4b480*/  LDL.LU R27, [R1+0x16c] ;  /* 0x00016c00011b7983 */ /* 0x000ee80000300800 */
[----:B------:R-:W4:Y:S04]  /*4b490*/  LDL.LU R8, [R1+0x218c] ;  /* 0x00218c0001087983 */ /* 0x000f280000300800 */
[----:B------:R-:W4:Y:S04]  /*4b4a0*/  LDL.LU R9, [R1+0x2188] ;  /* 0x0021880001097983 */ /* 0x000f280000300800 */
[----:B------:R-:W4:Y:S04]  /*4b4b0*/  LDL.LU R14, [R1+0x1d8] ;  /* 0x0001d800010e7983 */ /* 0x000f280000300800 */
[----:B------:R-:W4:Y:S04]  /*4b4c0*/  LDL.LU R15, [R1+0x1dc] ;  /* 0x0001dc00010f7983 */ /* 0x000f280000300800 */
[----:B------:R0:W-:Y:S02]  /*4b4d0*/  STL.64 [R1+0x2138], R18 ;  /* 0x0021381201007387 */ /* 0x0001e40000100a00 */
[----:B0-----:R-:W-:-:S02]  /*4b4e0*/  IMAD.MOV.U32 R18, RZ, RZ, R11 ;  /* 0x000000ffff127224 */ /* 0x001fc400078e000b */
[----:B------:R-:W-:Y:S01]  /*4b4f0*/  IMAD.MOV.U32 R19, RZ, RZ, R10 ;  /* 0x000000ffff137224 */ /* 0x000fe200078e000a */
[----:B---3--:R-:W-:Y:S04]  /*4b500*/  STL.64 [R1+0x2118], R26 ;  /* 0x0021181a01007387 */ /* 0x008fe80000100a00 */
[----:B--2---:R0:W-:Y:S01]  /*4b510*/  STL.64 [R1+0x2110], R24 ;  /* 0x0021101801007387 */ /* 0x0041e20000100a00 */
[----:B----4-:R-:W-:Y:S02]  /*4b520*/  IMAD.MOV.U32 R6, RZ, RZ, R9 ;  /* 0x000000ffff067224 */ /* 0x010fe400078e0009 */
[----:B------:R-:W-:Y:S01]  /*4b530*/  IMAD.MOV.U32 R7, RZ, RZ, R8 ;  /* 0x000000ffff077224 */ /* 0x000fe200078e0008 */
[----:B0-----:R-:W2:Y:S04]  /*4b540*/  LDL.LU R24, [R1+0x180] ;  /* 0x0001800001187983 */ /* 0x001ea80000300800 */
[----:B------:R-:W2:Y:S04]  /*4b550*/  LDL.LU R25, [R1+0x184] ;  /* 0x0001840001197983 */ /* 0x000ea80000300800 */
[----:B------:R-:W3:Y:S04]  /*4b560*/  LDL.LU R26, [R1+0x188] ;  /* 0x00018800011a7983 */ /* 0x000ee80000300800 */
[----:B------:R-:W3:Y:S04]  /*4b570*/  LDL.LU R27, [R1+0x18c] ;  /* 0x00018c00011b7983 */ /* 0x000ee80000300800 */
[----:B------:R-:W4:Y:S04]  /*4b580*/  LDL.LU R11, [R1+0x2184] ;  /* 0x00218400010b7983 */ /* 0x000f280000300800 */
[----:B------:R-:W4:Y:S04]  /*4b590*/  LDL.LU R10, [R1+0x2180] ;  /* 0x00218000010a7983 */ /* 0x000f280000300800 */
[----:B------:R-:W4:Y:S04]  /*4b5a0*/  LDL R5, [R1+0x2b4] ;  /* 0x0002b40001057983 */ /* 0x000f280000100800 */
[----:B------:R-:W-:Y:S04]  /*4b5b0*/  STL.64 [R1+0x2158], R18 ;  /* 0x0021581201007387 */ /* 0x000fe80000100a00 */
[----:B------:R0:W-:Y:S04]  /*4b5c0*/  STL.64 [R1+0x2150], R16 ;  /* 0x0021501001007387 */ /* 0x0001e80000100a00 */
[----:B------:R-:W4:Y:S04]  /*4b5d0*/  LDL.LU R9, [R1+0x217c] ;  /* 0x00217c0001097983 */ /* 0x000f280000300800 */
[----:B------:R-:W4:Y:S04]  /*4b5e0*/  LDL.LU R8, [R1+0x2178] ;  /* 0x0021780001087983 */ /* 0x000f280000300800 */
[----:B0-----:R-:W4:Y:S04]  /*4b5f0*/  LDL.LU R16, [R1+0x90] ;  /* 0x0000900001107983 */ /* 0x001f280000300800 */
[----:B------:R-:W4:Y:S04]  /*4b600*/  LDL.LU R17, [R1+0x94] ;  /* 0x0000940001117983 */ /* 0x000f280000300800 */
[----:B------:R-:W4:Y:S04]  /*4b610*/  LDL.LU R18, [R1+0x98] ;  /* 0x0000980001127983 */ /* 0x000f280000300800 */
[----:B------:R-:W4:Y:S04]  /*4b620*/  LDL.LU R19, [R1+0x9c] ;  /* 0x00009c0001137983 */ /* 0x000f280000300800 */
[----:B---3--:R-:W-:Y:S04]  /*4b630*/  STL.64 [R1+0x2130], R26 ;  /* 0x0021301a01007387 */ /* 0x008fe80000100a00 */
[----:B--2---:R4:W-:Y:S02]  /*4b640*/  STL.64 [R1+0x2128], R24 ;  /* 0x0021281801007387 */ /* 0x0049e40000100a00 */
[----:B----4-:R-:W-:-:S02]  /*4b650*/  IMAD.MOV.U32 R24, RZ, RZ, R8 ;  /* 0x000000ffff187224 */ /* 0x010fc400078e0008 */
[----:B------:R-:W-:Y:S01]  /*4b660*/  IMAD.MOV.U32 R25, RZ, RZ, R9 ;  /* 0x000000ffff197224 */ /* 0x000fe200078e0009 */
[----:B------:R-:W2:Y:S04]  /*4b670*/  LDL.LU R8, [R1+0x2174] ;  /* 0x0021740001087983 */ /* 0x000ea80000300800 */
[----:B------:R-:W2:Y:S01]  /*4b680*/  LDL.LU R9, [R1+0x2170] ;  /* 0x0021700001097983 */ /* 0x000ea20000300800 */
[----:B------:R-:W-:Y:S02]  /*4b690*/  IMAD.MOV.U32 R26, RZ, RZ, R10 ;  /* 0x000000ffff1a7224 */ /* 0x000fe400078e000a */
[----:B------:R-:W-:Y:S01]  /*4b6a0*/  IMAD.MOV.U32 R27, RZ, RZ, R11 ;  /* 0x000000ffff1b7224 */ /* 0x000fe200078e000b */
[----:B------:R-:W2:Y:S04]  /*4b6b0*/  LDL.LU R10, [R1+0x216c] ;  /* 0x00216c00010a7983 */ /* 0x000ea80000300800 */
[----:B------:R-:W2:Y:S04]  /*4b6c0*/  LDL.LU R11, [R1+0x2168] ;  /* 0x00216800010b7983 */ /* 0x000ea80000300800 */
[----:B------:R-:W-:Y:S04]  /*4b6d0*/  STL.64 [R1+0x2148], R26 ;  /* 0x0021481a01007387 */ /* 0x000fe80000100a00 */
[----:B------:R0:W-:Y:S04]  /*4b6e0*/  STL.64 [R1+0x2140], R24 ;  /* 0x0021401801007387 */ /* 0x0001e80000100a00 */
[----:B0-----:R-:W3:Y:S04]  /*4b6f0*/  LDL.LU R24, [R1+0x1a0] ;  /* 0x0001a00001187983 */ /* 0x001ee80000300800 */
[----:B------:R-:W3:Y:S04]  /*4b700*/  LDL.LU R25, [R1+0x1a4] ;  /* 0x0001a40001197983 */ /* 0x000ee80000300800 */
[----:B------:R-:W3:Y:S04]  /*4b710*/  LDL.LU R26, [R1+0x1a8] ;  /* 0x0001a800011a7983 */ /* 0x000ee80000300800 */
[----:B------:R-:W3:Y:S01]  /*4b720*/  LDL.LU R27, [R1+0x1ac] ;  /* 0x0001ac00011b7983 */ /* 0x000ee20000300800 */
[----:B--2---:R-:W-:-:S15]  /*4b730*/  HMMA.16816.F32 R8, R20, R14, R8 ;  /* 0x0000000e1408723c */ /* 0x004fde0000001808 */
[----:B------:R-:W-:-:S04]  /*4b740*/  NOP ;  /* 0x0000000000007918 */ /* 0x000fc80000000000 */
[----:B------:R-:W-:Y:S02]  /*4b750*/  IMAD.MOV.U32 R12, RZ, RZ, R8 ;  /* 0x000000ffff0c7224 */ /* 0x000fe400078e0008 */
[----:B------:R-:W-:Y:S02]  /*4b760*/  IMAD.MOV.U32 R13, RZ, RZ, R9 ;  /* 0x000000ffff0d7224 */ /* 0x000fe400078e0009 */
[----:B------:R-:W-:Y:S02]  /*4b770*/  IMAD.MOV.U32 R14, RZ, RZ, R10 ;  /* 0x000000ffff0e7224 */ /* 0x000fe400078e000a */
[----:B------:R-:W-:Y:S02]  /*4b780*/  IMAD.MOV.U32 R15, RZ, RZ, R11 ;  /* 0x000000ffff0f7224 */ /* 0x000fe400078e000b */
[----:B------:R-:W0:Y:S04]  /*4b790*/  LDSM.16.MT88.4 R8, [R5+UR5+0x23400] ;  /* 0x023400050508783b */ /* 0x000e280008004200 */
[----:B------:R1:W-:Y:S04]  /*4b7a0*/  STL [R1+0x2068], R15 ;  /* 0x0020680f01007387 */ /* 0x0003e80000100800 */
[----:B------:R2:W-:Y:S04]  /*4b7b0*/  STL [R1+0x2064], R14 ;  /* 0x0020640e01007387 */ /* 0x0005e80000100800 */
[----:B------:R-:W-:Y:S04]  /*4b7c0*/  STL [R1+0x2060], R13 ;  /* 0x0020600d01007387 */ /* 0x000fe80000100800 */
[----:B------:R-:W-:Y:S01]  /*4b7d0*/  STL [R1+0x205c], R12 ;  /* 0x00205c0c01007387 */ /* 0x000fe20000100800 */
[----:B-1----:R-:W-:-:S02]  /*4b7e0*/  IMAD.MOV.U32 R15, RZ, RZ, R28 ;  /* 0x000000ffff0f7224 */ /* 0x002fc400078e001c */
[----:B--2---:R-:W-:Y:S02]  /*4b7f0*/  IMAD.MOV.U32 R14, RZ, RZ, R0 ;  /* 0x000000ffff0e7224 */ /* 0x004fe400078e0000 */
[----:B------:R-:W2:Y:S04]  /*4b800*/  LDL.LU R0, [R1+0x2164] ;  /* 0x0021640001007983 */ /* 0x000ea80000300800 */
[----:B------:R-:W4:Y:S01]  /*4b810*/  LDL.LU R28, [R1+0x2160] ;  /* 0x00216000011c7983 */ /* 0x000f220000300800 */
[----:B------:R-:W-:Y:S03]  /*4b820*/  HMMA.16816.F32 R4, R20, R6, R16 ;  /* 0x000000061404723c */ /* 0x000fe60000001810 */
[----:B0-----:R-:W-:Y:S04]  /*4b830*/  STL.64 [R1+0x1fa0], R10 ;  /* 0x001fa00a01007387 */ /* 0x001fe80000100a00 */
[----:B------:R0:W-:Y:S04]  /*4b840*/  STL.64 [R1+0x1f98], R8 ;  /* 0x001f980801007387 */ /* 0x0001e80000100a00 */
[----:B0-----:R-:W2:Y:S04]  /*4b850*/  LDL.LU R8, [R1+0x170] ;  /* 0x0001700001087983 */ /* 0x001ea80000300800 */
[----:B------:R-:W2:Y:S04]  /*4b860*/  LDL.LU R9, [R1+0x174] ;  /* 0x0001740001097983 */ /* 0x000ea80000300800 */
[----:B------:R-:W2:Y:S04]  /*4b870*/  LDL.LU R10, [R1+0x178] ;  /* 0x00017800010a7983 */ /* 0x000ea80000300800 */
[----:B------:R-:W2:Y:S04]  /*4b880*/  LDL.LU R11, [R1+0x17c] ;  /* 0x00017c00010b7983 */ /* 0x000ea80000300800 */
[----:B------:R-:W3:Y:S04]  /*4b890*/  LDL.LU.64 R18, [R1+0x2158] ;  /* 0x0021580001127983 */ /* 0x000ee80000300a00 */
[----:B------:R-:W2:Y:S04]  /*4b8a0*/  LDL.LU.64 R16, [R1+0x2150] ;  /* 0x0021500001107983 */ /* 0x000ea80000300a00 */
[----:B------:R-:W-:Y:S04]  /*4b8b0*/  STL.64 [R1+0xb0], R4 ;  /* 0x0000b00401007387 */ /* 0x000fe80000100a00 */
[----:B------:R-:W-:Y:S04]  /*4b8c0*/  STL.64 [R1+0xb8], R6 ;  /* 0x0000b80601007387 */ /* 0x000fe80000100a00 */
[----:B------:R-:W0:Y:S04]  /*4b8d0*/  LDSM.16.MT88.4 R4, [R29+UR5+0x23400] ;  /* 0x023400051d04783b */ /* 0x000e280008004200 */
[----:B0-----:R0:W-:Y:S04]  /*4b8e0*/  STL.64 [R1+0x1ee8], R6 ;  /* 0x001ee80601007387 */ /* 0x0011e80000100a00 */
[----:B------:R2:W-:Y:S01]  /*4b8f0*/  STL.64 [R1+0x1ee0], R4 ;  /* 0x001ee00401007387 */ /* 0x0005e20000100a00 */
[----:B0-----:R-:W-:-:S02]  /*4b900*/  IMAD.MOV.U32 R6, RZ, RZ, R3 ;  /* 0x000000ffff067224 */ /* 0x001fc400078e0003 */
[----:B------:R-:W-:-:S03]  /*4b910*/  IMAD.MOV.U32 R7, RZ, RZ, R2 ;  /* 0x000000ffff077224 */ /* 0x000fc600078e0002 */
[----:B------:R-:W-:Y:S04]  /*4b920*/  STL [R1+0x1fb8], R6 ;  /* 0x001fb80601007387 */ /* 0x000fe80000100800 */
[----:B------:R-:W-:Y:S01]  /*4b930*/  STL [R1+0x1fbc], R7 ;  /* 0x001fbc0701007387 */ /* 0x000fe20000100800 */
[----:B--2---:R-:W-:Y:S02]  /*4b940*/  IMAD.MOV.U32 R4, RZ, RZ, R17 ;  /* 0x000000ffff047224 */ /* 0x004fe400078e0011 */
[----:B------:R-:W-:Y:S02]  /*4b950*/  IMAD.MOV.U32 R5, RZ, RZ, R16 ;  /* 0x000000ffff057224 */ /* 0x000fe400078e0010 */
[----:B---3--:R-:W-:Y:S01]  /*4b960*/  HMMA.16816.F32 R16, R20, R18, R24 ;  /* 0x000000121410723c */ /* 0x008fe20000001818 */
        /* <DEDUP_REMOVED lines=8> */
[----:B------:R-:W-:Y:S01]  /*4b9f0*/  IMAD.MOV.U32 R3, RZ, RZ, R18 ;  /* 0x000000ffff037224 */ /* 0x000fe200078e0012 */
[----:B------:R2:W-:Y:S01]  /*4ba00*/  STL.64 [R1+0x90], R16 ;  /* 0x0000901001007387 */ /* 0x0005e20000100a00 */
[----:B------:R-:W-:-:S03]  /*4ba10*/  IMAD.MOV.U32 R2, RZ, RZ, R19 ;  /* 0x000000ffff027224 */ /* 0x000fc600078e0013 */
[----:B------:R-:W2:Y:S01]  /*4ba20*/  LDL.LU.64 R18, [R1+0x2120] ;  /* 0x0021200001127983 */ /* 0x000ea20000300a00 */
[C---:B------:R-:W-:Y:S03]  /*4ba30*/  HMMA.16816.F32 R8, R20.reuse, R14, R8 ;  /* 0x0000000e1408723c */ /* 0x040fe60000001808 */
[----:B------:R-:W-:Y:S04]  /*4ba40*/  STL [R1+0x206c], R2 ;  /* 0x00206c0201007387 */ /* 0x000fe80000100800 */
[----:B------:R-:W-:Y:S01]  /*4ba50*/  STL [R1+0x2048], R3 ;  /* 0x0020480301007387 */ /* 0x000fe20000100800 */
[----:B--2---:R-:W-:Y:S03]  /*4ba60*/  HMMA.16816.F32 R16, R20, R18, R24 ;  /* 0x000000121410723c */ /* 0x004fe60000001818 */
[----:B------:R-:W2:Y:S04]  /*4ba70*/  LDL.LU.64 R26, [R1+0x2118] ;  /* 0x00211800011a7983 */ /* 0x000ea80000300a00 */
[----:B------:R-:W2:-:S12]  /*4ba80*/  LDL.LU.64 R24, [R1+0x2110] ;  /* 0x0021100001187983 */ /* 0x000e980000300a00 */
[----:B------:R-:W-:Y:S04]  /*4ba90*/  STL.64 [R1+0x80], R16 ;  /* 0x0000801001007387 */ /* 0x000fe80000100a00 */
[----:B------:R0:W-:Y:S04]  /*4baa0*/  STL.64 [R1+0x88], R18 ;  /* 0x0000881201007387 */ /* 0x0001e80000100a00 */
[----:B0-----:R-:W2:Y:S04]  /*4bab0*/  LDL.LU.64 R18, [R1+0x2108] ;  /* 0x0021080001127983 */ /* 0x001ea80000300a00 */
[----:B------:R-:W2:Y:S04]  /*4bac0*/  LDL.LU.64 R16, [R1+0x2100] ;  /* 0x0021000001107983 */ /* 0x000ea80000300a00 */
[----:B------:R-:W-:Y:S04]  /*4bad0*/  STL.64 [R1+0x1fb0], R10 ;  /* 0x001fb00a01007387 */ /* 0x000fe80000100a00 */
[----:B------:R0:W-:Y:S04]  /*4bae0*/  STL.64 [R1+0x1fa8], R8 ;  /* 0x001fa80801007387 */ /* 0x0001e80000100a00 */
[----:B0-----:R-:W3:Y:S04]  /*4baf0*/  LDL.LU R8, [R1+0xf0] ;  /* 0x0000f00001087983 */ /* 0x001ee80000300800 */
[----:B------:R-:W3:Y:S04]  /*4bb00*/  LDL.LU R9, [R1+0xf4] ;  /* 0x0000f40001097983 */ /* 0x000ee80000300800 */
[----:B------:R-:W3:Y:S04]  /*4bb10*/  LDL.LU R10, [R1+0xf8] ;  /* 0x0000f800010a7983 */ /* 0x000ee80000300800 */
[----:B------:R-:W3:Y:S01]  /*4bb20*/  LDL.LU R11, [R1+0xfc] ;  /* 0x0000fc00010b7983 */ /* 0x000ee20000300800 */
[----:B----4-:R-:W-:-:S02]  /*4bb30*/  IMAD.MOV.U32 R20, RZ, RZ, R28 ;  /* 0x000000ffff147224 */ /* 0x010fc400078e001c */
[----:B------:R-:W-:-:S07]  /*4bb40*/  IMAD.MOV.U32 R21, RZ, RZ, R0 ;  /* 0x000000ffff157224 */ /* 0x000fce00078e0000 */
[----:B--2---:R-:W-:Y:S01]  /*4bb50*/  HMMA.16816.F32 R12, R16, R20, R24 ;  /* 0x00000014100c723c */ /* 0x004fe20000001818 */
[----:B---3--:R-:W-:Y:S04]  /*4bb60*/  STL.64 [R1+0x2080], R10 ;  /* 0x0020800a01007387 */ /* 0x008fe80000100a00 */
[----:B------:R0:W-:Y:S04]  /*4bb70*/  STL.64 [R1+0x2078], R8 ;  /* 0x0020780801007387 */ /* 0x0001e80000100a00 */
[----:B------:R-:W2:Y:S04]  /*4bb80*/  LDL R24, [R1+0x280] ;  /* 0x0002800001187983 */ /* 0x000ea80000100800 */
[----:B------:R-:W2:Y:S04]  /*4bb90*/  LDL R25, [R1+0x284] ;  /* 0x0002840001197983 */ /* 0x000ea80000100800 */
[----:B--2---:R1:W-:Y:S04]  /*4bba0*/  STL.64 [R1+0x2088], R24 ;  /* 0x0020881801007387 */ /* 0x0043e80000100a00 */
[----:B0-----:R-:W2:Y:S04]  /*4bbb0*/  LDL.LU R8, [R1+0x100] ;  /* 0x0001000001087983 */ /* 0x001ea80000300800 */
[----:B------:R-:W2:Y:S04]  /*4bbc0*/  LDL.LU R9, [R1+0x104] ;  /* 0x0001040001097983 */ /* 0x000ea80000300800 */
[----:B------:R-:W3:Y:S04]  /*4bbd0*/  LDL.LU R10, [R1+0x108] ;  /* 0x00010800010a7983 */ /* 0x000ee80000300800 */
[----:B------:R-:W3:Y:S04]  /*4bbe0*/  LDL.LU R11, [R1+0x10c] ;  /* 0x00010c00010b7983 */ /* 0x000ee80000300800 */
[----:B-1----:R-:W4:Y:S04]  /*4bbf0*/  LDL.LU R24, [R1+0x110] ;  /* 0x0001100001187983 */ /* 0x002f280000300800 */
[----:B------:R-:W4:Y:S04]  /*4bc00*/  LDL.LU R25, [R1+0x114] ;  /* 0x0001140001197983 */ /* 0x000f280000300800 */
[----:B------:R-:W2:Y:S04]  /*4bc10*/  LDL.LU R26, [R1+0x118] ;  /* 0x00011800011a7983 */ /* 0x000ea80000300800 */
[----:B------:R-:W2:Y:S01]  /*4bc20*/  LDL.LU R27, [R1+0x11c] ;  /* 0x00011c00011b7983 */ /* 0x000ea20000300800 */
[----:B------:R-:W-:-:S02]  /*4bc30*/  IMAD.MOV.U32 R6, RZ, RZ, R12 ;  /* 0x000000ffff067224 */ /* 0x000fc400078e000c */
[----:B------:R-:W-:Y:S01]  /*4bc40*/  IMAD.MOV.U32 R29, RZ, RZ, R13 ;  /* 0x000000ffff1d7224 */ /* 0x000fe200078e000d */
[----:B--2---:R-:W-:Y:S04]  /*4bc50*/  STL.64 [R1+0x20a8], R26 ;  /* 0x0020a81a01007387 */ /* 0x004fe80000100a00 */
[----:B----4-:R0:W-:Y:S04]  /*4bc60*/  STL.64 [R1+0x20a0], R24 ;  /* 0x0020a01801007387 */ /* 0x0101e80000100a00 */
[----:B0-----:R-:W2:Y:S04]  /*4bc70*/  LDL R24, [R1+0x230] ;  /* 0x0002300001187983 */ /* 0x001ea80000100800 */
[----:B------:R-:W2:Y:S04]  /*4bc80*/  LDL R25, [R1+0x234] ;  /* 0x0002340001197983 */ /* 0x000ea80000100800 */
[----:B------:R-:W4:Y:S01]  /*4bc90*/  LDL.LU R12, [R1+0x150] ;  /* 0x00015000010c7983 */ /* 0x000f220000300800 */
[----:B------:R-:W-:-:S03]  /*4bca0*/  IMAD.MOV.U32 R28, RZ, RZ, R14 ;  /* 0x000000ffff1c7224 */ /* 0x000fc600078e000e */
[----:B------:R-:W4:Y:S01]  /*4bcb0*/  LDL.LU R13, [R1+0x154] ;  /* 0x00015400010d7983 */ /* 0x000f220000300800 */
[----:B------:R-:W-:-:S03]  /*4bcc0*/  IMAD.MOV.U32 R0, RZ, RZ, R15 ;  /* 0x000000ffff007224 */ /* 0x000fc600078e000f */
[----:B------:R-:W4:Y:S04]  /*4bcd0*/  LDL.LU R14, [R1+0x158] ;  /* 0x00015800010e7983 */ /* 0x000f280000300800 */
[----:B------:R-:W4:Y:S04]  /*4bce0*/  LDL.LU R15, [R1+0x15c] ;  /* 0x00015c00010f7983 */ /* 0x000f280000300800 */
        /* <DEDUP_REMOVED lines=12> */
[----:B------:R-:W-:Y:S04]  /*4bdb0*/  STL.64 [R1+0x20e8], R24 ;  /* 0x0020e81801007387 */ /* 0x000fe80000100a00 */
[----:B---3--:R-:W-:Y:S04]  /*4bdc0*/  STL.64 [R1+0x2098], R10 ;  /* 0x0020980a01007387 */ /* 0x008fe80000100a00 */
[----:B------:R0:W-:Y:S04]  /*4bdd0*/  STL.64 [R1+0x2090], R8 ;  /* 0x0020900801007387 */ /* 0x0001e80000100a00 */
[----:B0-----:R-:W2:Y:S04]  /*4bde0*/  LDL.LU.64 R8, [R1+0x270] ;  /* 0x0002700001087983 */ /* 0x001ea80000300a00 */
[----:B--2---:R0:W-:Y:S04]  /*4bdf0*/  STL.64 [R1+0x20b0], R8 ;  /* 0x0020b00801007387 */ /* 0x0041e80000100a00 */
[----:B0-----:R-:W2:Y:S04]  /*4be00*/  LDL.LU R8, [R1+0x120] ;  /* 0x0001200001087983 */ /* 0x001ea80000300800 */
[----:B------:R-:W2:Y:S04]  /*4be10*/  LDL.LU R9, [R1+0x124] ;  /* 0x0001240001097983 */ /* 0x000ea80000300800 */
[----:B------:R-:W3:Y:S04]  /*4be20*/  LDL.LU R10, [R1+0x128] ;  /* 0x00012800010a7983 */ /* 0x000ee80000300800 */
[----:B------:R-:W3:Y:S04]  /*4be30*/  LDL.LU R11, [R1+0x12c] ;  /* 0x00012c00010b7983 */ /* 0x000ee80000300800 */
[----:B---3--:R-:W-:Y:S04]  /*4be40*/  STL.64 [R1+0x20c8], R10 ;  /* 0x0020c80a01007387 */ /* 0x008fe80000100a00 */
[----:B--2---:R0:W-:Y:S04]  /*4be50*/  STL.64 [R1+0x20c0], R8 ;  /* 0x0020c00801007387 */ /* 0x0041e80000100a00 */
[----:B0-----:R-:W2:Y:S04]  /*4be60*/  LDL.LU.64 R8, [R1+0x210] ;  /* 0x0002100001087983 */ /* 0x001ea80000300a00 */
[----:B--2---:R0:W-:Y:S04]  /*4be70*/  STL.64 [R1+0x20e0], R8 ;  /* 0x0020e00801007387 */ /* 0x0041e80000100a00 */
[----:B0-----:R-:W2:Y:S04]  /*4be80*/  LDL.LU.64 R8, [R1+0x200] ;  /* 0x0002000001087983 */ /* 0x001ea80000300a00 */
[----:B--2---:R0:W-:Y:S04]  /*4be90*/  STL.64 [R1+0x20f8], R8 ;  /* 0x0020f80801007387 */ /* 0x0041e80000100a00 */
[----:B0-----:R-:W4:Y:S04]  /*4bea0*/  LDL.LU.64 R8, [R1+0x1f0] ;  /* 0x0001f00001087983 */ /* 0x001f280000300a00 */
[----:B------:R-:W-:Y:S04]  /*4beb0*/  STL [R1+0x2070], R21 ;  /* 0x0020701501007387 */ /* 0x000fe80000100800 */
[----:B------:R-:W-:Y:S04]  /*4bec0*/  STL [R1+0x1fcc], R0 ;  /* 0x001fcc0001007387 */ /* 0x000fe80000100800 */
[----:B------:R-:W-:Y:S04]  /*4bed0*/  STL [R1+0x1fc8], R28 ;  /* 0x001fc81c01007387 */ /* 0x000fe80000100800 */
[----:B------:R-:W-:Y:S04]  /*4bee0*/  STL [R1+0x1fc4], R29 ;  /* 0x001fc41d01007387 */ /* 0x000fe80000100800 */
[----:B------:R-:W-:Y:S01]  /*4bef0*/  STL [R1+0x1fc0], R6 ;  /* 0x001fc00601007387 */ /* 0x000fe20000100800 */
[----:B----4-:R-:W-:Y:S01]  /*4bf00*/  HMMA.16816.F32 R24, R16, R8, R12 ;  /* 0x000000081018723c */ /* 0x010fe2000000180c */
[----:B------:R-:W-:-:S02]  /*4bf10*/  IMAD.MOV.U32 R13, RZ, RZ, R8 ;  /* 0x000000ffff0d7224 */ /* 0x000fc400078e0008 */
[----:B------:R-:W-:Y:S02]  /*4bf20*/  IMAD.MOV.U32 R12, RZ, RZ, R9 ;  /* 0x000000ffff0c7224 */ /* 0x000fe400078e0009 */
[----:B------:R-:W2:-:S14]  /*4bf30*/  LDL.LU.64 R8, [R1+0x20f8] ;  /* 0x0020f80001087983 */ /* 0x000e9c0000300a00 */
[----:B------:R-:W-:Y:S04]  /*4bf40*/  STL.64 [R1+0x40], R24 ;  /* 0x0000401801007387 */ /* 0x000fe80000100a00 */
[----:B------:R0:W-:Y:S01]  /*4bf50*/  STL [R1+0x48], R26 ;  /* 0x0000481a01007387 */ /* 0x0001e20000100800 */
[----:B------:R-:W-:-:S03]  /*4bf60*/  IMAD.MOV.U32 R7, RZ, RZ, R27 ;  /* 0x000000ffff077224 */ /* 0x000fc600078e001b */
[----:B0-----:R-:W3:Y:S04]  /*4bf70*/  LDL.LU.64 R26, [R1+0x20f0] ;  /* 0x0020f000011a7983 */ /* 0x001ee80000300a00 */
[----:B------:R-:W3:Y:S04]  /*4bf80*/  LDL.LU.64 R24, [R1+0x20e8] ;  /* 0x0020e80001187983 */ /* 0x000ee80000300a00 */
[----:B------:R-:W-:Y:S01]  /*4bf90*/  STL [R1+0x1fd0], R7 ;  /* 0x001fd00701007387 */ /* 0x000fe20000100800 */
[----:B--2---:R-:W-:Y:S02]  /*4bfa0*/  IMAD.MOV.U32 R15, RZ, RZ, R8 ;  /* 0x000000ffff0f7224 */ /* 0x004fe400078e0008 */
[----:B------:R-:W-:Y:S01]  /*4bfb0*/  IMAD.MOV.U32 R14, RZ, RZ, R9 ;  /* 0x000000ffff0e7224 */ /* 0x000fe200078e0009 */
[----:B---3--:R-:W-:Y:S01]  /*4bfc0*/  HMMA.16816.F32 R24, R16, R8, R24 ;  /* 0x000000081018723c */ /* 0x008fe20000001818 */
[----:B------:R-:W2:-:S15]  /*4bfd0*/  LDL.LU.64 R8, [R1+0x20e0] ;  /* 0x0020e00001087983 */ /* 0x000e9e0000300a00 */
[----:B------:R-:W-:-:S03]  /*4bfe0*/  NOP ;  /* 0x0000000000007918 */ /* 0x000fc60000000000 */
[----:B------:R-:W-:Y:S02]  /*4bff0*/  IMAD.MOV.U32 R29, RZ, RZ, R26 ;  /* 0x000000ffff1d7224 */ /* 0x000fe400078e001a */
[----:B------:R-:W-:Y:S02]  /*4c000*/  IMAD.MOV.U32 R6, RZ, RZ, R27 ;  /* 0x000000ffff067224 */ /* 0x000fe400078e001b */
[----:B------:R-:W-:Y:S02]  /*4c010*/  IMAD.MOV.U32 R0, RZ, RZ, R24 ;  /* 0x000000ffff007224 */ /* 0x000fe400078e0018 */
[----:B------:R-:W-:Y:S01]  /*4c020*/  IMAD.MOV.U32 R28, RZ, RZ, R25 ;  /* 0x000000ffff1c7224 */ /* 0x000fe200078e0019 */
[----:B------:R-:W3:Y:S04]  /*4c030*/  LDL.LU.64 R26, [R1+0x20d8] ;  /* 0x0020d800011a7983 */ /* 0x000ee80000300a00 */
[----:B------:R-:W3:Y:S04]  /*4c040*/  LDL.LU.64 R24, [R1+0x20d0] ;  /* 0x0020d00001187983 */ /* 0x000ee80000300a00 */
[----:B------:R-:W-:Y:S04]  /*4c050*/  STL [R1+0x1fe0], R6 ;  /* 0x001fe00601007387 */ /* 0x000fe80000100800 */
[----:B------:R-:W-:Y:S04]  /*4c060*/  STL [R1+0x1fdc], R29 ;  /* 0x001fdc1d01007387 */ /* 0x000fe80000100800 */
[----:B------:R-:W-:Y:S04]  /*4c070*/  STL [R1+0x1fd8], R28 ;  /* 0x001fd81c01007387 */ /* 0x000fe80000100800 */
[----:B------:R-:W-:Y:S04]  /*4c080*/  STL [R1+0x1fd4], R0 ;  /* 0x001fd40001007387 */ /* 0x000fe80000100800 */
[----:B------:R-:W4:Y:S01]  /*4c090*/  LDL.LU.64 R10, [R1+0x20c8] ;  /* 0x0020c800010a7983 */ /* 0x000f220000300a00 */
[----:B--2---:R-:W-:-:S02]  /*4c0a0*/  IMAD.MOV.U32 R21, RZ, RZ, R8 ;  /* 0x000000ffff157224 */ /* 0x004fc400078e0008 */
[----:B------:R-:W-:Y:S01]  /*4c0b0*/  IMAD.MOV.U32 R2, RZ, RZ, R9 ;  /* 0x000000ffff027224 */ /* 0x000fe200078e0009 */
[----:B---3--:R-:W-:Y:S01]  /*4c0c0*/  HMMA.16816.F32 R24, R16, R8, R24 ;  /* 0x000000081018723c */ /* 0x008fe20000001818 */
[----:B------:R-:W4:-:S15]  /*4c0d0*/  LDL.LU.64 R8, [R1+0x20c0] ;  /* 0x0020c00001087983 */ /* 0x000f1e0000300a00 */
[----:B------:R-:W-:-:S03]  /*4c0e0*/  NOP ;  /* 0x0000000000007918 */ /* 0x000fc60000000000 */
[----:B------:R0:W-:Y:S04]  /*4c0f0*/  STL.64 [R1+0x20], R24 ;  /* 0x0000201801007387 */ /* 0x0001e80000100a00 */
[----:B------:R4:W-:Y:S04]  /*4c100*/  STL [R1+0x28], R26 ;  /* 0x0000281a01007387 */ /* 0x0009e80000100800 */
[----:B0-----:R-:W4:Y:S01]  /*4c110*/  LDL.LU.64 R24, [R1+0x20b8] ;  /* 0x0020b80001187983 */ /* 0x001f220000300a00 */
[----:B------:R-:W-:Y:S02]  /*4c120*/  IMAD.MOV.U32 R7, RZ, RZ, R27 ;  /* 0x000000ffff077224 */ /* 0x000fe400078e001b */
[----:B----4-:R-:W-:Y:S01]  /*4c130*/  HMMA.16816.F32 R24, R16, R24, R8 ;  /* 0x000000181018723c */ /* 0x010fe20000001808 */
        /* <DEDUP_REMOVED lines=8> */
[----:B------:R-:W4:Y:S01]  /*4c1c0*/  LDL.LU.64 R10, [R1+0x2098] ;  /* 0x00209800010a7983 */ /* 0x000f220000300a00 */
[----:B--2---:R-:W-:-:S02]  /*4c1d0*/  IMAD.MOV.U32 R23, RZ, RZ, R8 ;  /* 0x000000ffff177224 */ /* 0x004fc400078e0008 */
[----:B------:R-:W-:Y:S01]  /*4c1e0*/  IMAD.MOV.U32 R22, RZ, RZ, R9 ;  /* 0x000000ffff167224 */ /* 0x000fe200078e0009 */
[----:B---3--:R-:W-:Y:S01]  /*4c1f0*/  HMMA.16816.F32 R24, R16, R8, R24 ;  /* 0x000000081018723c */ /* 0x008fe20000001818 */
[----:B------:R-:W4:-:S15]  /*4c200*/  LDL.LU.64 R8, [R1+0x2090] ;  /* 0x0020900001087983 */ /* 0x000f1e0000300a00 */
[----:B------:R-:W-:-:S03]  /*4c210*/  NOP ;  /* 0x0000000000007918 */ /* 0x000fc60000000000 */
[----:B------:R0:W-:Y:S04]  /*4c220*/  STL [R1+0x4], R25 ;  /* 0x0000041901007387 */ /* 0x0001e80000100800 */
[----:B------:R4:W-:Y:S01]  /*4c230*/  STL.64 [R1+0x8], R26 ;  /* 0x0000081a01007387 */ /* 0x0009e20000100a00 */
[----:B------:R-:W-:-:S03]  /*4c240*/  IMAD.MOV.U32 R3, RZ, RZ, R24 ;  /* 0x000000ffff037224 */ /* 0x000fc600078e0018 */
[----:B0-----:R-:W4:Y:S02]  /*4c250*/  LDL.LU.64 R24, [R1+0x2088] ;  /* 0x0020880001187983 */ /* 0x001f240000300a00 */
[----:B----4-:R-:W-:Y:S02]  /*4c260*/  HMMA.16816.F32 R24, R16, R24, R8 ;  /* 0x000000181018723c */ /* 0x010fe40000001808 */
[----:B------:R-:W2:Y:S04]  /*4c270*/  LDL.LU.64 R10, [R1+0x2080] ;  /* 0x00208000010a7983 */ /* 0x000ea80000300a00 */
[----:B------:R-:W2:-:S13]  /*4c280*/  LDL.LU.64 R8, [R1+0x2078] ;  /* 0x0020780001087983 */ /* 0x000e9a0000300a00 */
[----:B------:R-:W-:Y:S04]  /*4c290*/  STL.64 [R1+0x1f18], R26 ;  /* 0x001f181a01007387 */ /* 0x000fe80000100a00 */
[----:B------:R-:W-:Y:S01]  /*4c2a0*/  STL.64 [R1+0x1f10], R24 ;  /* 0x001f101801007387 */ /* 0x000fe20000100a00 */
[----:B--2---:R-:W-:Y:S03]  /*4c2b0*/  HMMA.16816.F32 R16, R16, R4, R8 ;  /* 0x000000041010723c */ /* 0x004fe60000001808 */
[----:B------:R-:W2:Y:S04]  /*4c2c0*/  LDL.LU R8, [R1+0xa0] ;  /* 0x0000a00001087983 */ /* 0x000ea80000300800 */
[----:B------:R-:W2:Y:S04]  /*4c2d0*/  LDL.LU R9, [R1+0xa4] ;  /* 0x0000a40001097983 */ /* 0x000ea80000300800 */
[----:B------:R-:W3:Y:S04]  /*4c2e0*/  LDL.LU R10, [R1+0xa8] ;  /* 0x0000a800010a7983 */ /* 0x000ee80000300800 */
[----:B------:R-:W3:Y:S04]  /*4c2f0*/  LDL.LU R11, [R1+0xac] ;  /* 0x0000ac00010b7983 */ /* 0x000ee80000300800 */
[----:B---3--:R-:W-:Y:S04]  /*4c300*/  STL.64 [R1+0x2000], R10 ;  /* 0x0020000a01007387 */ /* 0x008fe80000100a00 */
[----:B--2---:R0:W-:Y:S02]  /*4c310*/  STL.64 [R1+0x1ff8], R8 ;  /* 0x001ff80801007387 */ /* 0x0041e40000100a00 */
[----:B0-----:R-:W-:-:S02]  /*4c320*/  IMAD.MOV.U32 R8, RZ, RZ, R21 ;  /* 0x000000ffff087224 */ /* 0x001fc400078e0015 */
[----:B------:R-:W-:Y:S01]  /*4c330*/  IMAD.MOV.U32 R9, RZ, RZ, R2 ;  /* 0x000000ffff097224 */ /* 0x000fe200078e0002 */
[----:B------:R-:W2:Y:S04]  /*4c340*/  LDL.LU R21, [R1+0x2070] ;  /* 0x0020700001157983 */ /* 0x000ea80000300800 */
[----:B------:R-:W3:Y:S04]  /*4c350*/  LDL.LU R2, [R1+0x206c] ;  /* 0x00206c0001027983 */ /* 0x000ee80000300800 */
[----:B------:R-:W2:Y:S04]  /*4c360*/  LDL.LU R24, [R1+0xe0] ;  /* 0x0000e00001187983 */ /* 0x000ea80000300800 */
[----:B------:R-:W2:Y:S04]  /*4c370*/  LDL.LU R25, [R1+0xe4] ;  /* 0x0000e40001197983 */ /* 0x000ea80000300800 */
[----:B------:R-:W2:Y:S04]  /*4c380*/  LDL.LU R26, [R1+0xe8] ;  /* 0x0000e800011a7983 */ /* 0x000ea80000300800 */
[----:B------:R-:W2:Y:S04]  /*4c390*/  LDL.LU R27, [R1+0xec] ;  /* 0x0000ec00011b7983 */ /* 0x000ea80000300800 */
[----:B------:R0:W-:Y:S02]  /*4c3a0*/  STL.64 [R1+0x2018], R8 ;  /* 0x0020180801007387 */ /* 0x0001e40000100a00 */
[----:B0-----:R-:W-:-:S02]  /*4c3b0*/  IMAD.MOV.U32 R8, RZ, RZ, R15 ;  /* 0x000000ffff087224 */ /* 0x001fc400078e000f */
[----:B------:R-:W-:Y:S01]  /*4c3c0*/  IMAD.MOV.U32 R9, RZ, RZ, R14 ;  /* 0x000000ffff097224 */ /* 0x000fe200078e000e */
[----:B------:R-:W4:Y:S04]  /*4c3d0*/  LDL.LU R15, [R1+0x2068] ;  /* 0x00206800010f7983 */ /* 0x000f280000300800 */
[----:B------:R-:W2:Y:S04]  /*4c3e0*/  LDL.LU R14, [R1+0x2064] ;  /* 0x00206400010e7983 */ /* 0x000ea80000300800 */
[----:B------:R0:W-:Y:S02]  /*4c3f0*/  STL.64 [R1+0x2030], R8 ;  /* 0x0020300801007387 */ /* 0x0001e40000100a00 */
[----:B0-----:R-:W-:-:S02]  /*4c400*/  IMAD.MOV.U32 R8, RZ, RZ, R13 ;  /* 0x000000ffff087224 */ /* 0x001fc400078e000d */
[----:B------:R-:W-:Y:S01]  /*4c410*/  IMAD.MOV.U32 R9, RZ, RZ, R12 ;  /* 0x000000ffff097224 */ /* 0x000fe200078e000c */
[----:B------:R-:W2:Y:S04]  /*4c420*/  LDL.LU R13, [R1+0x2060] ;  /* 0x00206000010d7983 */ /* 0x000ea80000300800 */
[----:B------:R-:W2:Y:S04]  /*4c430*/  LDL.LU R12, [R1+0x205c] ;  /* 0x00205c00010c7983 */ /* 0x000ea80000300800 */
[----:B------:R-:W-:Y:S04]  /*4c440*/  STL.64 [R1+0x1ff0], R6 ;  /* 0x001ff00601007387 */ /* 0x000fe80000100a00 */
[----:B------:R-:W-:Y:S04]  /*4c450*/  STL.64 [R1+0x1fe8], R4 ;  /* 0x001fe80401007387 */ /* 0x000fe80000100a00 */
[----:B------:R0:W-:Y:S04]  /*4c460*/  STL.64 [R1+0x1ef8], R18 ;  /* 0x001ef81201007387 */ /* 0x0001e80000100a00 */
[----:B------:R1:W-:Y:S04]  /*4c470*/  STL.64 [R1+0x1ef0], R16 ;  /* 0x001ef01001007387 */ /* 0x0003e80000100a00 */
[----:B0-----:R-:W2:Y:S04]  /*4c480*/  LDL R18, [R1+0x278] ;  /* 0x0002780001127983 */ /* 0x001ea80000100800 */
[----:B------:R-:W2:Y:S01]  /*4c490*/  LDL R19, [R1+0x27c] ;  /* 0x00027c0001137983 */ /* 0x000ea20000100800 */
[----:B-1----:R-:W-:-:S02]  /*4c4a0*/  IMAD.MOV.U32 R16, RZ, RZ, R23 ;  /* 0x000000ffff107224 */ /* 0x002fc400078e0017 */
[----:B------:R-:W-:Y:S01]  /*4c4b0*/  IMAD.MOV.U32 R17, RZ, RZ, R22 ;  /* 0x000000ffff117224 */ /* 0x000fe200078e0016 */
[----:B--2---:R-:W-:Y:S04]  /*4c4c0*/  STL.64 [R1+0x2010], R18 ;  /* 0x0020101201007387 */ /* 0x004fe80000100a00 */
        /* <DEDUP_REMOVED lines=9> */
[----:B------:R-:W2:Y:S04]  /*4c560*/  LDL.LU R12, [R1+0x2058] ;  /* 0x00205800010c7983 */ /* 0x000ea80000300800 */
[----:B------:R-:W2:Y:S01]  /*4c570*/  LDL.LU R13, [R1+0x2054] ;  /* 0x00205400010d7983 */ /* 0x000ea20000300800 */
[----:B------:R-:W-:Y:S02]  /*4c580*/  IMAD.MOV.U32 R18, RZ, RZ, R14 ;  /* 0x000000ffff127224 */ /* 0x000fe400078e000e */
[----:B----4-:R-:W-:Y:S01]  /*4c590*/  IMAD.MOV.U32 R19, RZ, RZ, R15 ;  /* 0x000000ffff137224 */ /* 0x010fe200078e000f */
[----:B------:R-:W2:Y:S04]  /*4c5a0*/  LDL.LU R14, [R1+0x2050] ;  /* 0x00205000010e7983 */ /* 0x000ea80000300800 */
[----:B------:R-:W2:Y:S04]  /*4c5b0*/  LDL.LU R15, [R1+0x204c] ;  /* 0x00204c00010f7983 */ /* 0x000ea80000300800 */
[----:B------:R-:W-:Y:S04]  /*4c5c0*/  STL.64 [R1+0x2040], R18 ;  /* 0x0020401201007387 */ /* 0x000fe80000100a00 */
[----:B------:R0:W-:Y:S04]  /*4c5d0*/  STL.64 [R1+0x2038], R16 ;  /* 0x0020381001007387 */ /* 0x0001e80000100a00 */
[----:B0-----:R-:W4:Y:S04]  /*4c5e0*/  LDL.LU R16, [R1+0xd0] ;  /* 0x0000d00001107983 */ /* 0x001f280000300800 */
[----:B------:R-:W4:Y:S04]  /*4c5f0*/  LDL.LU R17, [R1+0xd4] ;  /* 0x0000d40001117983 */ /* 0x000f280000300800 */
[----:B------:R-:W4:Y:S04]  /*4c600*/  LDL.LU R18, [R1+0xd8] ;  /* 0x0000d80001127983 */ /* 0x000f280000300800 */
[----:B------:R-:W4:Y:S01]  /*4c610*/  LDL.LU R19, [R1+0xdc] ;  /* 0x0000dc0001137983 */ /* 0x000f220000300800 */
[----:B--2---:R-:W-:Y:S01]  /*4c620*/  HMMA.16816.F32 R20, R12, R20, R24 ;  /* 0x000000140c14723c */ /* 0x004fe20000001818 */
[----:B------:R-:W-:-:S02]  /*4c630*/  IMAD.MOV.U32 R24, RZ, RZ, R3 ;  /* 0x000000ffff187224 */ /* 0x000fc400078e0003 */
[----:B------:R-:W2:Y:S04]  /*4c640*/  LDL.LU R3, [R1+0x2048] ;  /* 0x0020480001037983 */ /* 0x000ea80000300800 */
[----:B------:R-:W2:Y:S04]  /*4c650*/  LDL.LU R25, [R1+0x4] ;  /* 0x0000040001197983 */ /* 0x000ea80000300800 */
[----:B------:R-:W2:Y:S04]  /*4c660*/  LDL.LU R26, [R1+0x8] ;  /* 0x00000800011a7983 */ /* 0x000ea80000300800 */
[----:B------:R-:W2:Y:S04]  /*4c670*/  LDL.LU R27, [R1+0xc] ;  /* 0x00000c00011b7983 */ /* 0x000ea80000300800 */
[----:B------:R-:W3:Y:S04]  /*4c680*/  LDL.LU R4, [R1+0x90] ;  /* 0x0000900001047983 */ /* 0x000ee80000300800 */
[----:B------:R-:W3:Y:S01]  /*4c690*/  LDL.LU R5, [R1+0x94] ;  /* 0x0000940001057983 */ /* 0x000ee20000300800 */
[----:B----4-:R-:W-:Y:S03]  /*4c6a0*/  HMMA.16816.F32 R8, R12, R8, R16 ;  /* 0x000000080c08723c */ /* 0x010fe60000001810 */
[----:B--2---:R-:W-:Y:S04]  /*4c6b0*/  STL.64 [R1+0x1f28], R26 ;  /* 0x001f281a01007387 */ /* 0x004fe80000100a00 */
[----:B------:R0:W-:Y:S04]  /*4c6c0*/  STL.64 [R1+0x1f20], R24 ;  /* 0x001f201801007387 */ /* 0x0001e80000100a00 */
[----:B0-----:R-:W2:Y:S04]  /*4c6d0*/  LDL.LU.64 R24, [R1+0x230] ;  /* 0x0002300001187983 */ /* 0x001ea80000300a00 */
[----:B------:R-:W4:Y:S04]  /*4c6e0*/  LDL.LU.64 R26, [R1+0x238] ;  /* 0x00023800011a7983 */ /* 0x000f280000300a00 */
[----:B------:R-:W-:Y:S04]  /*4c6f0*/  STL.64 [R1+0x1f08], R22 ;  /* 0x001f081601007387 */ /* 0x000fe80000100a00 */
[----:B------:R0:W-:Y:S04]  /*4c700*/  STL.64 [R1+0x1f00], R20 ;  /* 0x001f001401007387 */ /* 0x0001e80000100a00 */
[----:B0-----:R-:W2:Y:S04]  /*4c710*/  LDL.LU.64 R20, [R1+0x280] ;  /* 0x0002800001147983 */ /* 0x001ea80000300a00 */
[----:B------:R-:W2:Y:S04]  /*4c720*/  LDL.LU.64 R22, [R1+0x288] ;  /* 0x0002880001167983 */ /* 0x000ea80000300a00 */
[----:B------:R-:W2:Y:S04]  /*4c730*/  LDL.LU.64 R18, [R1+0x2040] ;  /* 0x0020400001127983 */ /* 0x000ea80000300a00 */
[----:B------:R-:W2:Y:S04]  /*4c740*/  LDL.LU.64 R16, [R1+0x2038] ;  /* 0x0020380001107983 */ /* 0x000ea80000300a00 */
[----:B------:R0:W-:Y:S04]  /*4c750*/  STL.64 [R1+0x150], R8 ;  /* 0x0001500801007387 */ /* 0x0001e80000100a00 */
[----:B0-----:R-:W2:Y:S01]  /*4c760*/  LDL.LU.64 R8, [R1+0x2030] ;  /* 0x0020300001087983 */ /* 0x001ea20000300a00 */
[----:B------:R-:W-:-:S02]  /*4c770*/  IMAD.MOV.U32 R6, RZ, RZ, R3 ;  /* 0x000000ffff067224 */ /* 0x000fc400078e0003 */
[----:B---3--:R-:W-:Y:S02]  /*4c780*/  IMAD.MOV.U32 R7, RZ, RZ, R2 ;  /* 0x000000ffff077224 */ /* 0x008fe400078e0002 */
[----:B------:R-:W-:Y:S02]  /*4c790*/  IMAD.MOV.U32 R3, RZ, RZ, R10 ;  /* 0x000000ffff037224 */ /* 0x000fe400078e000a */
[----:B------:R-:W-:-:S05]  /*4c7a0*/  IMAD.MOV.U32 R2, RZ, RZ, R11 ;  /* 0x000000ffff027224 */ /* 0x000fca00078e000b */
[----:B------:R-:W-:Y:S04]  /*4c7b0*/  STL [R1+0x1ecc], R2 ;  /* 0x001ecc0201007387 */ /* 0x000fe80000100800 */
[----:B------:R-:W-:Y:S01]  /*4c7c0*/  STL [R1+0x1ec8], R3 ;  /* 0x001ec80301007387 */ /* 0x000fe20000100800 */
        /* <DEDUP_REMOVED lines=8> */
[----:B------:R-:W3:-:S13]  /*4c850*/  LDL.LU.64 R16, [R1+0x2008] ;  /* 0x0020080001107983 */ /* 0x000eda0000300a00 */
[----:B------:R0:W-:Y:S01]  /*4c860*/  STL.64 [R1+0x138], R10 ;  /* 0x0001380a01007387 */ /* 0x0001e20000100a00 */
[----:B------:R-:W-:Y:S02]  /*4c870*/  IMAD.MOV.U32 R2, RZ, RZ, R8 ;  /* 0x000000ffff027224 */ /* 0x000fe400078e0008 */
[----:B------:R-:W-:Y:S01]  /*4c880*/  IMAD.MOV.U32 R3, RZ, RZ, R9 ;  /* 0x000000ffff037224 */ /* 0x000fe200078e0009 */
[----:B0-----:R-:W2:Y:S04]  /*4c890*/  LDL.LU.64 R10, [R1+0x2000] ;  /* 0x00200000010a7983 */ /* 0x001ea80000300a00 */
[----:B------:R-:W2:Y:S04]  /*4c8a0*/  LDL.LU.64 R8, [R1+0x1ff8] ;  /* 0x001ff80001087983 */ /* 0x000ea80000300a00 */
[----:B------:R-:W-:Y:S04]  /*4c8b0*/  STL [R1+0x1ed4], R2 ;  /* 0x001ed40201007387 */ /* 0x000fe80000100800 */
[----:B------:R-:W-:Y:S04]  /*4c8c0*/  STL [R1+0x1ed0], R3 ;  /* 0x001ed00301007387 */ /* 0x000fe80000100800 */
[----:B----4-:R0:W-:Y:S04]  /*4c8d0*/  STL.64 [R1+0x1f38], R26 ;  /* 0x001f381a01007387 */ /* 0x0101e80000100a00 */
[----:B0-----:R-:W4:Y:S01]  /*4c8e0*/  LDL.64 R26, [R1+0x218] ;  /* 0x00021800011a7983 */ /* 0x001f220000100a00 */
[----:B--2---:R-:W-:-:S15]  /*4c8f0*/  HMMA.16816.F32 R8, R12, R24, R8 ;  /* 0x000000180c08723c */ /* 0x004fde0000001808 */
[----:B------:R-:W-:-:S04]  /*4c900*/  NOP ;  /* 0x0000000000007918 */ /* 0x000fc80000000000 */
[----:B------:R-:W-:Y:S04]  /*4c910*/  STL.64 [R1+0xe0], R8 ;  /* 0x0000e00801007387 */ /* 0x000fe80000100a00 */
[----:B------:R-:W-:Y:S04]  /*4c920*/  STL.64 [R1+0xe8], R10 ;  /* 0x0000e80a01007387 */ /* 0x000fe80000100a00 */
[----:B----4-:R0:W-:Y:S04]  /*4c930*/  STL.64 [R1+0x1f50], R26 ;  /* 0x001f501a01007387 */ /* 0x0101e80000100a00 */
[----:B0-----:R-:W2:Y:S01]  /*4c940*/  LDL.64 R26, [R1+0x208] ;  /* 0x00020800011a7983 */ /* 0x001ea20000100a00 */
[----:B---3--:R-:W-:Y:S03]  /*4c950*/  HMMA.16816.F32 R4, R12, R16, R4 ;  /* 0x000000100c04723c */ /* 0x008fe60000001804 */
[----:B--2---:R0:W-:Y:S04]  /*4c960*/  STL.64 [R1+0x1f68], R26 ;  /* 0x001f681a01007387 */ /* 0x0041e80000100a00 */
[----:B0-----:R-:W2:Y:S04]  /*4c970*/  LDL.LU.64 R26, [R1+0x1f8] ;  /* 0x0001f800011a7983 */ /* 0x001ea80000300a00 */
[----:B--2---:R0:W-:Y:S04]  /*4c980*/  STL.64 [R1+0x1f80], R26 ;  /* 0x001f801a01007387 */ /* 0x0041e80000100a00 */
[----:B0-----:R-:W2:Y:S04]  /*4c990*/  LDL R26, [R1+0x78] ;  /* 0x00007800011a7983 */ /* 0x001ea80000100800 */
[----:B------:R-:W2:Y:S04]  /*4c9a0*/  LDL R27, [R1+0x7c] ;  /* 0x00007c00011b7983 */ /* 0x000ea80000100800 */
[----:B------:R-:W3:Y:S04]  /*4c9b0*/  LDL.LU R8, [R1+0x80] ;  /* 0x0000800001087983 */ /* 0x000ee80000300800 */
[----:B------:R-:W3:Y:S04]  /*4c9c0*/  LDL.LU R9, [R1+0x84] ;  /* 0x0000840001097983 */ /* 0x000ee80000300800 */
[----:B------:R-:W3:Y:S04]  /*4c9d0*/  LDL.LU R10, [R1+0x88] ;  /* 0x00008800010a7983 */ /* 0x000ee80000300800 */
[----:B------:R-:W3:Y:S04]  /*4c9e0*/  LDL.LU R11, [R1+0x8c] ;  /* 0x00008c00010b7983 */ /* 0x000ee80000300800 */
[----:B------:R-:W-:Y:S04]  /*4c9f0*/  STL.64 [R1+0x170], R4 ;  /* 0x0001700401007387 */ /* 0x000fe80000100a00 */
[----:B------:R0:W-:Y:S04]  /*4ca00*/  STL.64 [R1+0x178], R6 ;  /* 0x0001780601007387 */ /* 0x0001e80000100a00 */
[----:B0-----:R-:W4:Y:S04]  /*4ca10*/  LDL.LU.64 R6, [R1+0x1ff0] ;  /* 0x001ff00001067983 */ /* 0x001f280000300a00 */
[----:B------:R-:W2:Y:S04]  /*4ca20*/  LDL.LU.64 R4, [R1+0x1fe8] ;  /* 0x001fe80001047983 */ /* 0x000ea80000300a00 */
[----:B------:R0:W-:Y:S01]  /*4ca30*/  STL.64 [R1+0x1f30], R18 ;  /* 0x001f301201007387 */ /* 0x0001e20000100a00 */
[----:B------:R-:W-:-:S02]  /*4ca40*/  IMAD.MOV.U32 R17, RZ, RZ, R29 ;  /* 0x000000ffff117224 */ /* 0x000fc400078e001d */
[----:B0-----:R-:W-:Y:S02]  /*4ca50*/  IMAD.MOV.U32 R18, RZ, RZ, R28 ;  /* 0x000000ffff127224 */ /* 0x001fe400078e001c */
[----:B------:R-:W-:Y:S02]  /*4ca60*/  IMAD.MOV.U32 R19, RZ, RZ, R0 ;  /* 0x000000ffff137224 */ /* 0x000fe400078e0000 */
[----:B----4-:R-:W-:Y:S02]  /*4ca70*/  IMAD.MOV.U32 R16, RZ, RZ, R6 ;  /* 0x000000ffff107224 */ /* 0x010fe400078e0006 */
[----:B------:R-:W4:Y:S04]  /*4ca80*/  LDL.LU R6, [R1+0x1fe0] ;  /* 0x001fe00001067983 */ /* 0x000f280000300800 */
[----:B------:R-:W2:Y:S04]  /*4ca90*/  LDL.LU R29, [R1+0x1fdc] ;  /* 0x001fdc00011d7983 */ /* 0x000ea80000300800 */
        /* <DEDUP_REMOVED lines=8> */
[----:B------:R-:W4:Y:S01]  /*4cb20*/  LDL.LU R7, [R1+0x1fd0] ;  /* 0x001fd00001077983 */ /* 0x000f220000300800 */
[----:B---3--:R-:W-:Y:S03]  /*4cb30*/  HMMA.16816.F32 R8, R12, R20, R8 ;  /* 0x000000140c08723c */ /* 0x008fe60000001808 */
[----:B--2---:R0:W-:Y:S04]  /*4cb40*/  STL.64 [R1+0x1f60], R18 ;  /* 0x001f601201007387 */ /* 0x0041e80000100a00 */
[----:B------:R1:W-:Y:S01]  /*4cb50*/  STL.64 [R1+0x1f58], R16 ;  /* 0x001f581001007387 */ /* 0x0003e20000100a00 */
[----:B0-----:R-:W-:Y:S02]  /*4cb60*/  IMAD.MOV.U32 R18, RZ, RZ, R29 ;  /* 0x000000ffff127224 */ /* 0x001fe400078e001d */
[----:B-1----:R-:W-:-:S02]  /*4cb70*/  IMAD.MOV.U32 R16, RZ, RZ, R0 ;  /* 0x000000ffff107224 */ /* 0x002fc400078e0000 */
[----:B----4-:R-:W-:Y:S01]  /*4cb80*/  IMAD.MOV.U32 R19, RZ, RZ, R6 ;  /* 0x000000ffff137224 */ /* 0x010fe200078e0006 */
[----:B------:R-:W2:Y:S01]  /*4cb90*/  LDL.LU R0, [R1+0x1fcc] ;  /* 0x001fcc0001007983 */ /* 0x000ea20000300800 */
[----:B------:R-:W-:-:S03]  /*4cba0*/  IMAD.MOV.U32 R17, RZ, RZ, R28 ;  /* 0x000000ffff117224 */ /* 0x000fc600078e001c */
[----:B------:R-:W3:Y:S04]  /*4cbb0*/  LDL.LU R28, [R1+0x1fc8] ;  /* 0x001fc800011c7983 */ /* 0x000ee80000300800 */
[----:B------:R-:W4:Y:S04]  /*4cbc0*/  LDL.LU R29, [R1+0x1fc4] ;  /* 0x001fc400011d7983 */ /* 0x000f280000300800 */
        /* <DEDUP_REMOVED lines=11> */
[----:B------:R-:W2:Y:S04]  /*4cc80*/  LDL.LU R6, [R1+0x1fb8] ;  /* 0x001fb80001067983 */ /* 0x000ea80000300800 */
[----:B------:R-:W-:Y:S04]  /*4cc90*/  STL.64 [R1+0x190], R8 ;  /* 0x0001900801007387 */ /* 0x000fe80000100a00 */
[----:B------:R0:W-:Y:S04]  /*4cca0*/  STL.64 [R1+0x198], R10 ;  /* 0x0001980a01007387 */ /* 0x0001e80000100a00 */
[----:B0-----:R-:W2:Y:S04]  /*4ccb0*/  LDL.LU.64 R10, [R1+0x1fb0] ;  /* 0x001fb000010a7983 */ /* 0x001ea80000300a00 */
[----:B------:R-:W2:Y:S01]  /*4ccc0*/  LDL.LU.64 R8, [R1+0x1fa8] ;  /* 0x001fa80001087983 */ /* 0x000ea20000300a00 */
[----:B----4-:R-:W-:-:S02]  /*4ccd0*/  IMAD.MOV.U32 R17, RZ, RZ, R29 ;  /* 0x000000ffff117224 */ /* 0x010fc400078e001d */
[----:B---3--:R-:W-:Y:S02]  /*4cce0*/  IMAD.MOV.U32 R18, RZ, RZ, R28 ;  /* 0x000000ffff127224 */ /* 0x008fe400078e001c */
[----:B------:R-:W-:Y:S01]  /*4ccf0*/  IMAD.MOV.U32 R19, RZ, RZ, R0 ;  /* 0x000000ffff137224 */ /* 0x000fe200078e0000 */
[----:B--2---:R-:W-:Y:S01]  /*4cd00*/  HMMA.16816.F32 R12, R12, R4, R8 ;  /* 0x000000040c0c723c */ /* 0x004fe20000001808 */
[----:B------:R-:W2:Y:S04]  /*4cd10*/  LDL.LU.64 R10, [R1+0x1fa0] ;  /* 0x001fa000010a7983 */ /* 0x000ea80000300a00 */
[----:B------:R-:W2:-:S14]  /*4cd20*/  LDL.LU.64 R8, [R1+0x1f98] ;  /* 0x001f980001087983 */ /* 0x000e9c0000300a00 */
[----:B------:R-:W-:Y:S04]  /*4cd30*/  STL.64 [R1+0x160], R12 ;  /* 0x0001600c01007387 */ /* 0x000fe80000100a00 */
[----:B------:R0:W-:Y:S04]  /*4cd40*/  STL.64 [R1+0x168], R14 ;  /* 0x0001680e01007387 */ /* 0x0001e80000100a00 */
[----:B0-----:R-:W3:Y:S01]  /*4cd50*/  LDL R15, [R1+0x18b4] ;  /* 0x0018b400010f7983 */ /* 0x001ee20000100800 */
[----:B--2---:R-:W-:Y:S03]  /*4cd60*/  HMMA.16816.F32 R24, R8, R26, R16 ;  /* 0x0000001a0818723c */ /* 0x004fe60000001810 */
[----:B------:R-:W2:Y:S04]  /*4cd70*/  LDL.LU.64 R18, [R1+0x1f90] ;  /* 0x001f900001127983 */ /* 0x000ea80000300a00 */
[----:B------:R-:W2:-:S12]  /*4cd80*/  LDL.LU.64 R16, [R1+0x1f88] ;  /* 0x001f880001107983 */ /* 0x000e980000300a00 */
[----:B------:R-:W-:Y:S04]  /*4cd90*/  STL.64 [R1+0x180], R24 ;  /* 0x0001801801007387 */ /* 0x000fe80000100a00 */
[----:B------:R0:W-:Y:S04]  /*4cda0*/  STL.64 [R1+0x188], R26 ;  /* 0x0001881a01007387 */ /* 0x0001e80000100a00 */
        /* <DEDUP_REMOVED lines=9> */
[----:B------:R-:W2:Y:S04]  /*4ce40*/  LDL.LU.64 R26, [R1+0x1f68] ;  /* 0x001f6800011a7983 */ /* 0x000ea80000300a00 */
[----:B------:R-:W-:Y:S01]  /*4ce50*/  STL [R1+0x1ed8], R13 ;  /* 0x001ed80d01007387 */ /* 0x000fe20000100800 */
[----:B--2---:R-:W-:Y:S01]  /*4ce60*/  HMMA.16816.F32 R16, R8, R26, R16 ;  /* 0x0000001a0810723c */ /* 0x004fe20000001810 */
[----:B------:R-:W-:-:S15]  /*4ce70*/  IMAD.MOV.U32 R14, RZ, RZ, R27 ;  /* 0x000000ffff0e7224 */ /* 0x000fde00078e001b */
[----:B------:R-:W-:-:S03]  /*4ce80*/  NOP ;  /* 0x0000000000007918 */ /* 0x000fc60000000000 */
[----:B------:R-:W-:Y:S04]  /*4ce90*/  STL.64 [R1+0x110], R16 ;  /* 0x0001101001007387 */ /* 0x000fe80000100a00 */
[----:B------:R0:W-:Y:S04]  /*4cea0*/  STL.64 [R1+0x118], R18 ;  /* 0x0001181201007387 */ /* 0x0001e80000100a00 */
[----:B0-----:R-:W2:Y:S04]  /*4ceb0*/  LDL.LU.64 R18, [R1+0x1f60] ;  /* 0x001f600001127983 */ /* 0x001ea80000300a00 */
[----:B------:R-:W2:Y:S04]  /*4cec0*/  LDL.LU.64 R16, [R1+0x1f58] ;  /* 0x001f580001107983 */ /* 0x000ea80000300a00 */
[----:B------:R-:W2:Y:S02]  /*4ced0*/  LDL.LU.64 R26, [R1+0x1f50] ;  /* 0x001f5000011a7983 */ /* 0x000ea40000300a00 */
        /* <DEDUP_REMOVED lines=16> */
[----:B------:R-:W2:Y:S02]  /*4cfe0*/  LDL.LU.64 R24, [R1+0x1f20] ;  /* 0x001f200001187983 */ /* 0x000ea40000300a00 */
[----:B--2---:R-:W-:Y:S02]  /*4cff0*/  HMMA.16816.F32 R16, R8, R18, R24 ;  /* 0x000000120810723c */ /* 0x004fe40000001818 */
[----:B------:R-:W2:Y:S04]  /*4d000*/  LDL.LU.64 R26, [R1+0x1f18] ;  /* 0x001f1800011a7983 */ /* 0x000ea80000300a00 */
[----:B------:R-:W2:-:S13]  /*4d010*/  LDL.LU.64 R24, [R1+0x1f10] ;  /* 0x001f100001187983 */ /* 0x000e9a0000300a00 */
[----:B------:R-:W-:Y:S04]  /*4d020*/  STL.64 [R1+0xd0], R16 ;  /* 0x0000d01001007387 */ /* 0x000fe80000100a00 */
[----:B------:R2:W-:Y:S02]  /*4d030*/  STL.64 [R1+0xd8], R18 ;  /* 0x0000d81201007387 */ /* 0x0005e40000100a00 */
[----:B--2---:R-:W-:Y:S01]  /*4d040*/  HMMA.16816.F32 R16, R8, R22, R24 ;  /* 0x000000160810723c */ /* 0x004fe20000001818 */
[----:B------:R-:W-:Y:S02]  /*4d050*/  IMAD.MOV.U32 R25, RZ, RZ, R22 ;  /* 0x000000ffff197224 */ /* 0x000fe400078e0016 */
[----:B------:R-:W-:Y:S02]  /*4d060*/  IMAD.MOV.U32 R24, RZ, RZ, R23 ;  /* 0x000000ffff187224 */ /* 0x000fe400078e0017 */
[----:B------:R-:W2:Y:S04]  /*4d070*/  LDL.LU.64 R22, [R1+0x1f08] ;  /* 0x001f080001167983 */ /* 0x000ea80000300a00 */
[----:B------:R-:W2:Y:S10]  /*4d080*/  LDL.LU.64 R20, [R1+0x1f00] ;  /* 0x001f000001147983 */ /* 0x000eb40000300a00 */
[----:B------:R-:W-:Y:S01]  /*4d090*/  IMAD.MOV.U32 R28, RZ, RZ, R18 ;  /* 0x000000ffff1c7224 */ /* 0x000fe200078e0012 */
[----:B------:R0:W-:Y:S01]  /*4d0a0*/  STL [R1+0xc0], R16 ;  /* 0x0000c01001007387 */ /* 0x0001e20000100800 */
[----:B------:R-:W-:-:S02]  /*4d0b0*/  IMAD.MOV.U32 R0, RZ, RZ, R19 ;  /* 0x000000ffff007224 */ /* 0x000fc400078e0013 */
[----:B------:R-:W-:Y:S01]  /*4d0c0*/  IMAD.MOV.U32 R29, RZ, RZ, R17 ;  /* 0x000000ffff1d7224 */ /* 0x000fe200078e0011 */
[----:B------:R-:W4:Y:S04]  /*4d0d0*/  LDL.LU.64 R18, [R1+0x1ef8] ;  /* 0x001ef80001127983 */ /* 0x000f280000300a00 */
[----:B0-----:R-:W4:Y:S04]  /*4d0e0*/  LDL.LU.64 R16, [R1+0x1ef0] ;  /* 0x001ef00001107983 */ /* 0x001f280000300a00 */
[----:B------:R-:W2:Y:S04]  /*4d0f0*/  LDL R27, [R1+0x2b8] ;  /* 0x0002b800011b7983 */ /* 0x000ea80000100800 */
[----:B------:R-:W-:Y:S04]  /*4d100*/  STL [R1+0x1e20], R0 ;  /* 0x001e200001007387 */ /* 0x000fe80000100800 */
[----:B------:R-:W-:Y:S04]  /*4d110*/  STL [R1+0x1e1c], R28 ;  /* 0x001e1c1c01007387 */ /* 0x000fe80000100800 */
[----:B------:R-:W-:Y:S01]  /*4d120*/  STL [R1+0x1e18], R29 ;  /* 0x001e181d01007387 */ /* 0x000fe20000100800 */
[----:B----4-:R-:W-:Y:S03]  /*4d130*/  HMMA.16816.F32 R8, R8, R6, R16 ;  /* 0x000000060808723c */ /* 0x010fe60000001810 */
[----:B------:R-:W2:Y:S04]  /*4d140*/  LDL.LU.64 R6, [R1+0x1ee8] ;  /* 0x001ee80001067983 */ /* 0x000ea80000300a00 */
[----:B------:R-:W2:Y:S04]  /*4d150*/  LDL.LU.64 R4, [R1+0x1ee0] ;  /* 0x001ee00001047983 */ /* 0x000ea80000300a00 */
[----:B------:R-:W2:Y:S08]  /*4d160*/  LDL.LU R18, [R1+0x78] ;  /* 0x0000780001127983 */ /* 0x000eb00000300800 */
[----:B------:R-:W-:Y:S04]  /*4d170*/  STL.64 [R1+0xb0], R8 ;  /* 0x0000b00801007387 */ /* 0x000fe80000100a00 */
[----:B------:R-:W-:Y:S04]  /*4d180*/  STL.64 [R1+0xb8], R10 ;  /* 0x0000b80a01007387 */ /* 0x000fe80000100a00 */
[----:B------:R-:W2:Y:S02]  /*4d190*/  LDL.LU R19, [R1+0x7c] ;  /* 0x00007c0001137983 */ /* 0x000ea40000300800 */
[----:B--2---:R-:W-:Y:S02]  /*4d1a0*/  HMMA.16816.F32 R16, R4, R18, R20 ;  /* 0x000000120410723c */ /* 0x004fe40000001814 */
[----:B------:R-:W2:-:S15]  /*4d1b0*/  LDL R23, [R1+0x2b4] ;  /* 0x0002b40001177983 */ /* 0x000e9e0000100800 */
[----:B------:R-:W-:Y:S02]  /*4d1c0*/  NOP ;  /* 0x0000000000007918 */ /* 0x000fe40000000000 */
[----:B------:R-:W-:Y:S04]  /*4d1d0*/  STL.64 [R1+0x90], R16 ;  /* 0x0000901001007387 */ /* 0x000fe80000100a00 */
[----:B------:R-:W-:Y:S04]  /*4d1e0*/  STL.64 [R1+0x98], R18 ;  /* 0x0000981201007387 */ /* 0x000fe80000100a00 */
[----:B---3--:R-:W-:Y:S04]  /*4d1f0*/  LDSM.16.M88.4 R16, [R15+UR5+0x4180] ;  /* 0x004180050f10783b */ /* 0x008fe80008000200 */
[----:B--2---:R-:W0:Y:S04]  /*4d200*/  LDSM.16.MT88.4 R8, [R23+UR5+0x23800] ;  /* 0x023800051708783b */ /* 0x004e280008004200 */
[----:B------:R-:W-:Y:S04]  /*4d210*/  STL [R1+0x1e9c], R23 ;  /* 0x001e9c1701007387 */ /* 0x000fe80000100800 */
[----:B------:R-:W1:Y:S04]  /*4d220*/  LDSM.16.M88.4 R20, [R15+UR5+0x180] ;  /* 0x000180050f14783b */ /* 0x000e680008000200 */
[----:B0-----:R0:W-:Y:S04]  /*4d230*/  STL.64 [R1+0x1e80], R10 ;  /* 0x001e800a01007387 */ /* 0x0011e80000100a00 */
[----:B------:R-:W-:Y:S04]  /*4d240*/  STL.64 [R1+0x1e78], R8 ;  /* 0x001e780801007387 */ /* 0x000fe80000100a00 */
[----:B-1----:R-:W-:Y:S04]  /*4d250*/  STL.64 [R1+0x60], R20 ;  /* 0x0000601401007387 */ /* 0x002fe80000100a00 */
[----:B------:R1:W-:Y:S01]  /*4d260*/  STL.64 [R1+0x68], R22 ;  /* 0x0000681601007387 */ /* 0x0003e20000100a00 */
[----:B0-----:R-:W-:-:S02]  /*4d270*/  IMAD.MOV.U32 R10, RZ, RZ, R13 ;  /* 0x000000ffff0a7224 */ /* 0x001fc400078e000d */
[----:B------:R-:W-:Y:S01]  /*4d280*/  IMAD.MOV.U32 R11, RZ, RZ, R2 ;  /* 0x000000ffff0b7224 */ /* 0x000fe200078e0002 */
[----:B------:R-:W2:Y:S04]  /*4d290*/  LDL.LU R13, [R1+0x1ed8] ;  /* 0x001ed800010d7983 */ /* 0x000ea80000300800 */
[----:B------:R-:W-:Y:S04]  /*4d2a0*/  STL.64 [R1+0x50], R16 ;  /* 0x0000501001007387 */ /* 0x000fe80000100a00 */
[----:B------:R-:W-:Y:S04]  /*4d2b0*/  STL.64 [R1+0x58], R18 ;  /* 0x0000581201007387 */ /* 0x000fe80000100a00 */
[----:B------:R-:W3:Y:S04]  /*4d2c0*/  LDL.LU R2, [R1+0x1ed4] ;  /* 0x001ed40001027983 */ /* 0x000ee80000300800 */
[----:B------:R-:W-:Y:S04]  /*4d2d0*/  STL.64 [R1+0x1ea0], R10 ;  /* 0x001ea00a01007387 */ /* 0x000fe80000100a00 */
[----:B------:R-:W0:Y:S01]  /*4d2e0*/  LDSM.16.M88.4 R8, [R15+UR5+0x8180] ;  /* 0x008180050f08783b */ /* 0x000e220008000200 */
[----:B-1----:R-:W-:-:S03]  /*4d2f0*/  IMAD.MOV.U32 R22, RZ, RZ, R3 ;  /* 0x000000ffff167224 */ /* 0x002fc600078e0003 */
[----:B------:R-:W1:Y:S04]  /*4d300*/  LDSM.16.M88.4 R16, [R15+UR5+0xc180] ;  /* 0x00c180050f10783b */ /* 0x000e680008000200 */
[----:B------:R-:W4:Y:S04]  /*4d310*/  LDL.LU R3, [R1+0x1ed0] ;  /* 0x001ed00001037983 */ /* 0x000f280000300800 */
[----:B0-----:R-:W-:Y:S04]  /*4d320*/  STL.64 [R1+0x40], R8 ;  /* 0x0000400801007387 */ /* 0x001fe80000100a00 */
[----:B------:R-:W-:Y:S04]  /*4d330*/  STL.64 [R1+0x48], R10 ;  /* 0x0000480a01007387 */ /* 0x000fe80000100a00 */
[----:B------:R-:W2:Y:S04]  /*4d340*/  LDL.LU R23, [R1+0x21c] ;  /* 0x00021c0001177983 */ /* 0x000ea80000300800 */
[----:B--2---:R0:W-:Y:S04]  /*4d350*/  STL.64 [R1+0x1ea8], R22 ;  /* 0x001ea81601007387 */ /* 0x0041e80000100a00 */
[----:B0-----:R-:W2:Y:S01]  /*4d360*/  LDL.LU R22, [R1+0x208] ;  /* 0x0002080001167983 */ /* 0x001ea20000300800 */
[----:B------:R-:W-:-:S02]  /*4d370*/  IMAD.MOV.U32 R23, RZ, RZ, R14 ;  /* 0x000000ffff177224 */ /* 0x000fc400078e000e */
[----:B---3--:R-:W-:Y:S02]  /*4d380*/  IMAD.MOV.U32 R8, RZ, RZ, R2 ;  /* 0x000000ffff087224 */ /* 0x008fe400078e0002 */
[----:B----4-:R-:W-:Y:S01]  /*4d390*/  IMAD.MOV.U32 R9, RZ, RZ, R3 ;  /* 0x000000ffff097224 */ /* 0x010fe200078e0003 */
[----:B--2---:R0:W-:Y:S04]  /*4d3a0*/  STL.64 [R1+0x1eb0], R22 ;  /* 0x001eb01601007387 */ /* 0x0041e80000100a00 */
[----:B------:R-:W2:Y:S04]  /*4d3b0*/  LDL.LU R2, [R1+0x1ecc] ;  /* 0x001ecc0001027983 */ /* 0x000ea80000300800 */
[----:B------:R-:W3:Y:S04]  /*4d3c0*/  LDL.LU R3, [R1+0x1ec8] ;  /* 0x001ec80001037983 */ /* 0x000ee80000300800 */
[----:B------:R-:W4:Y:S04]  /*4d3d0*/  LDL.LU R10, [R1+0x138] ;  /* 0x00013800010a7983 */ /* 0x000f280000300800 */
[----:B------:R-:W4:Y:S01]  /*4d3e0*/  LDL.LU R11, [R1+0x13c] ;  /* 0x00013c00010b7983 */ /* 0x000f220000300800 */
[----:B0-----:R-:W-:-:S02]  /*4d3f0*/  IMAD.MOV.U32 R22, RZ, RZ, R13 ;  /* 0x000000ffff167224 */ /* 0x001fc400078e000d */
[----:B------:R-:W-:Y:S01]  /*4d400*/  IMAD.MOV.U32 R23, RZ, RZ, R12 ;  /* 0x000000ffff177224 */ /* 0x000fe200078e000c */
[----:B----4-:R-:W-:Y:S04]  /*4d410*/  STL.64 [R1+0x1ec0], R10 ;  /* 0x001ec00a01007387 */ /* 0x010fe80000100a00 */
[----:B------:R0:W-:Y:S04]  /*4d420*/  STL.64 [R1+0x1eb8], R8 ;  /* 0x001eb80801007387 */ /* 0x0001e80000100a00 */
[----:B0-----:R-:W4:Y:S04]  /*4d430*/  LDL.LU R8, [R1+0x150] ;  /* 0x0001500001087983 */ /* 0x001f280000300800 */
[----:B------:R-:W4:Y:S01]  /*4d440*/  LDL.LU R9, [R1+0x154] ;  /* 0x0001540001097983 */ /* 0x000f220000300800 */
[----:B---3--:R-:W-:-:S02]  /*4d450*/  IMAD.MOV.U32 R10, RZ, RZ, R3 ;  /* 0x000000ffff0a7224 */ /* 0x008fc400078e0003 */
[----:B--2---:R-:W-:Y:S02]  /*4d460*/  IMAD.MOV.U32 R11, RZ, RZ, R2 ;  /* 0x000000ffff0b7224 */ /* 0x004fe400078e0002 */
[----:B-1----:R-:W-:Y:S01]  /*4d470*/  IMAD.MOV.U32 R3, RZ, RZ, R18 ;  /* 0x000000ffff037224 */ /* 0x002fe200078e0012 */
[----:B------:R-:W-:Y:S01]  /*4d480*/  STL.64 [R1+0x30], R16 ;  /* 0x0000301001007387 */ /* 0x000fe20000100a00 */
[----:B------:R-:W-:-:S03]  /*4d490*/  IMAD.MOV.U32 R2, RZ, RZ, R19 ;  /* 0x000000ffff027224 */ /* 0x000fc600078e0013 */
[----:B------:R-:W0:Y:S04]  /*4d4a0*/  LDSM.16.M88.4 R16, [R15+UR5+0x10180] ;  /* 0x010180050f10783b */ /* 0x000e280008000200 */
[----:B------:R-:W-:Y:S04]  /*4d4b0*/  STL [R1+0x1d1c], R3 ;  /* 0x001d1c0301007387 */ /* 0x000fe80000100800 */
[----:B------:R-:W-:Y:S04]  /*4d4c0*/  STL [R1+0x1d18], R2 ;  /* 0x001d180201007387 */ /* 0x000fe80000100800 */
[----:B0-----:R-:W-:Y:S04]  /*4d4d0*/  STL.64 [R1+0x20], R16 ;  /* 0x0000201001007387 */ /* 0x001fe80000100a00 */
[----:B------:R-:W-:Y:S04]  /*4d4e0*/  STL.64 [R1+0x28], R18 ;  /* 0x0000281201007387 */ /* 0x000fe80000100a00 */
[----:B------:R-:W0:Y:S04]  /*4d4f0*/  LDSM.16.M88.4 R16, [R15+UR5+0x14180] ;  /* 0x014180050f10783b */ /* 0x000e280008000200 */
[----:B0-----:R-:W-:Y:S04]  /*4d500*/  STL.64 [R1+0x10], R16 ;  /* 0x0000101001007387 */ /* 0x001fe80000100a00 */
[----:B------:R-:W-:Y:S04]  /*4d510*/  STL.64 [R1+0x18], R18 ;  /* 0x0000181201007387 */ /* 0x000fe80000100a00 */
[----:B------:R-:W0:Y:S04]  /*4d520*/  LDSM.16.M88.4 R16, [R15+UR5+0x18180] ;  /* 0x018180050f10783b */ /* 0x000e280008000200 */
[----:B------:R-:W1:Y:S04]  /*4d530*/  LDSM.16.M88.4 R12, [R15+UR5+0x1c180] ;  /* 0x01c180050f0c783b */ /* 0x000e680008000200 */
[----:B0-----:R-:W-:Y:S01]  /*4d540*/  STL.64 [R1], R16 ;  /* 0x0000001001007387 */ /* 0x001fe20000100a00 */
[----:B------:R-:W-:-:S03]  /*4d550*/  IMAD.MOV.U32 R28, RZ, RZ, R16 ;  /* 0x000000ffff1c7224 */ /* 0x000fc600078e0010 */
[----:B------:R-:W-:Y:S01]  /*4d560*/  STL.64 [R1+0x8], R18 ;  /* 0x0000081201007387 */ /* 0x000fe20000100a00 */
[----:B------:R-:W-:-:S03]  /*4d570*/  IMAD.MOV.U32 R29, RZ, RZ, R17 ;  /* 0x000000ffff1d7224 */ /* 0x000fc600078e0011 */
[----:B------:R-:W0:Y:S04]  /*4d580*/  LDSM.16.MT88.4 R16, [R27+UR5+0x23800] ;  /* 0x023800051b10783b */ /* 0x000e280008004200 */
[----:B------:R-:W-:Y:S04]  /*4d590*/  STL [R1+0x1e28], R29 ;  /* 0x001e281d01007387 */ /* 0x000fe80000100800 */
[----:B------:R-:W-:Y:S04]  /*4d5a0*/  STL [R1+0x1e24], R28 ;  /* 0x001e241c01007387 */ /* 0x000fe80000100800 */
[----:B-1----:R1:W-:Y:S04]  /*4d5b0*/  STL [R1+0x1e04], R12 ;  /* 0x001e040c01007387 */ /* 0x0023e80000100800 */
[----:B------:R2:W-:Y:S04]  /*4d5c0*/  STL [R1+0x1e00], R13 ;  /* 0x001e000d01007387 */ /* 0x0005e80000100800 */
[----:B------:R3:W-:Y:S04]  /*4d5d0*/  STL [R1+0x1d40], R14 ;  /* 0x001d400e01007387 */ /* 0x0007e80000100800 */
[----:B------:R0:W-:Y:S04]  /*4d5e0*/  STL [R1+0x1ce8], R15 ;  /* 0x001ce80f01007387 */ /* 0x0001e80000100800 */
[----:B-1----:R-:W4:Y:S04]  /*4d5f0*/  LDL.LU R12, [R1+0x140] ;  /* 0x00014000010c7983 */ /* 0x002f280000300800 */
[----:B--2---:R-:W2:Y:S04]  /*4d600*/  LDL.LU R13, [R1+0x144] ;  /* 0x00014400010d7983 */ /* 0x004ea80000300800 */
[----:B---3--:R-:W2:Y:S04]  /*4d610*/  LDL.LU R14, [R1+0x148] ;  /* 0x00014800010e7983 */ /* 0x008ea80000300800 */
[----:B0-----:R-:W2:Y:S04]  /*4d620*/  LDL.LU R15, [R1+0x14c] ;  /* 0x00014c00010f7983 */ /* 0x001ea80000300800 */
[----:B------:R-:W-:Y:S04]  /*4d630*/  STL [R1+0x1e98], R27 ;  /* 0x001e981b01007387 */ /* 0x000fe80000100800 */
[----:B------:R-:W-:Y:S04]  /*4d640*/  STL.64 [R1+0x1dd8], R18 ;  /* 0x001dd81201007387 */ /* 0x000fe80000100a00 */
[----:B------:R0:W-:Y:S04]  /*4d650*/  STL.64 [R1+0x1dd0], R16 ;  /* 0x001dd01001007387 */ /* 0x0001e80000100a00 */
[----:B0-----:R-:W3:Y:S04]  /*4d660*/  LDL.LU R16, [R1+0xe0] ;  /* 0x0000e00001107983 */ /* 0x001ee80000300800 */
[----:B------:R-:W3:Y:S04]  /*4d670*/  LDL.LU R17, [R1+0xe4] ;  /* 0x0000e40001117983 */ /* 0x000ee80000300800 */
[----:B------:R-:W3:Y:S04]  /*4d680*/  LDL.LU R18, [R1+0xe8] ;  /* 0x0000e80001127983 */ /* 0x000ee80000300800 */
[----:B------:R-:W3:Y:S01]  /*4d690*/  LDL.LU R19, [R1+0xec] ;  /* 0x0000ec0001137983 */ /* 0x000ee20000300800 */
[----:B----4-:R-:W-:Y:S03]  /*4d6a0*/  HMMA.16816.F32 R20, R4, R22, R8 ;  /* 0x000000160414723c */ /* 0x010fe60000001808 */
[----:B------:R-:W4:Y:S04]  /*4d6b0*/  LDL.LU.64 R10, [R1+0x1ec0] ;  /* 0x001ec000010a7983 */ /* 0x000f280000300a00 */
[----:B------:R-:W4:-:S12]  /*4d6c0*/  LDL.LU.64 R8, [R1+0x1eb8] ;  /* 0x001eb80001087983 */ /* 0x000f180000300a00 */
[----:B------:R-:W-:Y:S04]  /*4d6d0*/  STL.64 [R1+0x80], R20 ;  /* 0x0000801401007387 */ /* 0x000fe80000100a00 */
[----:B------:R0:W-:Y:S04]  /*4d6e0*/  STL.64 [R1+0x88], R22 ;  /* 0x0000881601007387 */ /* 0x0001e80000100a00 */
[----:B0-----:R-:W2:Y:S04]  /*4d6f0*/  LDL.LU.64 R22, [R1+0x1eb0] ;  /* 0x001eb00001167983 */ /* 0x001ea80000300a00 */
[----:B------:R-:W3:Y:S04]  /*4d700*/  LDL.LU R26, [R1+0x278] ;  /* 0x00027800011a7983 */ /* 0x000ee80000300800 */
[----:B------:R-:W3:Y:S01]  /*4d710*/  LDL.LU R27, [R1+0x27c] ;  /* 0x00027c00011b7983 */ /* 0x000ee20000300800 */
[----:B--2---:R-:W-:-:S15]  /*4d720*/  HMMA.16816.F32 R20, R4, R22, R12 ;  /* 0x000000160414723c */ /* 0x004fde000000180c */
[----:B------:R-:W-:-:S04]  /*4d730*/  NOP ;  /* 0x0000000000007918 */ /* 0x000fc80000000000 */
[----:B------:R-:W-:Y:S01]  /*4d740*/  IMAD.MOV.U32 R12, RZ, RZ, R22 ;  /* 0x000000ffff0c7224 */ /* 0x000fe200078e0016 */
[----:B------:R4:W-:Y:S01]  /*4d750*/  STL.64 [R1+0x70], R20 ;  /* 0x0000701401007387 */ /* 0x0009e20000100a00 */
[----:B------:R-:W-:-:S03]  /*4d760*/  IMAD.MOV.U32 R13, RZ, RZ, R23 ;  /* 0x000000ffff0d7224 */ /* 0x000fc600078e0017 */
[----:B------:R-:W4:Y:S04]  /*4d770*/  LDL.LU.64 R22, [R1+0x1ea8] ;  /* 0x001ea80001167983 */ /* 0x000f280000300a00 */
[----:B------:R-:W-:Y:S01]  /*4d780*/  STL [R1+0x1e2c], R12 ;  /* 0x001e2c0c01007387 */ /* 0x000fe20000100800 */
[----:B----4-:R-:W-:Y:S03]  /*4d790*/  HMMA.16816.F32 R20, R4, R22, R8 ;  /* 0x000000160414723c */ /* 0x010fe60000001808 */
[----:B------:R-:W3:-:S15]  /*4d7a0*/  LDL.LU.64 R10, [R1+0x1ea0] ;  /* 0x001ea000010a7983 */ /* 0x000ede0000300a00 */
[----:B------:R-:W-:Y:S01]  /*4d7b0*/  NOP ;  /* 0x0000000000007918 */ /* 0x000fe20000000000 */
[----:B------:R-:W-:Y:S04]  /*4d7c0*/  STL.64 [R1+0xa0], R20 ;  /* 0x0000a01401007387 */ /* 0x000fe80000100a00 */
[----:B------:R0:W-:Y:S04]  /*4d7d0*/  STL.64 [R1+0xa8], R22 ;  /* 0x0000a81601007387 */ /* 0x0001e80000100a00 */
[----:B0-----:R-:W2:Y:S01]  /*4d7e0*/  LDL.LU R23, [R1+0x1e9c] ;  /* 0x001e9c0001177983 */ /* 0x001ea20000300800 */
[----:B---3--:R-:W-:-:S15]  /*4d7f0*/  HMMA.16816.F32 R8, R4, R10, R16 ;  /* 0x0000000a0408723c */ /* 0x008fde0000001810 */
[----:B------:R-:W-:-:S04]  /*4d800*/  NOP ;  /* 0x0000000000007918 */ /* 0x000fc80000000000 */
[----:B------:R-:W-:Y:S02]  /*4d810*/  IMAD.MOV.U32 R12, RZ, RZ, R8 ;  /* 0x000000ffff0c7224 */ /* 0x000fe400078e0008 */
[----:B------:R-:W-:Y:S02]  /*4d820*/  IMAD.MOV.U32 R29, RZ, RZ, R9 ;  /* 0x000000ffff1d7224 */ /* 0x000fe400078e0009 */
[----:B------:R-:W-:Y:S02]  /*4d830*/  IMAD.MOV.U32 R28, RZ, RZ, R10 ;  /* 0x000000ffff1c7224 */ /* 0x000fe400078e000a */
[----:B------:R-:W-:Y:S01]  /*4d840*/  IMAD.MOV.U32 R0, RZ, RZ, R11 ;  /* 0x000000ffff007224 */ /* 0x000fe200078e000b */
[----:B------:R0:W-:Y:S04]  /*4d850*/  STL.64 [R1+0x1e88], R12 ;  /* 0x001e880c01007387 */ /* 0x0001e80000100a00 */
[----:B------:R-:W-:Y:S04]  /*4d860*/  STL [R1+0x1e40], R29 ;  /* 0x001e401d01007387 */ /* 0x000fe80000100800 */
[----:B------:R-:W3:Y:S04]  /*4d870*/  LDL.LU R10, [R1+0x298] ;  /* 0x00029800010a7983 */ /* 0x000ee80000300800 */
[----:B------:R-:W3:Y:S04]  /*4d880*/  LDL.LU R11, [R1+0x29c] ;  /* 0x00029c00010b7983 */ /* 0x000ee80000300800 */
[----:B--2---:R-:W1:Y:S04]  /*4d890*/  LDSM.16.MT88.4 R20, [R23+UR5+0x23c00] ;  /* 0x023c00051714783b */ /* 0x004e680008004200 */
[----:B---3--:R-:W-:Y:S04]  /*4d8a0*/  STL.64 [R1+0x1e90], R10 ;  /* 0x001e900a01007387 */ /* 0x008fe80000100a00 */
        /* <DEDUP_REMOVED lines=8> */
[----:B-1----:R0:W-:Y:S04]  /*4d930*/  STL [R1+0x1d2c], R20 ;  /* 0x001d2c1401007387 */ /* 0x0021e80000100800 */
[----:B------:R1:W-:Y:S04]  /*4d940*/  STL [R1+0x1d28], R21 ;  /* 0x001d281501007387 */ /* 0x0003e80000100800 */
[----:B------:R4:W-:Y:S04]  /*4d950*/  STL [R1+0x1d24], R22 ;  /* 0x001d241601007387 */ /* 0x0009e80000100800 */
[----:B------:R4:W-:Y:S04]  /*4d960*/  STL [R1+0x1d20], R23 ;  /* 0x001d201701007387 */ /* 0x0009e80000100800 */
[----:B0-----:R-:W2:Y:S04]  /*4d970*/  LDL.LU R20, [R1+0x170] ;  /* 0x0001700001147983 */ /* 0x001ea80000300800 */
[----:B-1----:R-:W2:Y:S04]  /*4d980*/  LDL.LU R21, [R1+0x174] ;  /* 0x0001740001157983 */ /* 0x002ea80000300800 */
[----:B----4-:R-:W2:Y:S04]  /*4d990*/  LDL.LU R22, [R1+0x178] ;  /* 0x0001780001167983 */ /* 0x010ea80000300800 */
[----:B------:R-:W2:Y:S01]  /*4d9a0*/  LDL.LU R23, [R1+0x17c] ;  /* 0x00017c0001177983 */ /* 0x000ea20000300800 */
[----:B------:R-:W-:-:S02]  /*4d9b0*/  IMAD.MOV.U32 R10, RZ, RZ, R25 ;  /* 0x000000ffff0a7224 */ /* 0x000fc400078e0019 */
[----:B------:R-:W-:Y:S02]  /*4d9c0*/  IMAD.MOV.U32 R11, RZ, RZ, R24 ;  /* 0x000000ffff0b7224 */ /* 0x000fe400078e0018 */
[----:B--2---:R-:W-:-:S15]  /*4d9d0*/  HMMA.16816.F32 R24, R4, R26, R20 ;  /* 0x0000001a0418723c */ /* 0x004fde0000001814 */
[----:B------:R-:W-:-:S04]  /*4d9e0*/  NOP ;  /* 0x0000000000007918 */ /* 0x000fc80000000000 */
[----:B------:R-:W-:Y:S01]  /*4d9f0*/  STL.64 [R1+0x140], R24 ;  /* 0x0001401801007387 */ /* 0x000fe20000100a00 */
[----:B------:R-:W-:-:S03]  /*4da00*/  IMAD.MOV.U32 R22, RZ, RZ, R27 ;  /* 0x000000ffff167224 */ /* 0x000fc600078e001b */
[----:B------:R-:W2:Y:S01]  /*4da10*/  LDL.LU R27, [R1+0x1e98] ;  /* 0x001e9800011b7983 */ /* 0x000ea20000300800 */
[----:B------:R-:W-:-:S03]  /*4da20*/  IMAD.MOV.U32 R23, RZ, RZ, R26 ;  /* 0x000000ffff177224 */ /* 0x000fc600078e001a */
[----:B--2---:R-:W0:Y:S04]  /*4da30*/  LDSM.16.MT88.4 R24, [R27+UR5+0x23c00] ;  /* 0x023c00051b18783b */ /* 0x004e280008004200 */
[----:B0-----:R-:W-:Y:S04]  /*4da40*/  STL.64 [R1+0x1c90], R26 ;  /* 0x001c901a01007387 */ /* 0x001fe80000100a00 */
[----:B------:R0:W-:Y:S04]  /*4da50*/  STL.64 [R1+0x1c88], R24 ;  /* 0x001c881801007387 */ /* 0x0001e80000100a00 */
[----:B0-----:R-:W2:Y:S04]  /*4da60*/  LDL.LU R24, [R1+0x190] ;  /* 0x0001900001187983 */ /* 0x001ea80000300800 */
[----:B------:R-:W2:Y:S04]  /*4da70*/  LDL.LU R25, [R1+0x194] ;  /* 0x0001940001197983 */ /* 0x000ea80000300800 */
[----:B------:R-:W2:Y:S04]  /*4da80*/  LDL.LU R26, [R1+0x198] ;  /* 0x00019800011a7983 */ /* 0x000ea80000300800 */
[----:B------:R-:W2:Y:S02]  /*4da90*/  LDL.LU R27, [R1+0x19c] ;  /* 0x00019c00011b7983 */ /* 0x000ea40000300800 */
[----:B--2---:R-:W-:-:S15]  /*4daa0*/  HMMA.16816.F32 R8, R4, R10, R24 ;  /* 0x0000000a0408723c */ /* 0x004fde0000001818 */
[----:B------:R-:W-:-:S04]  /*4dab0*/  NOP ;  /* 0x0000000000007918 */ /* 0x000fc80000000000 */
[----:B------:R-:W-:Y:S02]  /*4dac0*/  IMAD.MOV.U32 R27, RZ, RZ, R9 ;  /* 0x000000ffff1b7224 */ /* 0x000fe400078e0009 */
[----:B------:R-:W-:Y:S02]  /*4dad0*/  IMAD.MOV.U32 R26, RZ, RZ, R10 ;  /* 0x000000ffff1a7224 */ /* 0x000fe400078e000a */
[----:B------:R-:W-:Y:S02]  /*4dae0*/  IMAD.MOV.U32 R25, RZ, RZ, R11 ;  /* 0x000000ffff197224 */ /* 0x000fe400078e000b */
[----:B------:R-:W2:Y:S04]  /*4daf0*/  LDL.LU.64 R10, [R1+0x1e90] ;  /* 0x001e9000010a7983 */ /* 0x000ea80000300a00 */
[----:B------:R-:W-:Y:S04]  /*4db00*/  STL.64 [R1+0x1e60], R26 ;  /* 0x001e601a01007387 */ /* 0x000fe80000100a00 */
[----:B------:R0:W-:Y:S04]  /*4db10*/  STL [R1+0x1e58], R25 ;  /* 0x001e581901007387 */ /* 0x0001e80000100800 */
[----:B0-----:R-:W4:Y:S04]  /*4db20*/  LDL.LU.64 R24, [R1+0x50] ;  /* 0x0000500001187983 */ /* 0x001f280000300a00 */
[----:B----4-:R0:W-:Y:S04]  /*4db30*/  STL.64 [R1+0x1e70], R24 ;  /* 0x001e701801007387 */ /* 0x0101e80000100a00 */
[----:B0-----:R-:W4:Y:S04]  /*4db40*/  LDL.LU.64 R24, [R1+0x60] ;  /* 0x0000600001187983 */ /* 0x001f280000300a00 */
[----:B------:R-:W2:Y:S04]  /*4db50*/  LDL.LU.64 R20, [R1+0x30] ;  /* 0x0000300001147983 */ /* 0x000ea80000300a00 */
[----:B------:R-:W-:Y:S04]  /*4db60*/  STL.64 [R1+0x1e50], R22 ;  /* 0x001e501601007387 */ /* 0x000fe80000100a00 */
[----:B--2---:R0:W-:Y:S04]  /*4db70*/  STL.64 [R1+0x1e48], R20 ;  /* 0x001e481401007387 */ /* 0x0041e80000100a00 */
[----:B0-----:R-:W2:Y:S01]  /*4db80*/  LDL.LU.64 R20, [R1+0x40] ;  /* 0x0000400001147983 */ /* 0x001ea20000300a00 */
[----:B------:R-:W-:Y:S01]  /*4db90*/  HMMA.16816.F32 R4, R4, R10, R12 ;  /* 0x0000000a0404723c */ /* 0x000fe2000000180c */
[----:B------:R-:W-:-:S02]  /*4dba0*/  IMAD.MOV.U32 R29, RZ, RZ, R8 ;  /* 0x000000ffff1d7224 */ /* 0x000fc400078e0008 */
[----:B--2---:R0:W-:Y:S04]  /*4dbb0*/  STL.64 [R1+0x1e68], R20 ;  /* 0x001e681401007387 */ /* 0x0041e80000100a00 */
[----:B0-----:R-:W2:Y:S04]  /*4dbc0*/  LDL.LU R20, [R1+0x120] ;  /* 0x0001200001147983 */ /* 0x001ea80000300800 */
[----:B------:R-:W2:Y:S04]  /*4dbd0*/  LDL.LU R21, [R1+0x124] ;  /* 0x0001240001157983 */ /* 0x000ea80000300800 */
[----:B------:R-:W2:Y:S04]  /*4dbe0*/  LDL.LU R22, [R1+0x128] ;  /* 0x0001280001167983 */ /* 0x000ea80000300800 */
[----:B------:R-:W2:Y:S04]  /*4dbf0*/  LDL.LU R23, [R1+0x12c] ;  /* 0x00012c0001177983 */ /* 0x000ea80000300800 */
[----:B------:R-:W2:Y:S04]  /*4dc00*/  LDL.LU.64 R12, [R1+0x1e88] ;  /* 0x001e8800010c7983 */ /* 0x000ea80000300a00 */
[----:B------:R-:W3:Y:S04]  /*4dc10*/  LDL.LU.64 R10, [R1+0x1e80] ;  /* 0x001e8000010a7983 */ /* 0x000ee80000300a00 */
[----:B------:R-:W3:Y:S04]  /*4dc20*/  LDL.LU.64 R8, [R1+0x1e78] ;  /* 0x001e780001087983 */ /* 0x000ee80000300a00 */
[----:B------:R0:W-:Y:S04]  /*4dc30*/  STL.64 [R1+0x160], R4 ;  /* 0x0001600401007387 */ /* 0x0001e80000100a00 */
[----:B------:R1:W-:Y:S01]  /*4dc40*/  STL [R1+0x16c], R7 ;  /* 0x00016c0701007387 */ /* 0x0003e20000100800 */
[----:B------:R-:W-:-:S02]  /*4dc50*/  IMAD.MOV.U32 R14, RZ, RZ, R6 ;  /* 0x000000ffff0e7224 */ /* 0x000fc400078e0006 */
[----:B----4-:R-:W-:Y:S01]  /*4dc60*/  IMAD.MOV.U32 R15, RZ, RZ, R25 ;  /* 0x000000ffff0f7224 */ /* 0x010fe200078e0019 */
[----:B0-----:R-:W4:Y:S04]  /*4dc70*/  LDL.LU R4, [R1+0x110] ;  /* 0x0001100001047983 */ /* 0x001f280000300800 */
[----:B------:R-:W4:Y:S04]  /*4dc80*/  LDL.LU R5, [R1+0x114] ;  /* 0x0001140001057983 */ /* 0x000f280000300800 */
[----:B------:R-:W4:Y:S04]  /*4dc90*/  LDL.LU R6, [R1+0x118] ;  /* 0x0001180001067983 */ /* 0x000f280000300800 */
[----:B-1----:R-:W4:Y:S01]  /*4dca0*/  LDL.LU R7, [R1+0x11c] ;  /* 0x00011c0001077983 */ /* 0x002f220000300800 */
[----:B---3--:R-:W-:-:S15]  /*4dcb0*/  HMMA.16816.F32 R16, R8, R24, R16 ;  /* 0x000000180810723c */ /* 0x008fde0000001810 */
[----:B------:R-:W-:-:S04]  /*4dcc0*/  NOP ;  /* 0x0000000000007918 */ /* 0x000fc80000000000 */
[----:B------:R0:W-:Y:S04]  /*4dcd0*/  STL.64 [R1+0x180], R16 ;  /* 0x0001801001007387 */ /* 0x0001e80000100a00 */
[----:B------:R-:W-:Y:S01]  /*4dce0*/  STL.64 [R1+0x188], R18 ;  /* 0x0001881201007387 */ /* 0x000fe20000100a00 */
[----:B0-----:R-:W-:-:S03]  /*4dcf0*/  IMAD.MOV.U32 R16, RZ, RZ, R24 ;  /* 0x000000ffff107224 */ /* 0x001fc600078e0018 */
[----:B------:R-:W3:Y:S04]  /*4dd00*/  LDL.LU.64 R24, [R1+0x1e70] ;  /* 0x001e700001187983 */ /* 0x000ee80000300a00 */
[----:B------:R-:W-:Y:S04]  /*4dd10*/  STL.64 [R1+0x1e38], R14 ;  /* 0x001e380e01007387 */ /* 0x000fe80000100a00 */
[----:B--2---:R0:W-:Y:S04]  /*4dd20*/  STL.64 [R1+0x1e30], R12 ;  /* 0x001e300c01007387 */ /* 0x0041e80000100a00 */
[----:B0-----:R-:W2:Y:S04]  /*4dd30*/  LDL.LU R12, [R1+0x100] ;  /* 0x00010000010c7983 */ /* 0x001ea80000300800 */
[----:B------:R-:W2:Y:S04]  /*4dd40*/  LDL.LU R13, [R1+0x104] ;  /* 0x00010400010d7983 */ /* 0x000ea80000300800 */
[----:B------:R-:W2:Y:S04]  /*4dd50*/  LDL.LU R14, [R1+0x108] ;  /* 0x00010800010e7983 */ /* 0x000ea80000300800 */
[----:B------:R-:W2:Y:S01]  /*4dd60*/  LDL.LU R15, [R1+0x10c] ;  /* 0x00010c00010f7983 */ /* 0x000ea20000300800 */
[----:B---3--:R-:W-:-:S15]  /*4dd70*/  HMMA.16816.F32 R20, R8, R24, R20 ;  /* 0x000000180814723c */ /* 0x008fde0000001814 */
[----:B------:R-:W-:-:S04]  /*4dd80*/  NOP ;  /* 0x0000000000007918 */ /* 0x000fc80000000000 */
[----:B------:R0:W-:Y:S04]  /*4dd90*/  STL.64 [R1+0x150], R20 ;  /* 0x0001501401007387 */ /* 0x0001e80000100a00 */
[----:B------:R1:W-:Y:S04]  /*4dda0*/  STL.64 [R1+0x158], R22 ;  /* 0x0001581601007387 */ /* 0x0003e80000100a00 */
[----:B0-----:R-:W4:Y:S01]  /*4ddb0*/  LDL.LU.64 R20, [R1+0x1e68] ;  /* 0x001e680001147983 */ /* 0x001f220000300a00 */
[----:B------:R-:W-:-:S03]  /*4ddc0*/  IMAD.MOV.U32 R17, RZ, RZ, R25 ;  /* 0x000000ffff117224 */ /* 0x000fc600078e0019 */
[----:B------:R-:W3:Y:S04]  /*4ddd0*/  LDL.LU.64 R26, [R1+0x1e60] ;  /* 0x001e6000011a7983 */ /* 0x000ee80000300a00 */
[----:B------:R-:W2:Y:S01]  /*4dde0*/  LDL.LU R25, [R1+0x1e58] ;  /* 0x001e580001197983 */ /* 0x000ea20000300800 */
[----:B------:R-:W-:-:S03]  /*4ddf0*/  IMAD.MOV.U32 R18, RZ, RZ, R24 ;  /* 0x000000ffff127224 */ /* 0x000fc600078e0018 */
[----:B-1----:R-:W2:Y:S01]  /*4de00*/  LDL.LU.64 R22, [R1+0x1e50] ;  /* 0x001e500001167983 */ /* 0x002ea20000300a00 */
[----:B----4-:R-:W-:Y:S01]  /*4de10*/  HMMA.16816.F32 R4, R8, R20, R4 ;  /* 0x000000140804723c */ /* 0x010fe20000001804 */
[----:B------:R-:W-:Y:S02]  /*4de20*/  IMAD.MOV.U32 R24, RZ, RZ, R20 ;  /* 0x000000ffff187224 */ /* 0x000fe400078e0014 */
[----:B------:R-:W-:Y:S02]  /*4de30*/  IMAD.MOV.U32 R19, RZ, RZ, R21 ;  /* 0x000000ffff137224 */ /* 0x000fe400078e0015 */
[----:B------:R-:W4:-:S14]  /*4de40*/  LDL.LU.64 R20, [R1+0x1e48] ;  /* 0x001e480001147983 */ /* 0x000f1c0000300a00 */
[----:B------:R0:W-:Y:S01]  /*4de50*/  STL.64 [R1+0x138], R6 ;  /* 0x0001380601007387 */ /* 0x0001e20000100a00 */
[----:B------:R-:W-:Y:S02]  /*4de60*/  IMAD.MOV.U32 R3, RZ, RZ, R4 ;  /* 0x000000ffff037224 */ /* 0x000fe400078e0004 */
[----:B------:R-:W-:Y:S02]  /*4de70*/  IMAD.MOV.U32 R2, RZ, RZ, R5 ;  /* 0x000000ffff027224 */ /* 0x000fe400078e0005 */
[----:B------:R-:W-:Y:S02]  /*4de80*/  IMAD.MOV.U32 R4, RZ, RZ, R29 ;  /* 0x000000ffff047224 */ /* 0x000fe400078e001d */
[----:B---3--:R-:W-:Y:S01]  /*4de90*/  IMAD.MOV.U32 R5, RZ, RZ, R27 ;  /* 0x000000ffff057224 */ /* 0x008fe200078e001b */
[----:B------:R-:W3:Y:S01]  /*4dea0*/  LDL.LU R29, [R1+0x1e40] ;  /* 0x001e4000011d7983 */ /* 0x000ee20000300800 */
[----:B0-----:R-:W-:Y:S02]  /*4deb0*/  IMAD.MOV.U32 R6, RZ, RZ, R26 ;  /* 0x000000ffff067224 */ /* 0x001fe400078e001a */
[----:B--2---:R-:W-:-:S05]  /*4dec0*/  IMAD.MOV.U32 R7, RZ, RZ, R25 ;  /* 0x000000ffff077224 */ /* 0x004fca00078e0019 */
[----:B------:R-:W-:Y:S04]  /*4ded0*/  STL.64 [R1+0x1d50], R6 ;  /* 0x001d500601007387 */ /* 0x000fe80000100a00 */
[----:B------:R0:W-:Y:S04]  /*4dee0*/  STL.64 [R1+0x1d48], R4 ;  /* 0x001d480401007387 */ /* 0x0001e80000100a00 */
[----:B0-----:R-:W2:Y:S04]  /*4def0*/  LDL.LU R4, [R1+0x140] ;  /* 0x0001400001047983 */ /* 0x001ea80000300800 */
[----:B------:R-:W2:Y:S01]  /*4df00*/  LDL.LU R5, [R1+0x144] ;  /* 0x0001440001057983 */ /* 0x000ea20000300800 */
[----:B------:R-:W-:-:S02]  /*4df10*/  IMAD.MOV.U32 R6, RZ, RZ, R23 ;  /* 0x000000ffff067224 */ /* 0x000fc400078e0017 */
[----:B------:R-:W-:-:S05]  /*4df20*/  IMAD.MOV.U32 R7, RZ, RZ, R22 ;  /* 0x000000ffff077224 */ /* 0x000fca00078e0016 */
[----:B------:R-:W-:Y:S01]  /*4df30*/  STL.64 [R1+0x1d60], R6 ;  /* 0x001d600601007387 */ /* 0x000fe20000100a00 */
[----:B----4-:R-:W-:-:S15]  /*4df40*/  HMMA.16816.F32 R12, R8, R20, R12 ;  /* 0x00000014080c723c */ /* 0x010fde000000180c */
[----:B------:R-:W-:-:S04]  /*4df50*/  NOP ;  /* 0x0000000000007918 */ /* 0x000fc80000000000 */
[----:B------:R-:W-:Y:S02]  /*4df60*/  IMAD.MOV.U32 R22, RZ, RZ, R14 ;  /* 0x000000ffff167224 */ /* 0x000fe400078e000e */
[----:B------:R-:W-:Y:S01]  /*4df70*/  IMAD.MOV.U32 R23, RZ, RZ, R15 ;  /* 0x000000ffff177224 */ /* 0x000fe200078e000f */
[----:B--2---:R0:W-:Y:S04]  /*4df80*/  STL.64 [R1+0x1d58], R4 ;  /* 0x001d580401007387 */ /* 0x0041e80000100a00 */
[----:B0-----:R-:W2:Y:S04]  /*4df90*/  LDL.LU R4, [R1+0x20] ;  /* 0x0000200001047983 */ /* 0x001ea80000300800 */
[----:B------:R-:W2:Y:S04]  /*4dfa0*/  LDL.LU R5, [R1+0x24] ;  /* 0x0000240001057983 */ /* 0x000ea80000300800 */
[----:B------:R0:W-:Y:S04]  /*4dfb0*/  STL [R1+0x1d34], R2 ;  /* 0x001d340201007387 */ /* 0x0001e80000100800 */
[----:B------:R1:W-:Y:S04]  /*4dfc0*/  STL [R1+0x1d30], R3 ;  /* 0x001d300301007387 */ /* 0x0003e80000100800 */
[----:B------:R-:W4:Y:S01]  /*4dfd0*/  LDL.LU.64 R14, [R1+0x1e38] ;  /* 0x001e3800010e7983 */ /* 0x000f220000300a00 */
[----:B0-----:R-:W-:-:S02]  /*4dfe0*/  IMAD.MOV.U32 R2, RZ, RZ, R21 ;  /* 0x000000ffff027224 */ /* 0x001fc400078e0015 */
[----:B-1----:R-:W-:Y:S02]  /*4dff0*/  IMAD.MOV.U32 R3, RZ, RZ, R20 ;  /* 0x000000ffff037224 */ /* 0x002fe400078e0014 */
[----:B------:R-:W-:Y:S02]  /*4e000*/  IMAD.MOV.U32 R20, RZ, RZ, R12 ;  /* 0x000000ffff147224 */ /* 0x000fe400078e000c */
[----:B------:R-:W-:Y:S02]  /*4e010*/  IMAD.MOV.U32 R21, RZ, RZ, R13 ;  /* 0x000000ffff157224 */ /* 0x000fe400078e000d */
[----:B------:R-:W2:Y:S04]  /*4e020*/  LDL.LU.64 R12, [R1+0x1e30] ;  /* 0x001e3000010c7983 */ /* 0x000ea80000300a00 */
[----:B------:R0:W-:Y:S04]  /*4e030*/  STL [R1+0x1d3c], R22 ;  /* 0x001d3c1601007387 */ /* 0x0001e80000100800 */
[----:B------:R1:W-:Y:S04]  /*4e040*/  STL [R1+0x1d38], R23 ;  /* 0x001d381701007387 */ /* 0x0003e80000100800 */
[----:B------:R3:W-:Y:S01]  /*4e050*/  STL.64 [R1+0x1d68], R20 ;  /* 0x001d681401007387 */ /* 0x0007e20000100a00 */
[----:B0-----:R-:W-:-:S02]  /*4e060*/  IMAD.MOV.U32 R22, RZ, RZ, R28 ;  /* 0x000000ffff167224 */ /* 0x001fc400078e001c */
[----:B-1----:R-:W-:Y:S02]  /*4e070*/  IMAD.MOV.U32 R23, RZ, RZ, R0 ;  /* 0x000000ffff177224 */ /* 0x002fe400078e0000 */
[----:B---3--:R-:W-:Y:S02]  /*4e080*/  IMAD.MOV.U32 R21, RZ, RZ, R29 ;  /* 0x000000ffff157224 */ /* 0x008fe400078e001d */
[----:B--2---:R-:W-:Y:S02]  /*4e090*/  IMAD.MOV.U32 R20, RZ, RZ, R12 ;  /* 0x000000ffff147224 */ /* 0x004fe400078e000c */
[----:B------:R-:W2:Y:S04]  /*4e0a0*/  LDL.LU R12, [R1+0x1e2c] ;  /* 0x001e2c00010c7983 */ /* 0x000ea80000300800 */
[----:B------:R-:W3:Y:S04]  /*4e0b0*/  LDL.LU R29, [R1+0x1e28] ;  /* 0x001e2800011d7983 */ /* 0x000ee80000300800 */
[----:B------:R-:W2:Y:S04]  /*4e0c0*/  LDL.LU R28, [R1+0x1e24] ;  /* 0x001e2400011c7983 */ /* 0x000ea80000300800 */
[----:B------:R-:W2:Y:S04]  /*4e0d0*/  LDL.LU R0, [R1+0x1e20] ;  /* 0x001e200001007983 */ /* 0x000ea80000300800 */
[----:B------:R-:W-:Y:S04]  /*4e0e0*/  STL.64 [R1+0x1d78], R22 ;  /* 0x001d781601007387 */ /* 0x000fe80000100a00 */
[----:B------:R0:W-:Y:S02]  /*4e0f0*/  STL.64 [R1+0x1d70], R20 ;  /* 0x001d701401007387 */ /* 0x0001e40000100a00 */
[----:B0-----:R-:W-:-:S02]  /*4e100*/  IMAD.MOV.U32 R20, RZ, RZ, R3 ;  /* 0x000000ffff147224 */ /* 0x001fc400078e0003 */
[----:B------:R-:W-:-:S05]  /*4e110*/  IMAD.MOV.U32 R21, RZ, RZ, R2 ;  /* 0x000000ffff157224 */ /* 0x000fca00078e0002 */
[----:B------:R0:W-:Y:S02]  /*4e120*/  STL.64 [R1+0x1d88], R20 ;  /* 0x001d881401007387 */ /* 0x0001e40000100a00 */
[----:B0-----:R-:W-:Y:S01]  /*4e130*/  MOV R20, R24 ;  /* 0x0000001800147202 */ /* 0x001fe20000000f00 */
[----:B------:R-:W-:-:S05]  /*4e140*/  IMAD.MOV.U32 R21, RZ, RZ, R19 ;  /* 0x000000ffff157224 */ /* 0x000fca00078e0013 */
[----:B------:R0:W-:Y:S02]  /*4e150*/  STL.64 [R1+0x1da0], R20 ;  /* 0x001da01401007387 */ /* 0x0001e40000100a00 */
[----:B0-----:R-:W-:Y:S02]  /*4e160*/  IMAD.MOV.U32 R20, RZ, RZ, R18 ;  /* 0x000000ffff147224 */ /* 0x001fe400078e0012 */
[----:B------:R-:W-:-:S05]  /*4e170*/  IMAD.MOV.U32 R21, RZ, RZ, R17 ;  /* 0x000000ffff157224 */ /* 0x000fca00078e0011 */
[----:B------:R0:W-:Y:S02]  /*4e180*/  STL.64 [R1+0x1db8], R20 ;  /* 0x001db81401007387 */ /* 0x0001e40000100a00 */
[----:B0-----:R-:W-:Y:S02]  /*4e190*/  IMAD.MOV.U32 R20, RZ, RZ, R16 ;  /* 0x000000ffff147224 */ /* 0x001fe400078e0010 */
[----:B----4-:R-:W-:-:S05]  /*4e1a0*/  IMAD.MOV.U32 R21, RZ, RZ, R15 ;  /* 0x000000ffff157224 */ /* 0x010fca00078e000f */
[----:B------:R-:W-:Y:S04]  /*4e1b0*/  STL.64 [R1+0x1de0], R20 ;  /* 0x001de01401007387 */ /* 0x000fe80000100a00 */
[----:B------:R-:W4:Y:S04]  /*4e1c0*/  LDL.LU R24, [R1+0xb0] ;  /* 0x0000b00001187983 */ /* 0x000f280000300800 */
[----:B------:R-:W4:Y:S04]  /*4e1d0*/  LDL.LU R25, [R1+0xb4] ;  /* 0x0000b40001197983 */ /* 0x000f280000300800 */
[----:B------:R-:W4:Y:S04]  /*4e1e0*/  LDL.LU R26, [R1+0xb8] ;  /* 0x0000b800011a7983 */ /* 0x000f280000300800 */
[----:B------:R-:W4:Y:S01]  /*4e1f0*/  LDL.LU R27, [R1+0xbc] ;  /* 0x0000bc00011b7983 */ /* 0x000f220000300800 */
[----:B---3--:R-:W-:-:S02]  /*4e200*/  IMAD.MOV.U32 R17, RZ, RZ, R29 ;  /* 0x000000ffff117224 */ /* 0x008fc400078e001d */
[----:B--2---:R-:W-:Y:S01]  /*4e210*/  IMAD.MOV.U32 R16, RZ, RZ, R28 ;  /* 0x000000ffff107224 */ /* 0x004fe200078e001c */
[----:B----4-:R-:W-:Y:S04]  /*4e220*/  STL.64 [R1+0x1df0], R26 ;  /* 0x001df01a01007387 */ /* 0x010fe80000100a00 */
[----:B------:R-:W-:Y:S04]  /*4e230*/  STL.64 [R1+0x1de8], R24 ;  /* 0x001de81801007387 */ /* 0x000fe80000100a00 */
[----:B------:R-:W2:Y:S04]  /*4e240*/  LDL.LU R28, [R1+0x1e1c] ;  /* 0x001e1c00011c7983 */ /* 0x000ea80000300800 */
[----:B------:R-:W3:Y:S04]  /*4e250*/  LDL.LU R29, [R1+0x1e18] ;  /* 0x001e1800011d7983 */ /* 0x000ee80000300800 */
[----:B------:R0:W-:Y:S04]  /*4e260*/  STL.64 [R1+0x1df8], R16 ;  /* 0x001df81001007387 */ /* 0x0001e80000100a00 */
[----:B0-----:R-:W4:Y:S04]  /*4e270*/  LDL.LU R16, [R1+0xd0] ;  /* 0x0000d00001107983 */ /* 0x001f280000300800 */
[----:B------:R-:W4:Y:S04]  /*4e280*/  LDL.LU R17, [R1+0xd4] ;  /* 0x0000d40001117983 */ /* 0x000f280000300800 */
[----:B------:R-:W2:Y:S04]  /*4e290*/  LDL.LU R18, [R1+0xd8] ;  /* 0x0000d80001127983 */ /* 0x000ea80000300800 */
[----:B------:R-:W2:Y:S04]  /*4e2a0*/  LDL.LU R19, [R1+0xdc] ;  /* 0x0000dc0001137983 */ /* 0x000ea80000300800 */
[----:B--2---:R-:W-:Y:S04]  /*4e2b0*/  STL.64 [R1+0x1e10], R18 ;  /* 0x001e101201007387 */ /* 0x004fe80000100a00 */
[----:B----4-:R0:W-:Y:S04]  /*4e2c0*/  STL.64 [R1+0x1e08], R16 ;  /* 0x001e081001007387 */ /* 0x0101e80000100a00 */
[----:B0-----:R-:W2:Y:S04]  /*4e2d0*/  LDL.LU R16, [R1+0xf0] ;  /* 0x0000f00001107983 */ /* 0x001ea80000300800 */
[----:B------:R-:W2:Y:S04]  /*4e2e0*/  LDL.LU R17, [R1+0xf4] ;  /* 0x0000f40001117983 */ /* 0x000ea80000300800 */
[----:B------:R-:W2:Y:S04]  /*4e2f0*/  LDL.LU R18, [R1+0xf8] ;  /* 0x0000f80001127983 */ /* 0x000ea80000300800 */
[----:B------:R-:W2:Y:S04]  /*4e300*/  LDL.LU R19, [R1+0xfc] ;  /* 0x0000fc0001137983 */ /* 0x000ea80000300800 */
[----:B------:R-:W4:Y:S01]  /*4e310*/  LDL.LU.64 R24, [R1+0x10] ;  /* 0x0000100001187983 */ /* 0x000f220000300a00 */
[----:B------:R-:W-:-:S02]  /*4e320*/  IMAD.MOV.U32 R22, RZ, RZ, R28 ;  /* 0x000000ffff167224 */ /* 0x000fc400078e001c */
[----:B------:R-:W-:Y:S01]  /*4e330*/  IMAD.MOV.U32 R23, RZ, RZ, R0 ;  /* 0x000000ffff177224 */ /* 0x000fe200078e0000 */
[----:B------:R-:W4:Y:S01]  /*4e340*/  LDL.LU R20, [R1+0xc0] ;  /* 0x0000c00001147983 */ /* 0x000f220000300800 */
[----:B---3--:R-:W-:Y:S01]  /*4e350*/  IMAD.MOV.U32 R21, RZ, RZ, R29 ;  /* 0x000000ffff157224 */ /* 0x008fe200078e001d */
[----:B--2---:R-:W-:-:S15]  /*4e360*/  HMMA.16816.F32 R16, R8, R4, R16 ;  /* 0x000000040810723c */ /* 0x004fde0000001810 */
[----:B------:R-:W-:-:S04]  /*4e370*/  NOP ;  /* 0x0000000000007918 */ /* 0x000fc80000000000 */
[----:B------:R-:W-:Y:S02]  /*4e380*/  IMAD.MOV.U32 R28, RZ, RZ, R18 ;  /* 0x000000ffff1c7224 */ /* 0x000fe400078e0012 */
[----:B------:R-:W-:Y:S02]  /*4e390*/  IMAD.MOV.U32 R0, RZ, RZ, R19 ;  /* 0x000000ffff007224 */ /* 0x000fe400078e0013 */
[----:B------:R-:W-:Y:S02]  /*4e3a0*/  IMAD.MOV.U32 R15, RZ, RZ, R16 ;  /* 0x000000ffff0f7224 */ /* 0x000fe400078e0010 */
[----:B------:R-:W-:Y:S01]  /*4e3b0*/  IMAD.MOV.U32 R29, RZ, RZ, R17 ;  /* 0x000000ffff1d7224 */ /* 0x000fe200078e0011 */
[----:B------:R-:W4:Y:S04]  /*4e3c0*/  LDL.LU.64 R18, [R1+0x1e10] ;  /* 0x001e100001127983 */ /* 0x000f280000300a00 */
[----:B------:R-:W4:Y:S04]  /*4e3d0*/  LDL.LU.64 R16, [R1+0x1e08] ;  /* 0x001e080001107983 */ /* 0x000f280000300a00 */
[----:B------:R0:W-:Y:S04]  /*4e3e0*/  STL.64 [R1+0x1d80], R4 ;  /* 0x001d800401007387 */ /* 0x0001e80000100a00 */
[----:B0-----:R-:W2:Y:S04]  /*4e3f0*/  LDL.LU R4, [R1+0xa0] ;  /* 0x0000a00001047983 */ /* 0x001ea80000300800 */
[----:B------:R-:W2:Y:S04]  /*4e400*/  LDL.LU R5, [R1+0xa4] ;  /* 0x0000a40001057983 */ /* 0x000ea80000300800 */
[----:B------:R-:W3:Y:S04]  /*4e410*/  LDL.LU R6, [R1+0xa8] ;  /* 0x0000a80001067983 */ /* 0x000ee80000300800 */
[----:B------:R-:W3:Y:S04]  /*4e420*/  LDL.LU R7, [R1+0xac] ;  /* 0x0000ac0001077983 */ /* 0x000ee80000300800 */
[----:B---3--:R-:W-:Y:S04]  /*4e430*/  STL.64 [R1+0x1d98], R6 ;  /* 0x001d980601007387 */ /* 0x008fe80000100a00 */
[----:B--2---:R0:W-:Y:S04]  /*4e440*/  STL.64 [R1+0x1d90], R4 ;  /* 0x001d900401007387 */ /* 0x0041e80000100a00 */
[----:B0-----:R-:W2:Y:S04]  /*4e450*/  LDL.LU R4, [R1+0x70] ;  /* 0x0000700001047983 */ /* 0x001ea80000300800 */
[----:B------:R-:W2:Y:S01]  /*4e460*/  LDL.LU R5, [R1+0x74] ;  /* 0x0000740001057983 */ /* 0x000ea20000300800 */
[----:B------:R-:W-:-:S02]  /*4e470*/  IMAD.MOV.U32 R6, RZ, RZ, R12 ;  /* 0x000000ffff067224 */ /* 0x000fc400078e000c */
[----:B------:R-:W-:Y:S01]  /*4e480*/  IMAD.MOV.U32 R7, RZ, RZ, R13 ;  /* 0x000000ffff077224 */ /* 0x000fe200078e000d */
[----:B------:R-:W3:Y:S04]  /*4e490*/  LDL.LU R12, [R1+0x1e04] ;  /* 0x001e0400010c7983 */ /* 0x000ee80000300800 */
[----:B------:R-:W3:Y:S04]  /*4e4a0*/  LDL.LU R13, [R1+0x1e00] ;  /* 0x001e0000010d7983 */ /* 0x000ee80000300800 */
[----:B------:R-:W-:Y:S01]  /*4e4b0*/  STL.64 [R1+0x1db0], R6 ;  /* 0x001db00601007387 */ /* 0x000fe20000100a00 */
[----:B----4-:R-:W-:Y:S03]  /*4e4c0*/  HMMA.16816.F32 R16, R8, R24, R16 ;  /* 0x000000180810723c */ /* 0x010fe60000001810 */
[----:B--2---:R0:W-:Y:S04]  /*4e4d0*/  STL.64 [R1+0x1da8], R4 ;  /* 0x001da80401007387 */ /* 0x0041e80000100a00 */
[----:B0-----:R-:W2:Y:S04]  /*4e4e0*/  LDL.LU R4, [R1+0x80] ;  /* 0x0000800001047983 */ /* 0x001ea80000300800 */
[----:B------:R-:W2:Y:S04]  /*4e4f0*/  LDL.LU R5, [R1+0x84] ;  /* 0x0000840001057983 */ /* 0x000ea80000300800 */
[----:B------:R-:W4:Y:S04]  /*4e500*/  LDL.LU R6, [R1+0x88] ;  /* 0x0000880001067983 */ /* 0x000f280000300800 */
[----:B------:R-:W4:Y:S04]  /*4e510*/  LDL.LU R7, [R1+0x8c] ;  /* 0x00008c0001077983 */ /* 0x000f280000300800 */
[----:B----4-:R-:W-:Y:S04]  /*4e520*/  STL.64 [R1+0x1dc8], R6 ;  /* 0x001dc80601007387 */ /* 0x010fe80000100a00 */
[----:B--2---:R0:W-:Y:S04]  /*4e530*/  STL.64 [R1+0x1dc0], R4 ;  /* 0x001dc00401007387 */ /* 0x0041e80000100a00 */
[----:B0-----:R-:W2:Y:S04]  /*4e540*/  LDL.LU R4, [R1+0x90] ;  /* 0x0000900001047983 */ /* 0x001ea80000300800 */
[----:B------:R-:W2:Y:S04]  /*4e550*/  LDL.LU R5, [R1+0x94] ;  /* 0x0000940001057983 */ /* 0x000ea80000300800 */
[----:B------:R-:W2:Y:S04]  /*4e560*/  LDL.LU R6, [R1+0x98] ;  /* 0x0000980001067983 */ /* 0x000ea80000300800 */
[----:B------:R-:W2:Y:S04]  /*4e570*/  LDL.LU R7, [R1+0x9c] ;  /* 0x00009c0001077983 */ /* 0x000ea80000300800 */
[----:B------:R0:W-:Y:S04]  /*4e580*/  STL.64 [R1+0x100], R16 ;  /* 0x0001001001007387 */ /* 0x0001e80000100a00 */
[----:B------:R1:W-:Y:S04]  /*4e590*/  STL.64 [R1+0x108], R18 ;  /* 0x0001081201007387 */ /* 0x0003e80000100a00 */
[----:B0-----:R-:W1:Y:S01]  /*4e5a0*/  LDL.LU.64 R16, [R1+0x1df8] ;  /* 0x001df80001107983 */ /* 0x001e620000300a00 */
[----:B------:R-:W-:-:S02]  /*4e5b0*/  IMAD.MOV.U32 R3, RZ, RZ, R24 ;  /* 0x000000ffff037224 */ /* 0x000fc400078e0018 */
[----:B------:R-:W-:Y:S01]  /*4e5c0*/  IMAD.MOV.U32 R2, RZ, RZ, R25 ;  /* 0x000000ffff027224 */ /* 0x000fe200078e0019 */
[----:B------:R-:W3:Y:S04]  /*4e5d0*/  LDL.LU.64 R26, [R1+0x1df0] ;  /* 0x001df000011a7983 */ /* 0x000ee80000300a00 */
[----:B------:R-:W3:Y:S01]  /*4e5e0*/  LDL.LU.64 R24, [R1+0x1de8] ;  /* 0x001de80001187983 */ /* 0x000ee20000300a00 */
[----:B-1----:R-:W-:Y:S03]  /*4e5f0*/  HMMA.16816.F32 R16, R8, R16, R20 ;  /* 0x000000100810723c */ /* 0x002fe60000001814 */
[----:B------:R-:W2:-:S15]  /*4e600*/  LDL.LU.64 R20, [R1+0x1de0] ;  /* 0x001de00001147983 */ /* 0x000e9e0000300a00 */
[----:B------:R-:W-:Y:S01]  /*4e610*/  NOP ;  /* 0x0000000000007918 */ /* 0x000fe20000000000 */
[----:B------:R-:W-:Y:S04]  /*4e620*/  STL.64 [R1+0xf0], R16 ;  /* 0x0000f01001007387 */ /* 0x000fe80000100a00 */
[----:B------:R0:W-:Y:S04]  /*4e630*/  STL.64 [R1+0xf8], R18 ;  /* 0x0000f81201007387 */ /* 0x0001e80000100a00 */
[----:B0-----:R-:W2:Y:S04]  /*4e640*/  LDL.LU.64 R18, [R1+0x1dd8] ;  /* 0x001dd80001127983 */ /* 0x001ea80000300a00 */
[----:B------:R-:W2:Y:S01]  /*4e650*/  LDL.LU.64 R16, [R1+0x1dd0] ;  /* 0x001dd00001107983 */ /* 0x000ea20000300a00 */
[----:B---3--:R-:W-:-:S15]  /*4e660*/  HMMA.16816.F32 R24, R8, R12, R24 ;  /* 0x0000000c0818723c */ /* 0x008fde0000001818 */
[----:B------:R-:W-:-:S04]  /*4e670*/  NOP ;  /* 0x0000000000007918 */ /* 0x000fc80000000000 */
[----:B------:R-:W-:Y:S04]  /*4e680*/  STL.64 [R1+0x1ca0], R26 ;  /* 0x001ca01a01007387 */ /* 0x000fe80000100a00 */
[----:B------:R0:W-:Y:S04]  /*4e690*/  STL.64 [R1+0x1c98], R24 ;  /* 0x001c981801007387 */ /* 0x0001e80000100a00 */
[----:B0-----:R-:W3:Y:S04]  /*4e6a0*/  LDL.LU.64 R24, [R1] ;  /* 0x0000000001187983 */ /* 0x001ee80000300a00 */
[----:B------:R-:W4:Y:S01]  /*4e6b0*/  LDL.LU.64 R26, [R1+0x8] ;  /* 0x00000800011a7983 */ /* 0x000f220000300a00 */
        /* <DEDUP_REMOVED lines=24> */
[----:B------:R-:W2:Y:S01]  /*4e840*/  LDL.LU.64 R20, [R1+0x1d70] ;  /* 0x001d700001147983 */ /* 0x000ea20000300a00 */
[----:B------:R-:W-:-:S02]  /*4e850*/  IMAD.MOV.U32 R8, RZ, RZ, R3 ;  /* 0x000000ffff087224 */ /* 0x000fc400078e0003 */
[----:B------:R-:W-:Y:S01]  /*4e860*/  IMAD.MOV.U32 R9, RZ, RZ, R2 ;  /* 0x000000ffff097224 */ /* 0x000fe200078e0002 */
[----:B--2---:R-:W-:Y:S01]  /*4e870*/  HMMA.16816.F32 R4, R16, R4, R20 ;  /* 0x000000041004723c */ /* 0x004fe20000001814 */
[----:B------:R-:W2:-:S15]  /*4e880*/  LDL.LU.64 R20, [R1+0x1d68] ;  /* 0x001d680001147983 */ /* 0x000e9e0000300a00 */
[----:B------:R-:W-:-:S03]  /*4e890*/  NOP ;  /* 0x0000000000007918 */ /* 0x000fc60000000000 */
[----:B------:R-:W-:Y:S02]  /*4e8a0*/  IMAD.MOV.U32 R2, RZ, RZ, R6 ;  /* 0x000000ffff027224 */ /* 0x000fe400078e0006 */
[----:B------:R-:W-:Y:S02]  /*4e8b0*/  IMAD.MOV.U32 R3, RZ, RZ, R7 ;  /* 0x000000ffff037224 */ /* 0x000fe400078e0007 */
[----:B------:R-:W-:Y:S02]  /*4e8c0*/  IMAD.MOV.U32 R22, RZ, RZ, R4 ;  /* 0x000000ffff167224 */ /* 0x000fe400078e0004 */
[----:B------:R-:W-:Y:S01]  /*4e8d0*/  IMAD.MOV.U32 R23, RZ, RZ, R5 ;  /* 0x000000ffff177224 */ /* 0x000fe200078e0005 */
[----:B------:R-:W2:Y:S04]  /*4e8e0*/  LDL.LU.64 R6, [R1+0x1d60] ;  /* 0x001d600001067983 */ /* 0x000ea80000300a00 */
[----:B------:R-:W2:Y:S02]  /*4e8f0*/  LDL.LU.64 R4, [R1+0x1d58] ;  /* 0x001d580001047983 */ /* 0x000ea40000300a00 */
[----:B--2---:R-:W-:Y:S02]  /*4e900*/  HMMA.16816.F32 R8, R16, R8, R4 ;  /* 0x000000081008723c */ /* 0x004fe40000001804 */
[----:B------:R-:W3:Y:S04]  /*4e910*/  LDL.LU.64 R6, [R1+0x1d50] ;  /* 0x001d500001067983 */ /* 0x000ee80000300a00 */
[----:B------:R-:W3:-:S13]  /*4e920*/  LDL.LU.64 R4, [R1+0x1d48] ;  /* 0x001d480001047983 */ /* 0x000eda0000300a00 */
[----:B------:R0:W-:Y:S04]  /*4e930*/  STL.64 [R1+0x1c10], R10 ;  /* 0x001c100a01007387 */ /* 0x0001e80000100a00 */
[----:B------:R-:W-:Y:S04]  /*4e940*/  STL.64 [R1+0x1c08], R8 ;  /* 0x001c080801007387 */ /* 0x000fe80000100a00 */
[----:B0-----:R-:W2:Y:S04]  /*4e950*/  LDL.LU R10, [R1+0x28] ;  /* 0x00002800010a7983 */ /* 0x001ea80000300800 */
[----:B------:R-:W2:Y:S04]  /*4e960*/  LDL.LU R11, [R1+0x2c] ;  /* 0x00002c00010b7983 */ /* 0x000ea80000300800 */
[----:B----4-:R0:W-:Y:S02]  /*4e970*/  STL.64 [R1+0x1cb8], R26 ;  /* 0x001cb81a01007387 */ /* 0x0101e40000100a00 */
[----:B0-----:R-:W-:Y:S01]  /*4e980*/  IMAD.MOV.U32 R26, RZ, RZ, R14 ;  /* 0x000000ffff1a7224 */ /* 0x001fe200078e000e */
[C---:B---3--:R-:W-:Y:S01]  /*4e990*/  HMMA.16816.F32 R4, R16.reuse, R24, R4 ;  /* 0x000000181004723c */ /* 0x048fe20000001804 */
[----:B------:R-:W3:Y:S04]  /*4e9a0*/  LDL.LU R24, [R1+0x160] ;  /* 0x0001600001187983 */ /* 0x000ee80000300800 */
[----:B------:R-:W3:Y:S04]  /*4e9b0*/  LDL.LU R25, [R1+0x164] ;  /* 0x0001640001197983 */ /* 0x000ee80000300800 */
[----:B------:R-:W4:Y:S04]  /*4e9c0*/  LDL.LU R14, [R1+0x1d40] ;  /* 0x001d4000010e7983 */ /* 0x000f280000300800 */
[----:B------:R-:W3:Y:S06]  /*4e9d0*/  LDL.LU R27, [R1+0x16c] ;  /* 0x00016c00011b7983 */ /* 0x000eec0000300800 */
[----:B------:R0:W-:Y:S04]  /*4e9e0*/  STL.64 [R1+0x1c00], R6 ;  /* 0x001c000601007387 */ /* 0x0001e80000100a00 */
[----:B------:R-:W-:Y:S04]  /*4e9f0*/  STL.64 [R1+0x1bf8], R4 ;  /* 0x001bf80401007387 */ /* 0x000fe80000100a00 */
[----:B0-----:R-:W2:Y:S04]  /*4ea00*/  LDL.LU R6, [R1+0x18] ;  /* 0x0000180001067983 */ /* 0x001ea80000300800 */
[----:B------:R-:W2:Y:S04]  /*4ea10*/  LDL.LU R7, [R1+0x1c] ;  /* 0x00001c0001077983 */ /* 0x000ea80000300800 */
[----:B--2---:R-:W-:Y:S04]  /*4ea20*/  STL.64 [R1+0x1cc0], R6 ;  /* 0x001cc00601007387 */ /* 0x004fe80000100a00 */
[----:B----4-:R0:W-:Y:S04]  /*4ea30*/  STL.64 [R1+0x1d10], R14 ;  /* 0x001d100e01007387 */ /* 0x0101e80000100a00 */
[----:B0-----:R-:W2:Y:S04]  /*4ea40*/  LDL.LU.64 R14, [R1+0x68] ;  /* 0x00006800010e7983 */ /* 0x001ea80000300a00 */
[----:B------:R-:W4:Y:S04]  /*4ea50*/  LDL.LU R4, [R1+0x150] ;  /* 0x0001500001047983 */ /* 0x000f280000300800 */
[----:B------:R-:W4:Y:S04]  /*4ea60*/  LDL.LU R5, [R1+0x154] ;  /* 0x0001540001057983 */ /* 0x000f280000300800 */
[----:B------:R-:W2:Y:S04]  /*4ea70*/  LDL.LU R6, [R1+0x158] ;  /* 0x0001580001067983 */ /* 0x000ea80000300800 */
[----:B------:R-:W2:Y:S01]  /*4ea80*/  LDL.LU R7, [R1+0x15c] ;  /* 0x00015c0001077983 */ /* 0x000ea20000300800 */
[----:B---3--:R-:W-:Y:S03]  /*4ea90*/  HMMA.16816.F32 R16, R16, R12, R24 ;  /* 0x0000000c1010723c */ /* 0x008fe60000001818 */
[----:B--2---:R-:W-:Y:S04]  /*4eaa0*/  STL.64 [R1+0x1d08], R6 ;  /* 0x001d080601007387 */ /* 0x004fe80000100a00 */
[----:B----4-:R0:W-:Y:S04]  /*4eab0*/  STL.64 [R1+0x1d00], R4 ;  /* 0x001d000401007387 */ /* 0x0101e80000100a00 */
[----:B0-----:R-:W2:Y:S04]  /*4eac0*/  LDL.LU R4, [R1+0x180] ;  /* 0x0001800001047983 */ /* 0x001ea80000300800 */
[----:B------:R-:W2:Y:S04]  /*4ead0*/  LDL.LU R5, [R1+0x184] ;  /* 0x0001840001057983 */ /* 0x000ea80000300800 */
[----:B------:R-:W2:Y:S04]  /*4eae0*/  LDL.LU R6, [R1+0x188] ;  /* 0x0001880001067983 */ /* 0x000ea80000300800 */
[----:B------:R-:W2:Y:S04]  /*4eaf0*/  LDL.LU R7, [R1+0x18c] ;  /* 0x00018c0001077983 */ /* 0x000ea80000300800 */
[----:B------:R-:W-:Y:S04]  /*4eb00*/  STL.64 [R1+0x1c20], R18 ;  /* 0x001c201201007387 */ /* 0x000fe80000100a00 */
[----:B------:R0:W-:Y:S02]  /*4eb10*/  STL.64 [R1+0x1c18], R16 ;  /* 0x001c181001007387 */ /* 0x0001e40000100a00 */
[----:B0-----:R-:W-:-:S02]  /*4eb20*/  IMAD.MOV.U32 R16, RZ, RZ, R22 ;  /* 0x000000ffff107224 */ /* 0x001fc400078e0016 */
[----:B------:R-:W-:Y:S01]  /*4eb30*/  IMAD.MOV.U32 R17, RZ, RZ, R23 ;  /* 0x000000ffff117224 */ /* 0x000fe200078e0017 */
[----:B------:R-:W3:Y:S04]  /*4eb40*/  LDL.LU R22, [R1+0x1d3c] ;  /* 0x001d3c0001167983 */ /* 0x000ee80000300800 */
[----:B------:R-:W4:Y:S01]  /*4eb50*/  LDL.LU R23, [R1+0x1d38] ;  /* 0x001d380001177983 */ /* 0x000f220000300800 */
[----:B------:R-:W-:Y:S02]  /*4eb60*/  IMAD.MOV.U32 R18, RZ, RZ, R2 ;  /* 0x000000ffff127224 */ /* 0x000fe400078e0002 */
[----:B------:R-:W-:Y:S01]  /*4eb70*/  IMAD.MOV.U32 R19, RZ, RZ, R3 ;  /* 0x000000ffff137224 */ /* 0x000fe200078e0003 */
[----:B------:R-:W2:Y:S04]  /*4eb80*/  LDL.LU R2, [R1+0x1d34] ;  /* 0x001d340001027983 */ /* 0x000ea80000300800 */
[----:B------:R-:W2:Y:S01]  /*4eb90*/  LDL.LU R3, [R1+0x1d30] ;  /* 0x001d300001037983 */ /* 0x000ea20000300800 */
[----:B------:R-:W-:-:S02]  /*4eba0*/  IMAD.MOV.U32 R24, RZ, RZ, R20 ;  /* 0x000000ffff187224 */ /* 0x000fc400078e0014 */
[----:B------:R-:W-:Y:S01]  /*4ebb0*/  IMAD.MOV.U32 R25, RZ, RZ, R21 ;  /* 0x000000ffff197224 */ /* 0x000fe200078e0015 */
[----:B------:R-:W2:Y:S04]  /*4ebc0*/  LDL.LU R20, [R1+0x1d2c] ;  /* 0x001d2c0001147983 */ /* 0x000ea80000300800 */
[----:B------:R-:W2:Y:S01]  /*4ebd0*/  LDL.LU R21, [R1+0x1d28] ;  /* 0x001d280001157983 */ /* 0x000ea20000300800 */
[----:B---3--:R-:W-:Y:S02]  /*4ebe0*/  IMAD.MOV.U32 R26, RZ, RZ, R22 ;  /* 0x000000ffff1a7224 */ /* 0x008fe400078e0016 */
[----:B----4-:R-:W-:Y:S01]  /*4ebf0*/  IMAD.MOV.U32 R27, RZ, RZ, R23 ;  /* 0x000000ffff1b7224 */ /* 0x010fe200078e0017 */
[----:B------:R-:W3:Y:S04]  /*4ec00*/  LDL.LU R22, [R1+0x1d24] ;  /* 0x001d240001167983 */ /* 0x000ee80000300800 */
[----:B------:R-:W3:Y:S04]  /*4ec10*/  LDL.LU R23, [R1+0x1d20] ;  /* 0x001d200001177983 */ /* 0x000ee80000300800 */
[----:B------:R-:W-:Y:S04]  /*4ec20*/  STL.64 [R1+0x1cd0], R26 ;  /* 0x001cd01a01007387 */ /* 0x000fe80000100a00 */
[----:B------:R2:W-:Y:S02]  /*4ec30*/  STL.64 [R1+0x1cc8], R24 ;  /* 0x001cc81801007387 */ /* 0x0005e40000100a00 */
[----:B--2---:R-:W-:-:S02]  /*4ec40*/  IMAD.MOV.U32 R24, RZ, RZ, R3 ;  /* 0x000000ffff187224 */ /* 0x004fc400078e0003 */
[----:B------:R-:W-:Y:S01]  /*4ec50*/  IMAD.MOV.U32 R25, RZ, RZ, R2 ;  /* 0x000000ffff197224 */ /* 0x000fe200078e0002 */
[----:B------:R-:W2:Y:S04]  /*4ec60*/  LDL.LU R3, [R1+0x1d1c] ;  /* 0x001d1c0001037983 */ /* 0x000ea80000300800 */
[----:B------:R-:W4:Y:S04]  /*4ec70*/  LDL.LU R2, [R1+0x1d18] ;  /* 0x001d180001027983 */ /* 0x000f280000300800 */
[----:B------:R-:W2:Y:S04]  /*4ec80*/  LDL.LU R26, [R1+0x138] ;  /* 0x00013800011a7983 */ /* 0x000ea80000300800 */
[----:B------:R-:W2:Y:S01]  /*4ec90*/  LDL.LU R27, [R1+0x13c] ;  /* 0x00013c00011b7983 */ /* 0x000ea20000300800 */
[----:B------:R-:W-:-:S02]  /*4eca0*/  IMAD.MOV.U32 R9, RZ, RZ, R14 ;  /* 0x000000ffff097224 */ /* 0x000fc400078e000e */
[----:B------:R-:W-:Y:S01]  /*4ecb0*/  IMAD.MOV.U32 R8, RZ, RZ, R15 ;  /* 0x000000ffff087224 */ /* 0x000fe200078e000f */
[----:B---3--:R-:W-:Y:S01]  /*4ecc0*/  HMMA.16816.F32 R4, R20, R14, R4 ;  /* 0x0000000e1404723c */ /* 0x008fe20000001804 */
[----:B--2---:R0:W-:Y:S04]  /*4ecd0*/  STL.64 [R1+0x1cf8], R26 ;  /* 0x001cf81a01007387 */ /* 0x0041e80000100a00 */
[----:B------:R-:W-:-:S14]  /*4ece0*/  STL.64 [R1+0x1cf0], R24 ;  /* 0x001cf01801007387 */ /* 0x000fdc0000100a00 */
[----:B------:R-:W-:Y:S01]  /*4ecf0*/  IMAD.MOV.U32 R12, RZ, RZ, R7 ;  /* 0x000000ffff0c7224 */ /* 0x000fe200078e0007 */
[----:B0-----:R-:W2:Y:S04]  /*4ed00*/  LDL.LU.64 R26, [R1+0x58] ;  /* 0x00005800011a7983 */ /* 0x001ea80000300a00 */
[----:B------:R4:W-:Y:S04]  /*4ed10*/  STL.64 [R1+0x1c30], R18 ;  /* 0x001c301201007387 */ /* 0x0009e80000100a00 */
[----:B------:R-:W-:Y:S04]  /*4ed20*/  STL.64 [R1+0x1c28], R16 ;  /* 0x001c281001007387 */ /* 0x000fe80000100a00 */
[----:B------:R-:W3:Y:S04]  /*4ed30*/  LDL.LU.64 R14, [R1+0x1d10] ;  /* 0x001d1000010e7983 */ /* 0x000ee80000300a00 */
[----:B------:R-:W-:Y:S04]  /*4ed40*/  STL.64 [R1+0x430], R4 ;  /* 0x0004300401007387 */ /* 0x000fe80000100a00 */
[----:B------:R0:W-:Y:S01]  /*4ed50*/  STL.64 [R1+0x438], R6 ;  /* 0x0004380601007387 */ /* 0x0001e20000100a00 */
[----:B----4-:R-:W-:-:S02]  /*4ed60*/  IMAD.MOV.U32 R19, RZ, RZ, R2 ;  /* 0x000000ffff137224 */ /* 0x010fc400078e0002 */
[----:B------:R-:W-:Y:S01]  /*4ed70*/  IMAD.MOV.U32 R2, RZ, RZ, R4 ;  /* 0x000000ffff027224 */ /* 0x000fe200078e0004 */
[----:B0-----:R-:W4:Y:S04]  /*4ed80*/  LDL.LU.64 R6, [R1+0x1d08] ;  /* 0x001d080001067983 */ /* 0x001f280000300a00 */
[----:B------:R-:W4:Y:S04]  /*4ed90*/  LDL.LU.64 R4, [R1+0x1d00] ;  /* 0x001d000001047983 */ /* 0x000f280000300a00 */
[----:B------:R0:W-:Y:S04]  /*4eda0*/  STL.64 [R1+0x1ce0], R10 ;  /* 0x001ce00a01007387 */ /* 0x0001e80000100a00 */
[----:B------:R-:W-:Y:S04]  /*4edb0*/  STL.64 [R1+0x1cd8], R8 ;  /* 0x001cd80801007387 */ /* 0x000fe80000100a00 */
[----:B0-----:R-:W3:Y:S04]  /*4edc0*/  LDL.LU.64 R10, [R1+0x48] ;  /* 0x00004800010a7983 */ /* 0x001ee80000300a00 */
[----:B------:R-:W-:Y:S04]  /*4edd0*/  STL [R1+0x19c4], R2 ;  /* 0x0019c40201007387 */ /* 0x000fe80000100800 */
[----:B------:R2:W-:Y:S02]  /*4ede0*/  STL [R1+0x19c0], R12 ;  /* 0x0019c00c01007387 */ /* 0x0005e40000100800 */
[----:B--2---:R-:W-:-:S02]  /*4edf0*/  IMAD.MOV.U32 R12, RZ, RZ, R26 ;  /* 0x000000ffff0c7224 */ /* 0x004fc400078e001a */
[----:B------:R-:W-:Y:S01]  /*4ee00*/  IMAD.MOV.U32 R2, RZ, RZ, R27 ;  /* 0x000000ffff027224 */ /* 0x000fe200078e001b */
[----:B----4-:R-:W-:Y:S01]  /*4ee10*/  HMMA.16816.F32 R4, R20, R26, R4 ;  /* 0x0000001a1404723c */ /* 0x010fe20000001804 */
[----:B------:R-:W2:Y:S04]  /*4ee20*/  LDL.LU.64 R26, [R1+0x1cf8] ;  /* 0x001cf800011a7983 */ /* 0x000ea80000300a00 */
[----:B------:R-:W2:Y:S01]  /*4ee30*/  LDL.LU.64 R24, [R1+0x1cf0] ;  /* 0x001cf00001187983 */ /* 0x000ea20000300a00 */
[----:B------:R-:W-:Y:S02]  /*4ee40*/  IMAD.MOV.U32 R18, RZ, RZ, R3 ;  /* 0x000000ffff127224 */ /* 0x000fe400078e0003 */
[----:B---3--:R-:W-:-:S11]  /*4ee50*/  IMAD.MOV.U32 R16, RZ, RZ, R10 ;  /* 0x000000ffff107224 */ /* 0x008fd600078e000a */
[----:B------:R-:W-:Y:S01]  /*4ee60*/  IMAD.MOV.U32 R3, RZ, RZ, R4 ;  /* 0x000000ffff037224 */ /* 0x000fe200078e0004 */
[----:B------:R0:W-:Y:S04]  /*4ee70*/  STL.64 [R1+0x420], R4 ;  /* 0x0004200401007387 */ /* 0x0001e80000100a00 */
[----:B------:R1:W-:Y:S01]  /*4ee80*/  STL.64 [R1+0x428], R6 ;  /* 0x0004280601007387 */ /* 0x0003e20000100a00 */
[----:B0-----:R-:W-:-:S03]  /*4ee90*/  IMAD.MOV.U32 R4, RZ, RZ, R15 ;  /* 0x000000ffff047224 */ /* 0x001fc600078e000f */
[----:B------:R-:W3:Y:S04]  /*4eea0*/  LDL.LU R15, [R1+0x1ce8] ;  /* 0x001ce800010f7983 */ /* 0x000ee80000300800 */
[----:B------:R0:W-:Y:S01]  /*4eeb0*/  STL [R1+0x19c8], R3 ;  /* 0x0019c80301007387 */ /* 0x0001e20000100800 */
[----:B-1----:R-:W-:Y:S02]  /*4eec0*/  IMAD.MOV.U32 R6, RZ, RZ, R28 ;  /* 0x000000ffff067224 */ /* 0x002fe400078e001c */
[----:B0-----:R-:W-:Y:S02]  /*4eed0*/  IMAD.MOV.U32 R3, RZ, RZ, R11 ;  /* 0x000000ffff037224 */ /* 0x001fe400078e000b */
[----:B------:R-:W-:Y:S01]  /*4eee0*/  IMAD.MOV.U32 R7, RZ, RZ, R0 ;  /* 0x000000ffff077224 */ /* 0x000fe200078e0000 */
[----:B--2---:R-:W-:Y:S01]  /*4eef0*/  HMMA.16816.F32 R24, R20, R10, R24 ;  /* 0x0000000a1418723c */ /* 0x004fe20000001818 */
[----:B------:R-:W2:Y:S04]  /*4ef00*/  LDL.LU.64 R10, [R1+0x1ce0] ;  /* 0x001ce000010a7983 */ /* 0x000ea80000300a00 */
[----:B------:R-:W4:-:S14]  /*4ef10*/  LDL.LU.64 R8, [R1+0x1cd8] ;  /* 0x001cd80001087983 */ /* 0x000f1c0000300a00 */
[----:B------:R-:W-:Y:S01]  /*4ef20*/  STL.64 [R1+0x410], R24 ;  /* 0x0004101801007387 */ /* 0x000fe20000100a00 */
[----:B------:R-:W-:-:S03]  /*4ef30*/  IMAD.MOV.U32 R13, RZ, RZ, R27 ;  /* 0x000000ffff0d7224 */ /* 0x000fc600078e001b */
[----:B------:R0:W-:Y:S01]  /*4ef40*/  STL.64 [R1+0x418], R26 ;  /* 0x0004181a01007387 */ /* 0x0001e20000100a00 */
[----:B------:R-:W-:-:S03]  /*4ef50*/  IMAD.MOV.U32 R28, RZ, RZ, R24 ;  /* 0x000000ffff1c7224 */ /* 0x000fc600078e0018 */
[----:B0-----:R-:W4:Y:S04]  /*4ef60*/  LDL.LU.64 R26, [R1+0x1cd0] ;  /* 0x001cd000011a7983 */ /* 0x001f280000300a00 */
[----:B------:R-:W4:Y:S04]  /*4ef70*/  LDL.LU.64 R24, [R1+0x1cc8] ;  /* 0x001cc80001187983 */ /* 0x000f280000300a00 */
[----:B------:R-:W4:Y:S04]  /*4ef80*/  LDL.LU R0, [R1+0x16ac] ;  /* 0x0016ac0001007983 */ /* 0x000f280000300800 */
[----:B------:R0:W-:Y:S04]  /*4ef90*/  STL [R1+0x19d0], R28 ;  /* 0x0019d01c01007387 */ /* 0x0001e80000100800 */
[----:B0-----:R-:W4:Y:S04]  /*4efa0*/  LDL.LU R28, [R1+0x16b0] ;  /* 0x0016b000011c7983 */ /* 0x001f280000300800 */
[----:B------:R0:W-:Y:S04]  /*4efb0*/  STL [R1+0x19cc], R13 ;  /* 0x0019cc0d01007387 */ /* 0x0001e80000100800 */
[----:B0-----:R-:W4:Y:S01]  /*4efc0*/  LDL.LU R13, [R1+0x16b4] ;  /* 0x0016b400010d7983 */ /* 0x001f220000300800 */
[----:B------:R-:W-:-:S03]  /*4efd0*/  IMAD.MOV.U32 R5, RZ, RZ, R29 ;  /* 0x000000ffff057224 */ /* 0x000fc600078e001d */
[----:B---3--:R-:W-:Y:S04]  /*4efe0*/  STL.64 [R1+0x1cb0], R14 ;  /* 0x001cb00e01007387 */ /* 0x008fe80000100a00 */
[C---:B--2---:R-:W-:Y:S08]  /*4eff0*/  HMMA.16816.F32 R4, R20.reuse, R10, R4 ;  /* 0x0000000a1404723c */ /* 0x044ff00000001804 */
[----:B----4-:R-:W-:Y:S01]  /*4f000*/  HMMA.16816.F32 R24, R20, R18, R24 ;  /* 0x000000121418723c */ /* 0x010fe20000001818 */
[----:B------:R-:W-:-:S15]  /*4f010*/  STL [R1+0x1ca8], R13 ;  /* 0x001ca80d01007387 */ /* 0x000fde0000100800 */
[----:B------:R-:W-:-:S03]  /*4f020*/  NOP ;  /* 0x0000000000007918 */ /* 0x000fc60000000000 */
[----:B------:R-:W-:Y:S04]  /*4f030*/  STL.64 [R1+0x400], R24 ;  /* 0x0004001801007387 */ /* 0x000fe80000100a00 */
[----:B------:R-:W-:Y:S04]  /*4f040*/  STL.64 [R1+0x408], R26 ;  /* 0x0004081a01007387 */ /* 0x000fe80000100a00 */
[----:B------:R0:W-:Y:S01]  /*4f050*/  STL.64 [R1+0x1c40], R18 ;  /* 0x001c401201007387 */ /* 0x0001e20000100a00 */
[----:B------:R-:W-:Y:S02]  /*4f060*/  IMAD.MOV.U32 R29, RZ, RZ, R24 ;  /* 0x000000ffff1d7224 */ /* 0x000fe400078e0018 */
[----:B0-----:R-:W-:-:S02]  /*4f070*/  IMAD.MOV.U32 R18, RZ, RZ, R16 ;  /* 0x000000ffff127224 */ /* 0x001fc400078e0010 */
[----:B------:R-:W-:-:S05]  /*4f080*/  IMAD.MOV.U32 R19, RZ, RZ, R3 ;  /* 0x000000ffff137224 */ /* 0x000fca00078e0003 */
[----:B------:R0:W-:Y:S04]  /*4f090*/  STL.64 [R1+0x1c58], R18 ;  /* 0x001c581201007387 */ /* 0x0001e80000100a00 */
[----:B------:R-:W2:Y:S04]  /*4f0a0*/  LDL.LU R24, [R1+0x100] ;  /* 0x0001000001187983 */ /* 0x000ea80000300800 */
[----:B------:R-:W2:Y:S04]  /*4f0b0*/  LDL.LU R25, [R1+0x104] ;  /* 0x0001040001197983 */ /* 0x000ea80000300800 */
[----:B------:R-:W2:Y:S04]  /*4f0c0*/  LDL.LU R26, [R1+0x108] ;  /* 0x00010800011a7983 */ /* 0x000ea80000300800 */
[----:B------:R-:W2:Y:S01]  /*4f0d0*/  LDL.LU R27, [R1+0x10c] ;  /* 0x00010c00011b7983 */ /* 0x000ea20000300800 */
[----:B0-----:R-:W-:-:S02]  /*4f0e0*/  IMAD.MOV.U32 R18, RZ, RZ, R12 ;  /* 0x000000ffff127224 */ /* 0x001fc400078e000c */
[----:B------:R-:W-:Y:S01]  /*4f0f0*/  IMAD.MOV.U32 R19, RZ, RZ, R2 ;  /* 0x000000ffff137224 */ /* 0x000fe200078e0002 */
[----:B------:R-:W3:Y:S04]  /*4f100*/  LDL.LU R12, [R1+0xf0] ;  /* 0x0000f000010c7983 */ /* 0x000ee80000300800 */
[----:B------:R-:W3:Y:S04]  /*4f110*/  LDL.LU R13, [R1+0xf4] ;  /* 0x0000f400010d7983 */ /* 0x000ee80000300800 */
[----:B------:R-:W3:Y:S04]  /*4f120*/  LDL.LU R14, [R1+0xf8] ;  /* 0x0000f800010e7983 */ /* 0x000ee80000300800 */
[----:B------:R-:W3:Y:S04]  /*4f130*/  LDL.LU R15, [R1+0xfc] ;  /* 0x0000fc00010f7983 */ /* 0x000ee80000300800 */
[----:B------:R-:W-:Y:S04]  /*4f140*/  STL.64 [R1+0x1c70], R18 ;  /* 0x001c701201007387 */ /* 0x000fe80000100a00 */
[----:B------:R0:W-:Y:S04]  /*4f150*/  STL [R1+0x19d4], R29 ;  /* 0x0019d41d01007387 */ /* 0x0001e80000100800 */
[----:B0-----:R-:W4:Y:S04]  /*4f160*/  LDL.LU R29, [R1+0x16a8] ;  /* 0x0016a800011d7983 */ /* 0x001f280000300800 */
[----:B------:R-:W-:Y:S04]  /*4f170*/  STL.64 [R1+0x3f0], R4 ;  /* 0x0003f00401007387 */ /* 0x000fe80000100a00 */
[----:B------:R0:W-:Y:S01]  /*4f180*/  STL.64 [R1+0x3f8], R6 ;  /* 0x0003f80601007387 */ /* 0x0001e20000100a00 */
[----:B------:R-:W-:-:S02]  /*4f190*/  IMAD.MOV.U32 R19, RZ, RZ, R8 ;  /* 0x000000ffff137224 */ /* 0x000fc400078e0008 */
[----:B------:R-:W-:Y:S01]  /*4f1a0*/  IMAD.MOV.U32 R18, RZ, RZ, R9 ;  /* 0x000000ffff127224 */ /* 0x000fe200078e0009 */
[----:B0-----:R-:W2:Y:S04]  /*4f1b0*/  LDL.LU.64 R6, [R1+0x1cc0] ;  /* 0x001cc00001067983 */ /* 0x001ea80000300a00 */
[----:B------:R0:W-:Y:S04]  /*4f1c0*/  STL.64 [R1+0x1c38], R10 ;  /* 0x001c380a01007387 */ /* 0x0001e80000100a00 */
[----:B------:R-:W2:Y:S04]  /*4f1d0*/  LDL.LU R8, [R1+0x80] ;  /* 0x0000800001087983 */ /* 0x000ea80000300800 */
[----:B------:R-:W2:Y:S04]  /*4f1e0*/  LDL.LU R9, [R1+0x84] ;  /* 0x0000840001097983 */ /* 0x000ea80000300800 */
[----:B0-----:R-:W2:Y:S04]  /*4f1f0*/  LDL.LU R10, [R1+0x88] ;  /* 0x00008800010a7983 */ /* 0x001ea80000300800 */
[----:B------:R-:W2:Y:S04]  /*4f200*/  LDL.LU R11, [R1+0x8c] ;  /* 0x00008c00010b7983 */ /* 0x000ea80000300800 */
[----:B--2---:R-:W-:Y:S04]  /*4f210*/  STL.64 [R1+0x1c50], R10 ;  /* 0x001c500a01007387 */ /* 0x004fe80000100a00 */
[----:B------:R0:W-:Y:S04]  /*4f220*/  STL.64 [R1+0x1c48], R8 ;  /* 0x001c480801007387 */ /* 0x0001e80000100a00 */
[----:B0-----:R-:W2:Y:S04]  /*4f230*/  LDL.LU R8, [R1+0x90] ;  /* 0x0000900001087983 */ /* 0x001ea80000300800 */
[----:B------:R-:W2:Y:S04]  /*4f240*/  LDL.LU R9, [R1+0x94] ;  /* 0x0000940001097983 */ /* 0x000ea80000300800 */
[----:B------:R-:W2:Y:S04]  /*4f250*/  LDL.LU R10, [R1+0x98] ;  /* 0x00009800010a7983 */ /* 0x000ea80000300800 */
[----:B------:R-:W2:Y:S01]  /*4f260*/  LDL.LU R11, [R1+0x9c] ;  /* 0x00009c00010b7983 */ /* 0x000ea20000300800 */
[C---:B------:R-:W-:Y:S03]  /*4f270*/  HMMA.16816.F32 R24, R20.reuse, R6, R24 ;  /* 0x000000061418723c */ /* 0x040fe60000001818 */
        /* <DEDUP_REMOVED lines=14> */
[----:B0-----:R-:W3:Y:S02]  /*4f360*/  LDL.LU.64 R26, [R1+0x1cb8] ;  /* 0x001cb800011a7983 */ /* 0x001ee40000300a00 */
[----:B---3--:R-:W-:Y:S01]  /*4f370*/  HMMA.16816.F32 R12, R20, R26, R12 ;  /* 0x0000001a140c723c */ /* 0x008fe2000000180c */
[----:B------:R-:W-:-:S02]  /*4f380*/  IMAD.MOV.U32 R4, RZ, RZ, R26 ;  /* 0x000000ffff047224 */ /* 0x000fc400078e001a */
[----:B------:R-:W-:-:S15]  /*4f390*/  IMAD.MOV.U32 R3, RZ, RZ, R27 ;  /* 0x000000ffff037224 */ /* 0x000fde00078e001b */
[----:B------:R-:W-:Y:S01]  /*4f3a0*/  NOP ;  /* 0x0000000000007918 */ /* 0x000fe20000000000 */
[----:B------:R-:W-:Y:S04]  /*4f3b0*/  STL.64 [R1+0x3d0], R12 ;  /* 0x0003d00c01007387 */ /* 0x000fe80000100a00 */
[----:B------:R0:W-:Y:S04]  /*4f3c0*/  STL.64 [R1+0x3d8], R14 ;  /* 0x0003d80e01007387 */ /* 0x0001e80000100a00 */
[----:B0-----:R-:W3:Y:S04]  /*4f3d0*/  LDL.LU.64 R14, [R1+0x1cb0] ;  /* 0x001cb000010e7983 */ /* 0x001ee80000300a00 */
[----:B------:R-:W2:Y:S04]  /*4f3e0*/  LDL.LU R13, [R1+0x1ca8] ;  /* 0x001ca800010d7983 */ /* 0x000ea80000300800 */
[----:B------:R-:W3:Y:S04]  /*4f3f0*/  LDL.LU.64 R26, [R1+0x1ca0] ;  /* 0x001ca000011a7983 */ /* 0x000ee80000300a00 */
[----:B------:R-:W3:Y:S04]  /*4f400*/  LDL.LU.64 R24, [R1+0x1c98] ;  /* 0x001c980001187983 */ /* 0x000ee80000300a00 */
[----:B------:R-:W2:Y:S01]  /*4f410*/  LDL.LU R2, [R1+0x1708] ;  /* 0x0017080001027983 */ /* 0x000ea20000300800 */
[----:B---3--:R-:W-:Y:S03]  /*4f420*/  HMMA.16816.F32 R20, R20, R14, R24 ;  /* 0x0000000e1414723c */ /* 0x008fe60000001818 */
[----:B------:R-:W2:Y:S04]  /*4f430*/  LDL.LU.64 R26, [R1+0x1c90] ;  /* 0x001c9000011a7983 */ /* 0x000ea80000300a00 */
[----:B------:R-:W2:-:S12]  /*4f440*/  LDL.LU.64 R24, [R1+0x1c88] ;  /* 0x001c880001187983 */ /* 0x000e980000300a00 */
[----:B------:R-:W-:Y:S04]  /*4f450*/  STL.64 [R1+0x3c0], R20 ;  /* 0x0003c01401007387 */ /* 0x000fe80000100a00 */
[----:B------:R-:W-:Y:S01]  /*4f460*/  STL.64 [R1+0x3c8], R22 ;  /* 0x0003c81601007387 */ /* 0x000fe20000100a00 */
[----:B--2---:R-:W-:Y:S03]  /*4f470*/  HMMA.16816.F32 R16, R24, R18, R8 ;  /* 0x000000121810723c */ /* 0x004fe60000001808 */
[----:B------:R-:W2:Y:S04]  /*4f480*/  LDL.LU.64 R10, [R1+0x1c80] ;  /* 0x001c8000010a7983 */ /* 0x000ea80000300a00 */
[----:B------:R-:W2:-:S12]  /*4f490*/  LDL.LU.64 R8, [R1+0x1c78] ;  /* 0x001c780001087983 */ /* 0x000e980000300a00 */
        /* <DEDUP_REMOVED lines=26> */
[----:B------:R0:W-:Y:S04]  /*4f640*/  STL.64 [R1+0x378], R10 ;  /* 0x0003780a01007387 */ /* 0x0001e80000100a00 */
[----:B0-----:R-:W3:Y:S04]  /*4f650*/  LDL.LU.64 R10, [R1+0x1c10] ;  /* 0x001c1000010a7983 */ /* 0x001ee80000300a00 */
[----:B------:R-:W3:Y:S01]  /*4f660*/  LDL.LU.64 R8, [R1+0x1c08] ;  /* 0x001c080001087983 */ /* 0x000ee20000300a00 */
[----:B------:R-:W-:-:S02]  /*4f670*/  IMAD.MOV.U32 R22, RZ, RZ, R4 ;  /* 0x000000ffff167224 */ /* 0x000fc400078e0004 */
[----:B------:R-:W-:Y:S01]  /*4f680*/  IMAD.MOV.U32 R23, RZ, RZ, R3 ;  /* 0x000000ffff177224 */ /* 0x000fe200078e0003 */
[C---:B---3--:R-:W-:Y:S01]  /*4f690*/  HMMA.16816.F32 R8, R24.reuse, R6, R8 ;  /* 0x000000061808723c */ /* 0x048fe20000001808 */
[----:B------:R-:W3:Y:S04]  /*4f6a0*/  LDL.LU.64 R6, [R1+0x1c00] ;  /* 0x001c000001067983 */ /* 0x000ee80000300a00 */
[----:B------:R-:W3:Y:S04]  /*4f6b0*/  LDL.LU.64 R4, [R1+0x1bf8] ;  /* 0x001bf80001047983 */ /* 0x000ee80000300a00 */
[----:B------:R-:W3:Y:S01]  /*4f6c0*/  LDL.LU R3, [R1+0x1704] ;  /* 0x0017040001037983 */ /* 0x000ee20000300800 */
[----:B--2---:R-:W-:Y:S01]  /*4f6d0*/  HMMA.16816.F32 R16, R24, R14, R16 ;  /* 0x0000000e1810723c */ /* 0x004fe20000001810 */
[----:B----4-:R-:W-:-:S02]  /*4f6e0*/  IADD3 R29, P2, PT, R29, UR10, RZ ;  /* 0x0000000a1d1d7c10 */ /* 0x010fc4000ff5e0ff */
[----:B------:R-:W-:Y:S02]  /*4f6f0*/  IADD3 R13, P3, PT, R13, UR10, RZ ;  /* 0x0000000a0d0d7c10 */ /* 0x000fe4000ff7e0ff */
[----:B------:R-:W-:-:S04]  /*4f700*/  IADD3 R28, P4, PT, R28, UR10, RZ ;  /* 0x0000000a1c1c7c10 */ /* 0x000fc8000ff9e0ff */
[----:B------:R-:W-:Y:S04]  /*4f710*/  STL.64 [R1+0x360], R8 ;  /* 0x0003600801007387 */ /* 0x000fe80000100a00 */
[----:B------:R0:W-:Y:S01]  /*4f720*/  STL.64 [R1+0x368], R10 ;  /* 0x0003680a01007387 */ /* 0x0001e20000100a00 */
[----:B------:R-:W-:Y:S02]  /*4f730*/  IADD3 R0, P5, PT, R0, UR10, RZ ;  /* 0x0000000a00007c10 */ /* 0x000fe4000ffbe0ff */
[----:B------:R-:W-:Y:S01]  /*4f740*/  IADD3 R2, P6, PT, R2, UR10, RZ ;  /* 0x0000000a02027c10 */ /* 0x000fe2000ffde0ff */
[----:B---3--:R-:W-:Y:S02]  /*4f750*/  HMMA.16816.F32 R20, R24, R22, R4 ;  /* 0x000000161814723c */ /* 0x008fe40000001804 */
[----:B------:R-:W-:-:S15]  /*4f760*/  IMAD.MOV.U32 R4, RZ, RZ, R19 ;  /* 0x000000ffff047224 */ /* 0x000fde00078e0013 */
[----:B------:R-:W-:Y:S02]  /*4f770*/  NOP ;  /* 0x0000000000007918 */ /* 0x000fe40000000000 */
[----:B0-----:R-:W-:Y:S02]  /*4f780*/  IMAD.MOV.U32 R11, RZ, RZ, R20 ;  /* 0x000000ffff0b7224 */ /* 0x001fe400078e0014 */
[----:B------:R-:W-:Y:S02]  /*4f790*/  IMAD.MOV.U32 R7, RZ, RZ, R21 ;  /* 0x000000ffff077224 */ /* 0x000fe400078e0015 */
[----:B------:R-:W-:Y:S01]  /*4f7a0*/  IMAD.MOV.U32 R5, RZ, RZ, R23 ;  /* 0x000000ffff057224 */ /* 0x000fe200078e0017 */
[----:B------:R-:W-:Y:S04]  /*4f7b0*/  STL.64 [R1+0x150], R20 ;  /* 0x0001501401007387 */ /* 0x000fe80000100a00 */
[----:B------:R-:W-:Y:S04]  /*4f7c0*/  STL.64 [R1+0x158], R22 ;  /* 0x0001581601007387 */ /* 0x000fe80000100a00 */
[----:B------:R-:W2:Y:S04]  /*4f7d0*/  LDL.LU R12, [R1+0x1700] ;  /* 0x00170000010c7983 */ /* 0x000ea80000300800 */
[----:B------:R-:W-:Y:S04]  /*4f7e0*/  STL [R1+0x19e0], R11 ;  /* 0x0019e00b01007387 */ /* 0x000fe80000100800 */
[----:B------:R-:W-:Y:S04]  /*4f7f0*/  STL [R1+0x19dc], R7 ;  /* 0x0019dc0701007387 */ /* 0x000fe80000100800 */
[----:B------:R-:W-:Y:S04]  /*4f800*/  STL [R1+0x19d8], R5 ;  /* 0x0019d80501007387 */ /* 0x000fe80000100800 */
[----:B------:R-:W-:Y:S04]  /*4f810*/  STL.64 [R1+0x140], R16 ;  /* 0x0001401001007387 */ /* 0x000fe80000100a00 */
[----:B------:R-:W-:Y:S04]  /*4f820*/  STL.64 [R1+0x148], R18 ;  /* 0x0001481201007387 */ /* 0x000fe80000100a00 */
[----:B------:R-:W-:Y:S04]  /*4f830*/  STL [R1+0x19e4], R4 ;  /* 0x0019e40401007387 */ /* 0x000fe80000100800 */
[----:B------:R-:W-:Y:S04]  /*4f840*/  STL [R1+0x16a8], R29 ;  /* 0x0016a81d01007387 */ /* 0x000fe80000100800 */
[----:B------:R-:W3:Y:S04]  /*4f850*/  LDL.LU R24, [R1+0x1698] ;  /* 0x0016980001187983 */ /* 0x000ee80000300800 */
[----:B------:R-:W-:Y:S04]  /*4f860*/  STL [R1+0x16b4], R13 ;  /* 0x0016b40d01007387 */ /* 0x000fe80000100800 */
[----:B------:R-:W4:Y:S04]  /*4f870*/  LDL.LU R25, [R1+0x170c] ;  /* 0x00170c0001197983 */ /* 0x000f280000300800 */
[----:B------:R-:W-:Y:S04]  /*4f880*/  STL [R1+0x16b0], R28 ;  /* 0x0016b01c01007387 */ /* 0x000fe80000100800 */
[----:B------:R-:W4:Y:S04]  /*4f890*/  LDL.LU R26, [R1+0x16a4] ;  /* 0x0016a400011a7983 */ /* 0x000f280000300800 */
[----:B------:R0:W-:Y:S04]  /*4f8a0*/  STL [R1+0x16ac], R0 ;  /* 0x0016ac0001007387 */ /* 0x0001e80000100800 */
[----:B------:R-:W4:Y:S04]  /*4f8b0*/  LDL.LU R27, [R1+0x16f8] ;  /* 0x0016f800011b7983 */ /* 0x000f280000300800 */
[----:B0-----:R-:W4:Y:S04]  /*4f8c0*/  LDL.LU R0, [R1+0x16a0] ;  /* 0x0016a00001007983 */ /* 0x001f280000300800 */
[----:B------:R-:W4:Y:S04]  /*4f8d0*/  LDL.LU R14, [R1+0x16e4] ;  /* 0x0016e400010e7983 */ /* 0x000f280000300800 */
[----:B------:R-:W4:Y:S04]  /*4f8e0*/  LDL.LU R15, [R1+0x169c] ;  /* 0x00169c00010f7983 */ /* 0x000f280000300800 */
[----:B------:R-:W4:Y:S04]  /*4f8f0*/  LDL.LU R16, [R1+0x16dc] ;  /* 0x0016dc0001107983 */ /* 0x000f280000300800 */
[----:B------:R0:W-:Y:S04]  /*4f900*/  STL [R1+0x1708], R2 ;  /* 0x0017080201007387 */ /* 0x0001e80000100800 */
[----:B------:R-:W4:Y:S04]  /*4f910*/  LDL.LU R17, [R1+0x16f4] ;  /* 0x0016f40001117983 */ /* 0x000f280000300800 */
[----:B------:R-:W4:Y:S04]  /*4f920*/  LDL.LU R18, [R1+0x16d4] ;  /* 0x0016d40001127983 */ /* 0x000f280000300800 */
[----:B------:R-:W4:Y:S04]  /*4f930*/  LDL.LU R19, [R1+0x16f0] ;  /* 0x0016f00001137983 */ /* 0x000f280000300800 */
[----:B------:R-:W4:Y:S04]  /*4f940*/  LDL.LU R5, [R1+0x16cc] ;  /* 0x0016cc0001057983 */ /* 0x000f280000300800 */
[----:B------:R-:W4:Y:S01]  /*4f950*/  LDL.LU R7, [R1+0x16ec] ;  /* 0x0016ec0001077983 */ /* 0x000f220000300800 */
[----:B------:R-:W-:-:S03]  /*4f960*/  IADD3 R3, P0, PT, R3, UR10, RZ ;  /* 0x0000000a03037c10 */ /* 0x000fc6000ff1e0ff */
[----:B0-----:R-:W4:Y:S04]  /*4f970*/  LDL.LU R2, [R1+0x1718] ;  /* 0x0017180001027983 */ /* 0x001f280000300800 */
[----:B------:R-:W4:Y:S04]  /*4f980*/  LDL.LU R11, [R1+0x16fc] ;  /* 0x0016fc00010b7983 */ /* 0x000f280000300800 */
[----:B------:R-:W4:Y:S04]  /*4f990*/  LDL.LU R6, [R1+0x1714] ;  /* 0x0017140001067983 */ /* 0x000f280000300800 */
[----:B------:R0:W-:Y:S04]  /*4f9a0*/  STL [R1+0x1704], R3 ;  /* 0x0017040301007387 */ /* 0x0001e80000100800 */
[----:B0-----:R-:W4:Y:S04]  /*4f9b0*/  LDL.LU R3, [R1+0x16e8] ;  /* 0x0016e80001037983 */ /* 0x001f280000300800 */
[----:B------:R-:W4:Y:S04]  /*4f9c0*/  LDL.LU R8, [R1+0x1710] ;  /* 0x0017100001087983 */ /* 0x000f280000300800 */
[----:B------:R-:W4:Y:S04]  /*4f9d0*/  LDL.LU R9, [R1+0x16e0] ;  /* 0x0016e00001097983 */ /* 0x000f280000300800 */
[----:B------:R-:W4:Y:S01]  /*4f9e0*/  LDL.LU R10, [R1+0x1730] ;  /* 0x00173000010a7983 */ /* 0x000f220000300800 */
[----:B--2---:R-:W-:-:S05]  /*4f9f0*/  IADD3 R12, P1, PT, R12, UR10, RZ ;  /* 0x0000000a0c0c7c10 */ /* 0x004fca000ff3e0ff */
[----:B------:R0:W-:Y:S04]  /*4fa00*/  STL [R1+0x1700], R12 ;  /* 0x0017000c01007387 */ /* 0x0001e80000100800 */
[----:B------:R-:W2:Y:S04]  /*4fa10*/  LDL.LU R20, [R1+0x16d8] ;  /* 0x0016d80001147983 */ /* 0x000ea80000300800 */
[----:B------:R-:W2:Y:S04]  /*4fa20*/  LDL.LU R21, [R1+0x172c] ;  /* 0x00172c0001157983 */ /* 0x000ea80000300800 */
[----:B------:R-:W2:Y:S04]  /*4fa30*/  LDL.LU R22, [R1+0x16d0] ;  /* 0x0016d00001167983 */ /* 0x000ea80000300800 */
[----:B------:R-:W2:Y:S04]  /*4fa40*/  LDL.LU R23, [R1+0x1728] ;  /* 0x0017280001177983 */ /* 0x000ea80000300800 */
[----:B------:R-:W2:Y:S04]  /*4fa50*/  LDL.LU R29, [R1+0x16c8] ;  /* 0x0016c800011d7983 */ /* 0x000ea80000300800 */
[----:B------:R-:W2:Y:S01]  /*4fa60*/  LDL.LU R13, [R1+0x1748] ;  /* 0x00174800010d7983 */ /* 0x000ea20000300800 */
[----:B---3--:R-:W-:-:S03]  /*4fa70*/  IADD3.X R24, PT, PT, R24, UR6, RZ, P2, !PT ;  /* 0x0000000618187c10 */ /* 0x008fc600097fe4ff */
[----:B------:R-:W3:Y:S01]  /*4fa80*/  LDL.LU R28, [R1+0x16c4] ;  /* 0x0016c400011c7983 */ /* 0x000ee20000300800 */
[----:B----4-:R-:W-:-:S03]  /*4fa90*/  IADD3 R25, P2, PT, R25, UR10, RZ ;  /* 0x0000000a19197c10 */ /* 0x010fc6000ff5e0ff */
[----:B0-----:R-:W4:Y:S01]  /*4faa0*/  LDL.LU R12, [R1+0x1744] ;  /* 0x00174400010c7983 */ /* 0x001f220000300800 */
[----:B------:R-:W-:-:S03]  /*4fab0*/  IADD3.X R26, PT, PT, R26, UR6, RZ, P3, !PT ;  /* 0x000000061a1a7c10 */ /* 0x000fc60009ffe4ff */
[----:B------:R-:W-:Y:S04]  /*4fac0*/  STL [R1+0x1698], R24 ;  /* 0x0016981801007387 */ /* 0x000fe80000100800 */
[----:B------:R-:W-:Y:S01]  /*4fad0*/  STL [R1+0x170c], R25 ;  /* 0x00170c1901007387 */ /* 0x000fe20000100800 */
[----:B------:R-:W-:-:S05]  /*4fae0*/  IADD3.X R0, PT, PT, R0, UR6, RZ, P4, !PT ;  /* 0x0000000600007c10 */ /* 0x000fca000a7fe4ff */
[----:B------:R0:W-:Y:S04]  /*4faf0*/  STL [R1+0x16a0], R0 ;  /* 0x0016a00001007387 */ /* 0x0001e80000100800 */
[----:B------:R-:W-:Y:S04]  /*4fb00*/  STL [R1+0x16a4], R26 ;  /* 0x0016a41a01007387 */ /* 0x000fe80000100800 */
[----:B0-----:R-:W4:Y:S01]  /*4fb10*/  LDL.LU R0, [R1+0x16c0] ;  /* 0x0016c00001007983 */ /* 0x001f220000300800 */
[----:B------:R-:W-:Y:S02]  /*4fb20*/  IADD3 R27, P3, PT, R27, UR10, RZ ;  /* 0x0000000a1b1b7c10 */ /* 0x000fe4000ff7e0ff */
[----:B------:R-:W-:-:S02]  /*4fb30*/  IADD3 R14, P4, PT, R14, UR10, RZ ;  /* 0x0000000a0e0e7c10 */ /* 0x000fc4000ff9e0ff */
[----:B------:R-:W-:Y:S02]  /*4fb40*/  IADD3.X R15, PT, PT, R15, UR6, RZ, P5, !PT ;  /* 0x000000060f0f7c10 */ /* 0x000fe4000affe4ff */
[----:B------:R-:W-:Y:S02]  /*4fb50*/  IADD3 R16, P5, PT, R16, UR10, RZ ;  /* 0x0000000a10107c10 */ /* 0x000fe4000ffbe0ff */
[----:B------:R-:W-:Y:S01]  /*4fb60*/  IADD3.X R17, PT, PT, R17, UR6, RZ, P6, !PT ;  /* 0x0000000611117c10 */ /* 0x000fe2000b7fe4ff */
[----:B------:R-:W-:Y:S01]  /*4fb70*/  STL [R1+0x16f8], R27 ;  /* 0x0016f81b01007387 */ /* 0x000fe20000100800 */
[----:B------:R-:W-:-:S03]  /*4fb80*/  IADD3 R18, P6, PT, R18, UR10, RZ ;  /* 0x0000000a12127c10 */ /* 0x000fc6000ffde0ff */
[----:B------:R-:W-:Y:S01]  /*4fb90*/  STL [R1+0x16e4], R14 ;  /* 0x0016e40e01007387 */ /* 0x000fe20000100800 */
[----:B------:R-:W-:Y:S02]  /*4fba0*/  IADD3.X R19, PT, PT, R19, UR6, RZ, P0, !PT ;  /* 0x0000000613137c10 */ /* 0x000fe400087fe4ff */
[----:B------:R-:W-:Y:S01]  /*4fbb0*/  IADD3.X R7, PT, PT, R7, UR6, RZ, P1, !PT ;  /* 0x0000000607077c10 */ /* 0x000fe20008ffe4ff */
[----:B------:R-:W-:Y:S01]  /*4fbc0*/  STL [R1+0x169c], R15 ;  /* 0x00169c0f01007387 */ /* 0x000fe20000100800 */
[----:B------:R-:W-:-:S03]  /*4fbd0*/  IADD3 R2, P1, PT, R2, UR10, RZ ;  /* 0x0000000a02027c10 */ /* 0x000fc6000ff3e0ff */
[----:B------:R-:W-:Y:S01]  /*4fbe0*/  STL [R1+0x16dc], R16 ;  /* 0x0016dc1001007387 */ /* 0x000fe20000100800 */
[----:B------:R-:W-:-:S03]  /*4fbf0*/  IADD3 R5, P0, PT, R5, UR10, RZ ;  /* 0x0000000a05057c10 */ /* 0x000fc6000ff1e0ff */
[----:B------:R-:W-:Y:S04]  /*4fc00*/  STL [R1+0x16f4], R17 ;  /* 0x0016f41101007387 */ /* 0x000fe80000100800 */
[----:B------:R-:W-:Y:S04]  /*4fc10*/  STL [R1+0x16d4], R18 ;  /* 0x0016d41201007387 */ /* 0x000fe80000100800 */
[----:B------:R-:W-:Y:S04]  /*4fc20*/  STL [R1+0x16f0], R19 ;  /* 0x0016f01301007387 */ /* 0x000fe80000100800 */
[----:B------:R0:W-:Y:S04]  /*4fc30*/  STL [R1+0x1718], R2 ;  /* 0x0017180201007387 */ /* 0x0001e80000100800 */
[----:B------:R-:W-:Y:S01]  /*4fc40*/  STL [R1+0x16cc], R5 ;  /* 0x0016cc0501007387 */ /* 0x000fe20000100800 */
[----:B------:R-:W-:-:S02]  /*4fc50*/  IADD3.X R3, PT, PT, R3, UR6, RZ, P3, !PT ;  /* 0x0000000603037c10 */ /* 0x000fc40009ffe4ff */
[----:B------:R-:W-:Y:S01]  /*4fc60*/  IADD3.X R11, PT, PT, R11, UR6, RZ, P2, !PT ;  /* 0x000000060b0b7c10 */ /* 0x000fe200097fe4ff */
[----:B0-----:R-:W4:Y:S04]  /*4fc70*/  LDL.LU R2, [R1+0x1740] ;  /* 0x0017400001027983 */ /* 0x001f280000300800 */
[----:B------:R-:W-:Y:S04]  /*4fc80*/  STL [R1+0x16ec], R7 ;  /* 0x0016ec0701007387 */ /* 0x000fe80000100800 */
[----:B------:R0:W-:Y:S04]  /*4fc90*/  STL [R1+0x16e8], R3 ;  /* 0x0016e80301007387 */ /* 0x0001e80000100800 */
[----:B------:R-:W-:Y:S04]  /*4fca0*/  STL [R1+0x16fc], R11 ;  /* 0x0016fc0b01007387 */ /* 0x000fe80000100800 */
[----:B0-----:R-:W4:Y:S01]  /*4fcb0*/  LDL.LU R3, [R1+0x16bc] ;  /* 0x0016bc0001037983 */ /* 0x001f220000300800 */
[----:B------:R-:W-:-:S02]  /*4fcc0*/  IADD3 R6, P2, PT, R6, UR10, RZ ;  /* 0x0000000a06067c10 */ /* 0x000fc4000ff5e0ff */
[----:B------:R-:W-:Y:S02]  /*4fcd0*/  IADD3 R8, P3, PT, R8, UR10, RZ ;  /* 0x0000000a08087c10 */ /* 0x000fe4000ff7e0ff */
[----:B------:R-:W-:Y:S02]  /*4fce0*/  IADD3.X R9, PT, PT, R9, UR6, RZ, P4, !PT ;  /* 0x0000000609097c10 */ /* 0x000fe4000a7fe4ff */
[----:B------:R-:W-:Y:S01]  /*4fcf0*/  IADD3 R10, P4, PT, R10, UR10, RZ ;  /* 0x0000000a0a0a7c10 */ /* 0x000fe2000ff9e0ff */
[----:B------:R-:W-:Y:S04]  /*4fd00*/  STL [R1+0x1714], R6 ;  /* 0x0017140601007387 */ /* 0x000fe80000100800 */
[----:B------:R-:W-:Y:S04]  /*4fd10*/  STL [R1+0x1710], R8 ;  /* 0x0017100801007387 */ /* 0x000fe80000100800 */
[----:B------:R-:W-:Y:S04]  /*4fd20*/  STL [R1+0x16e0], R9 ;  /* 0x0016e00901007387 */ /* 0x000fe80000100800 */
[----:B------:R-:W-:Y:S01]  /*4fd30*/  STL [R1+0x1730], R10 ;  /* 0x0017300a01007387 */ /* 0x000fe20000100800 */
[----:B--2---:R-:W-:-:S02]  /*4fd40*/  IADD3.X R20, PT, PT, R20, UR6, RZ, P5, !PT ;  /* 0x0000000614147c10 */ /* 0x004fc4000affe4ff */
[----:B------:R-:W-:Y:S02]  /*4fd50*/  IADD3 R21, P5, PT, R21, UR10, RZ ;  /* 0x0000000a15157c10 */ /* 0x000fe4000ffbe0ff */
[----:B------:R-:W-:Y:S02]  /*4fd60*/  IADD3.X R22, PT, PT, R22, UR6, RZ, P6, !PT ;  /* 0x0000000616167c10 */ /* 0x000fe4000b7fe4ff */
[----:B------:R-:W-:Y:S02]  /*4fd70*/  IADD3 R23, P6, PT, R23, UR10, RZ ;  /* 0x0000000a17177c10 */ /* 0x000fe4000ffde0ff */
[----:B------:R-:W-:Y:S01]  /*4fd80*/  IADD3.X R29, PT, PT, R29, UR6, RZ, P0, !PT ;  /* 0x000000061d1d7c10 */ /* 0x000fe200087fe4ff */
[----:B------:R-:W-:Y:S04]  /*4fd90*/  STL [R1+0x16d8], R20 ;  /* 0x0016d81401007387 */ /* 0x000fe80000100800 */
[----:B------:R-:W-:Y:S01]  /*4fda0*/  STL [R1+0x172c], R21 ;  /* 0x00172c1501007387 */ /* 0x000fe20000100800 */
[----:B------:R-:W-:-:S03]  /*4fdb0*/  IADD3 R13, P0, PT, R13, UR10, RZ ;  /* 0x0000000a0d0d7c10 */ /* 0x000fc6000ff1e0ff */
[----:B------:R-:W-:Y:S01]  /*4fdc0*/  STL [R1+0x16d0], R22 ;  /* 0x0016d01601007387 */ /* 0x000fe20000100800 */
[----:B---3--:R-:W-:-:S03]  /*4fdd0*/  IADD3.X R28, PT, PT, R28, UR6, RZ, P1, !PT ;  /* 0x000000061c1c7c10 */ /* 0x008fc60008ffe4ff */
[----:B------:R-:W-:Y:S04]  /*4fde0*/  STL [R1+0x1728], R23 ;  /* 0x0017281701007387 */ /* 0x000fe80000100800 */
[----:B------:R-:W-:Y:S01]  /*4fdf0*/  STL [R1+0x16c8], R29 ;  /* 0x0016c81d01007387 */ /* 0x000fe20000100800 */
[----:B----4-:R-:W-:-:S03]  /*4fe00*/  IADD3 R12, P1, PT, R12, UR10, RZ ;  /* 0x0000000a0c0c7c10 */ /* 0x010fc6000ff3e0ff */
[----:B------:R-:W2:Y:S04]  /*4fe10*/  LDL.LU R24, [R1+0x1760] ;  /* 0x0017600001187983 */ /* 0x000ea80000300800 */
[----:B------:R-:W-:Y:S04]  /*4fe20*/  STL [R1+0x1748], R13 ;  /* 0x0017480d01007387 */ /* 0x000fe80000100800 */
[----:B------:R-:W3:Y:S04]  /*4fe30*/  LDL.LU R25, [R1+0x16b8] ;  /* 0x0016b80001197983 */ /* 0x000ee80000300800 */
[----:B------:R-:W-:Y:S04]  /*4fe40*/  STL [R1+0x16c4], R28 ;  /* 0x0016c41c01007387 */ /* 0x000fe80000100800 */
[----:B------:R-:W4:Y:S04]  /*4fe50*/  LDL.LU R26, [R1+0x175c] ;  /* 0x00175c00011a7983 */ /* 0x000f280000300800 */
[----:B------:R0:W-:Y:S04]  /*4fe60*/  STL [R1+0x1744], R12 ;  /* 0x0017440c01007387 */ /* 0x0001e80000100800 */
[----:B------:R-:W4:Y:S04]  /*4fe70*/  LDL.LU R27, [R1+0x171c] ;  /* 0x00171c00011b7983 */ /* 0x000f280000300800 */
[----:B0-----:R-:W4:Y:S04]  /*4fe80*/  LDL.LU R12, [R1+0x1758] ;  /* 0x00175800010c7983 */ /* 0x001f280000300800 */
[----:B------:R-:W4:Y:S04]  /*4fe90*/  LDL.LU R14, [R1+0x1720] ;  /* 0x00172000010e7983 */ /* 0x000f280000300800 */
[----:B------:R-:W4:Y:S04]  /*4fea0*/  LDL.LU R15, [R1+0x1778] ;  /* 0x00177800010f7983 */ /* 0x000f280000300800 */
[----:B------:R-:W4:Y:S01]  /*4feb0*/  LDL.LU R16, [R1+0x1724] ;  /* 0x0017240001107983 */ /* 0x000f220000300800 */
[----:B------:R-:W-:-:S05]  /*4fec0*/  IADD3.X R0, PT, PT, R0, UR6, RZ, P2, !PT ;  /* 0x0000000600007c10 */ /* 0x000fca00097fe4ff */
[----:B------:R0:W-:Y:S04]  /*4fed0*/  STL [R1+0x16c0], R0 ;  /* 0x0016c00001007387 */ /* 0x0001e80000100800 */
[----:B------:R-:W4:Y:S04]  /*4fee0*/  LDL.LU R17, [R1+0x1774] ;  /* 0x0017740001117983 */ /* 0x000f280000300800 */
[----:B------:R-:W4:Y:S04]  /*4fef0*/  LDL.LU R18, [R1+0x1734] ;  /* 0x0017340001127983 */ /* 0x000f280000300800 */
[----:B------:R-:W4:Y:S04]  /*4ff00*/  LDL.LU R19, [R1+0x1770] ;  /* 0x0017700001137983 */ /* 0x000f280000300800 */
[----:B------:R-:W4:Y:S04]  /*4ff10*/  LDL.LU R5, [R1+0x1738] ;  /* 0x0017380001057983 */ /* 0x000f280000300800 */
[----:B------:R-:W4:Y:S04]  /*4ff20*/  LDL.LU R7, [R1+0x1790] ;  /* 0x0017900001077983 */ /* 0x000f280000300800 */
[----:B0-----:R-:W4:Y:S04]  /*4ff30*/  LDL.LU R0, [R1+0x173c] ;  /* 0x00173c0001007983 */ /* 0x001f280000300800 */
[----:B------:R-:W4:Y:S04]  /*4ff40*/  LDL.LU R11, [R1+0x178c] ;  /* 0x00178c00010b7983 */ /* 0x000f280000300800 */
[----:B------:R-:W4:Y:S01]  /*4ff50*/  LDL.LU R6, [R1+0x174c] ;  /* 0x00174c0001067983 */ /* 0x000f220000300800 */
[----:B------:R-:W-:-:S05]  /*4ff60*/  IADD3 R2, P2, PT, R2, UR10, RZ ;  /* 0x0000000a02027c10 */ /* 0x000fca000ff5e0ff */
[----:B------:R0:W-:Y:S01]  /*4ff70*/  STL [R1+0x1740], R2 ;  /* 0x0017400201007387 */ /* 0x0001e20000100800 */
[----:B------:R-:W-:-:S03]  /*4ff80*/  IADD3.X R3, PT, PT, R3, UR6, RZ, P3, !PT ;  /* 0x0000000603037c10 */ /* 0x000fc60009ffe4ff */
        /* <DEDUP_REMOVED lines=9> */
[----:B------:R-:W4:Y:S04]  /*50020*/  LDL.LU R29, [R1+0x17c0] ;  /* 0x0017c000011d7983 */ /* 0x000f280000300800 */
[----:B------:R-:W4:Y:S04]  /*50030*/  LDL.LU R13, [R1+0x176c] ;  /* 0x00176c00010d7983 */ /* 0x000f280000300800 */
[----:B------:R-:W4:Y:S04]  /*50040*/  LDL.LU R28, [R1+0x17bc] ;  /* 0x0017bc00011c7983 */ /* 0x000f280000300800 */
[----:B0-----:R-:W4:Y:S01]  /*50050*/  LDL.LU R3, [R1+0x177c] ;  /* 0x00177c0001037983 */ /* 0x001f220000300800 */
[----:B--2---:R-:W-:-:S02]  /*50060*/  IADD3 R24, P3, PT, R24, UR10, RZ ;  /* 0x0000000a18187c10 */ /* 0x004fc4000ff7e0ff */
[----:B---3--:R-:W-:Y:S02]  /*50070*/  IADD3.X R25, PT, PT, R25, UR6, RZ, P4, !PT ;  /* 0x0000000619197c10 */ /* 0x008fe4000a7fe4ff */
[----:B----4-:R-:W-:Y:S02]  /*50080*/  IADD3 R26, P4, PT, R26, UR10, RZ ;  /* 0x0000000a1a1a7c10 */ /* 0x010fe4000ff9e0ff */
[----:B------:R-:W-:Y:S01]  /*50090*/  IADD3.X R27, PT, PT, R27, UR6, RZ, P5, !PT ;  /* 0x000000061b1b7c10 */ /* 0x000fe2000affe4ff */
[----:B------:R-:W-:Y:S04]  /*500a0*/  STL [R1+0x1760], R24 ;  /* 0x0017601801007387 */ /* 0x000fe80000100800 */
[----:B------:R-:W-:Y:S01]  /*500b0*/  STL [R1+0x16b8], R25 ;  /* 0x0016b81901007387 */ /* 0x000fe20000100800 */
[----:B------:R-:W-:-:S02]  /*500c0*/  IADD3 R12, P5, PT, R12, UR10, RZ ;  /* 0x0000000a0c0c7c10 */ /* 0x000fc4000ffbe0ff */
[----:B------:R-:W-:Y:S02]  /*500d0*/  IADD3.X R14, PT, PT, R14, UR6, RZ, P6, !PT ;  /* 0x000000060e0e7c10 */ /* 0x000fe4000b7fe4ff */
[----:B------:R-:W-:Y:S02]  /*500e0*/  IADD3 R15, P6, PT, R15, UR10, RZ ;  /* 0x0000000a0f0f7c10 */ /* 0x000fe4000ffde0ff */
[----:B------:R-:W-:Y:S01]  /*500f0*/  IADD3.X R16, PT, PT, R16, UR6, RZ, P0, !PT ;  /* 0x0000000610107c10 */ /* 0x000fe200087fe4ff */
[----:B------:R0:W-:Y:S04]  /*50100*/  STL [R1+0x1758], R12 ;  /* 0x0017580c01007387 */ /* 0x0001e80000100800 */
[----:B------:R-:W-:Y:S01]  /*50110*/  STL [R1+0x175c], R26 ;  /* 0x00175c1a01007387 */ /* 0x000fe20000100800 */
[----:B------:R-:W-:-:S02]  /*50120*/  IADD3 R17, P0, PT, R17, UR10, RZ ;  /* 0x0000000a11117c10 */ /* 0x000fc4000ff1e0ff */
[----:B------:R-:W-:Y:S02]  /*50130*/  IADD3.X R18, PT, PT, R18, UR6, RZ, P1, !PT ;  /* 0x0000000612127c10 */ /* 0x000fe40008ffe4ff */
[----:B------:R-:W-:Y:S01]  /*50140*/  IADD3 R19, P1, PT, R19, UR10, RZ ;  /* 0x0000000a13137c10 */ /* 0x000fe2000ff3e0ff */
[----:B0-----:R-:W2:Y:S04]  /*50150*/  LDL.LU R12, [R1+0x17b8] ;  /* 0x0017b800010c7983 */ /* 0x001ea80000300800 */
[----:B------:R-:W-:Y:S04]  /*50160*/  STL [R1+0x171c], R27 ;  /* 0x00171c1b01007387 */ /* 0x000fe80000100800 */
[----:B------:R-:W-:Y:S04]  /*50170*/  STL [R1+0x1720], R14 ;  /* 0x0017200e01007387 */ /* 0x000fe80000100800 */
[----:B------:R-:W-:Y:S01]  /*50180*/  STL [R1+0x1778], R15 ;  /* 0x0017780f01007387 */ /* 0x000fe20000100800 */
[----:B------:R-:W-:-:S03]  /*50190*/  IADD3.X R0, PT, PT, R0, UR6, RZ, P3, !PT ;  /* 0x0000000600007c10 */ /* 0x000fc60009ffe4ff */
[----:B------:R-:W-:Y:S01]  /*501a0*/  STL [R1+0x1724], R16 ;  /* 0x0017241001007387 */ /* 0x000fe20000100800 */
[----:B------:R-:W-:-:S03]  /*501b0*/  IADD3.X R5, PT, PT, R5, UR6, RZ, P2, !PT ;  /* 0x0000000605057c10 */ /* 0x000fc600097fe4ff */
[----:B------:R-:W-:Y:S04]  /*501c0*/  STL [R1+0x1774], R17 ;  /* 0x0017741101007387 */ /* 0x000fe80000100800 */
[----:B------:R-:W-:Y:S04]  /*501d0*/  STL [R1+0x1734], R18 ;  /* 0x0017341201007387 */ /* 0x000fe80000100800 */
[----:B------:R-:W-:Y:S04]  /*501e0*/  STL [R1+0x1770], R19 ;  /* 0x0017701301007387 */ /* 0x000fe80000100800 */
[----:B------:R0:W-:Y:S04]  /*501f0*/  STL [R1+0x173c], R0 ;  /* 0x00173c0001007387 */ /* 0x0001e80000100800 */
[----:B------:R-:W-:Y:S04]  /*50200*/  STL [R1+0x1738], R5 ;  /* 0x0017380501007387 */ /* 0x000fe80000100800 */
[----:B0-----:R-:W3:Y:S01]  /*50210*/  LDL.LU R0, [R1+0x1780] ;  /* 0x0017800001007983 */ /* 0x001ee20000300800 */
[----:B------:R-:W-:-:S02]  /*50220*/  IADD3 R7, P2, PT, R7, UR10, RZ ;  /* 0x0000000a07077c10 */ /* 0x000fc4000ff5e0ff */
[----:B------:R-:W-:Y:S02]  /*50230*/  IADD3.X R6, PT, PT, R6, UR6, RZ, P4, !PT ;  /* 0x0000000606067c10 */ /* 0x000fe4000a7fe4ff */
[----:B------:R-:W-:Y:S01]  /*50240*/  IADD3 R11, P3, PT, R11, UR10, RZ ;  /* 0x0000000a0b0b7c10 */ /* 0x000fe2000ff7e0ff */
[----:B------:R-:W-:Y:S01]  /*50250*/  STL [R1+0x1790], R7 ;  /* 0x0017900701007387 */ /* 0x000fe20000100800 */
[----:B------:R-:W-:Y:S02]  /*50260*/  IADD3 R2, P4, PT, R2, UR10, RZ ;  /* 0x0000000a02027c10 */ /* 0x000fe4000ff9e0ff */
[----:B------:R-:W-:Y:S02]  /*50270*/  IADD3.X R8, PT, PT, R8, UR6, RZ, P5, !PT ;  /* 0x0000000608087c10 */ /* 0x000fe4000affe4ff */
[----:B------:R-:W-:Y:S02]  /*50280*/  IADD3 R9, P5, PT, R9, UR10, RZ ;  /* 0x0000000a09097c10 */ /* 0x000fe4000ffbe0ff */
[----:B------:R-:W-:Y:S01]  /*50290*/  IADD3.X R10, PT, PT, R10, UR6, RZ, P6, !PT ;  /* 0x000000060a0a7c10 */ /* 0x000fe2000b7fe4ff */
[----:B------:R0:W-:Y:S04]  /*502a0*/  STL [R1+0x1788], R2 ;  /* 0x0017880201007387 */ /* 0x0001e80000100800 */
[----:B------:R-:W-:Y:S01]  /*502b0*/  STL [R1+0x178c], R11 ;  /* 0x00178c0b01007387 */ /* 0x000fe20000100800 */
[----:B------:R-:W-:-:S02]  /*502c0*/  IADD3 R20, P6, PT, R20, UR10, RZ ;  /* 0x0000000a14147c10 */ /* 0x000fc4000ffde0ff */
[----:B------:R-:W-:Y:S02]  /*502d0*/  IADD3.X R21, PT, PT, R21, UR6, RZ, P0, !PT ;  /* 0x0000000615157c10 */ /* 0x000fe400087fe4ff */
[----:B------:R-:W-:Y:S02]  /*502e0*/  IADD3 R22, P0, PT, R22, UR10, RZ ;  /* 0x0000000a16167c10 */ /* 0x000fe4000ff1e0ff */
[----:B------:R-:W-:Y:S02]  /*502f0*/  IADD3.X R23, PT, PT, R23, UR6, RZ, P1, !PT ;  /* 0x0000000617177c10 */ /* 0x000fe40008ffe4ff */
[----:B------:R-:W-:Y:S01]  /*50300*/  IADD3 R29, P1, PT, R29, UR10, RZ ;  /* 0x0000000a1d1d7c10 */ /* 0x000fe2000ff3e0ff */
[----:B0-----:R-:W4:Y:S04]  /*50310*/  LDL.LU R2, [R1+0x17d8] ;  /* 0x0017d80001027983 */ /* 0x001f280000300800 */
[----:B------:R-:W-:Y:S04]  /*50320*/  STL [R1+0x174c], R6 ;  /* 0x00174c0601007387 */ /* 0x000fe80000100800 */
[----:B------:R-:W-:Y:S04]  /*50330*/  STL [R1+0x1750], R8 ;  /* 0x0017500801007387 */ /* 0x000fe80000100800 */
[----:B------:R-:W-:Y:S04]  /*50340*/  STL [R1+0x17a8], R9 ;  /* 0x0017a80901007387 */ /* 0x000fe80000100800 */
[----:B------:R-:W-:Y:S04]  /*50350*/  STL [R1+0x1754], R10 ;  /* 0x0017540a01007387 */ /* 0x000fe80000100800 */
[----:B------:R-:W-:Y:S04]  /*50360*/  STL [R1+0x17a4], R20 ;  /* 0x0017a41401007387 */ /* 0x000fe80000100800 */
[----:B------:R-:W-:Y:S01]  /*50370*/  STL [R1+0x1764], R21 ;  /* 0x0017641501007387 */ /* 0x000fe20000100800 */
[----:B------:R-:W-:-:S03]  /*50380*/  IADD3.X R13, PT, PT, R13, UR6, RZ, P2, !PT ;  /* 0x000000060d0d7c10 */ /* 0x000fc600097fe4ff */
[----:B------:R-:W-:Y:S01]  /*50390*/  STL [R1+0x17a0], R22 ;  /* 0x0017a01601007387 */ /* 0x000fe20000100800 */
[----:B------:R-:W-:-:S03]  /*503a0*/  IADD3 R28, P2, PT, R28, UR10, RZ ;  /* 0x0000000a1c1c7c10 */ /* 0x000fc6000ff5e0ff */
[----:B------:R-:W-:Y:S04]  /*503b0*/  STL [R1+0x1768], R23 ;  /* 0x0017681701007387 */ /* 0x000fe80000100800 */
[----:B------:R-:W-:Y:S01]  /*503c0*/  STL [R1+0x17c0], R29 ;  /* 0x0017c01d01007387 */ /* 0x000fe20000100800 */
[----:B------:R-:W-:-:S03]  /*503d0*/  IADD3.X R3, PT, PT, R3, UR6, RZ, P3, !PT ;  /* 0x0000000603037c10 */ /* 0x000fc60009ffe4ff */
[----:B------:R-:W4:Y:S04]  /*503e0*/  LDL.LU R24, [R1+0x1784] ;  /* 0x0017840001187983 */ /* 0x000f280000300800 */
        /* <DEDUP_REMOVED lines=17> */
[----:B0-----:R-:W2:Y:S04]  /*50500*/  LDL.LU R12, [R1+0x181c] ;  /* 0x00181c00010c7983 */ /* 0x001ea80000300800 */
[----:B------:R-:W2:Y:S04]  /*50510*/  LDL.LU R11, [R1+0x17c4] ;  /* 0x0017c400010b7983 */ /* 0x000ea80000300800 */
[----:B------:R-:W2:Y:S01]  /*50520*/  LDL.LU R6, [R1+0x1824] ;  /* 0x0018240001067983 */ /* 0x000ea20000300800 */
[----:B---3--:R-:W-:-:S05]  /*50530*/  IADD3.X R0, PT, PT, R0, UR6, RZ, P4, !PT ;  /* 0x0000000600007c10 */ /* 0x008fca000a7fe4ff */
[----:B------:R0:W-:Y:S04]  /*50540*/  STL [R1+0x1780], R0 ;  /* 0x0017800001007387 */ /* 0x0001e80000100800 */
[----:B0-----:R-:W3:Y:S04]  /*50550*/  LDL.LU R0, [R1+0x17c8] ;  /* 0x0017c80001007983 */ /* 0x001ee80000300800 */
[----:B------:R-:W3:Y:S04]  /*50560*/  LDL.LU R8, [R1+0x182c] ;  /* 0x00182c0001087983 */ /* 0x000ee80000300800 */
[----:B------:R-:W3:Y:S04]  /*50570*/  LDL.LU R9, [R1+0x17cc] ;  /* 0x0017cc0001097983 */ /* 0x000ee80000300800 */
[----:B------:R-:W3:Y:S01]  /*50580*/  LDL.LU R10, [R1+0x1834] ;  /* 0x00183400010a7983 */ /* 0x000ee20000300800 */
[----:B----4-:R-:W-:-:S05]  /*50590*/  IADD3 R2, P4, PT, R2, UR10, RZ ;  /* 0x0000000a02027c10 */ /* 0x010fca000ff9e0ff */
[----:B------:R0:W-:Y:S04]  /*505a0*/  STL [R1+0x17d8], R2 ;  /* 0x0017d80201007387 */ /* 0x0001e80000100800 */
[----:B------:R-:W4:Y:S04]  /*505b0*/  LDL.LU R20, [R1+0x17dc] ;  /* 0x0017dc0001147983 */ /* 0x000f280000300800 */
[----:B------:R-:W4:Y:S04]  /*505c0*/  LDL.LU R21, [R1+0x183c] ;  /* 0x00183c0001157983 */ /* 0x000f280000300800 */
[----:B------:R-:W4:Y:S04]  /*505d0*/  LDL.LU R22, [R1+0x17e0] ;  /* 0x0017e00001167983 */ /* 0x000f280000300800 */
[----:B------:R-:W4:Y:S04]  /*505e0*/  LDL.LU R23, [R1+0x1844] ;  /* 0x0018440001177983 */ /* 0x000f280000300800 */
[----:B------:R-:W4:Y:S04]  /*505f0*/  LDL.LU R29, [R1+0x17f0] ;  /* 0x0017f000011d7983 */ /* 0x000f280000300800 */
[----:B------:R-:W4:Y:S04]  /*50600*/  LDL.LU R13, [R1+0x184c] ;  /* 0x00184c00010d7983 */ /* 0x000f280000300800 */
[----:B------:R-:W4:Y:S01]  /*50610*/  LDL.LU R28, [R1+0x17f4] ;  /* 0x0017f400011c7983 */ /* 0x000f220000300800 */
[----:B------:R-:W-:-:S02]  /*50620*/  IADD3.X R24, PT, PT, R24, UR6, RZ, P5, !PT ;  /* 0x0000000618187c10 */ /* 0x000fc4000affe4ff */
[----:B------:R-:W-:Y:S01]  /*50630*/  IADD3 R25, P5, PT, R25, UR10, RZ ;  /* 0x0000000a19197c10 */ /* 0x000fe2000ffbe0ff */
        /* <DEDUP_REMOVED lines=19> */
[----:B------:R-:W-:Y:S02]  /*50770*/  IADD3.X R7, PT, PT, R7, UR6, RZ, P4, !PT ;  /* 0x0000000607077c10 */ /* 0x000fe4000a7fe4ff */
[----:B------:R-:W-:Y:S01]  /*50780*/  IADD3 R5, P3, PT, R5, UR10, RZ ;  /* 0x0000000a05057c10 */ /* 0x000fe2000ff7e0ff */
[----:B------:R-:W-:Y:S01]  /*50790*/  STL [R1+0x17ac], R17 ;  /* 0x0017ac1101007387 */ /* 0x000fe20000100800 */
[----:B------:R-:W-:-:S03]  /*507a0*/  IADD3 R12, P4, PT, R12, UR10, RZ ;  /* 0x0000000a0c0c7c10 */ /* 0x000fc6000ff9e0ff */
[----:B------:R-:W-:Y:S04]  /*507b0*/  STL [R1+0x180c], R18 ;  /* 0x00180c1201007387 */ /* 0x000fe80000100800 */
[----:B------:R-:W-:Y:S01]  /*507c0*/  STL [R1+0x17b0], R19 ;  /* 0x0017b01301007387 */ /* 0x000fe20000100800 */
[----:B------:R-:W-:-:S03]  /*507d0*/  IADD3.X R11, PT, PT, R11, UR6, RZ, P5, !PT ;  /* 0x000000060b0b7c10 */ /* 0x000fc6000affe4ff */
[----:B------:R0:W-:Y:S04]  /*507e0*/  STL [R1+0x181c], R12 ;  /* 0x00181c0c01007387 */ /* 0x0001e80000100800 */
[----:B------:R-:W-:Y:S04]  /*507f0*/  STL [R1+0x1814], R5 ;  /* 0x0018140501007387 */ /* 0x000fe80000100800 */
[----:B0-----:R-:W2:Y:S04]  /*50800*/  LDL.LU R12, [R1+0x185c] ;  /* 0x00185c00010c7983 */ /* 0x001ea80000300800 */
[----:B------:R-:W-:Y:S01]  /*50810*/  STL [R1+0x17b4], R7 ;  /* 0x0017b40701007387 */ /* 0x000fe20000100800 */
[----:B---3--:R-:W-:-:S05]  /*50820*/  IADD3.X R0, PT, PT, R0, UR6, RZ, P6, !PT ;  /* 0x0000000600007c10 */ /* 0x008fca000b7fe4ff */
[----:B------:R0:W-:Y:S04]  /*50830*/  STL [R1+0x17c8], R0 ;  /* 0x0017c80001007387 */ /* 0x0001e80000100800 */
[----:B------:R-:W-:Y:S04]  /*50840*/  STL [R1+0x17c4], R11 ;  /* 0x0017c40b01007387 */ /* 0x000fe80000100800 */
[----:B0-----:R-:W3:Y:S01]  /*50850*/  LDL.LU R0, [R1+0x17fc] ;  /* 0x0017fc0001007983 */ /* 0x001ee20000300800 */
[----:B------:R-:W-:Y:S02]  /*50860*/  IADD3 R6, P5, PT, R6, UR10, RZ ;  /* 0x0000000a06067c10 */ /* 0x000fe4000ffbe0ff */
[----:B------:R-:W-:-:S02]  /*50870*/  IADD3 R8, P6, PT, R8, UR10, RZ ;  /* 0x0000000a08087c10 */ /* 0x000fc4000ffde0ff */
[----:B------:R-:W-:Y:S02]  /*50880*/  IADD3.X R9, PT, PT, R9, UR6, RZ, P0, !PT ;  /* 0x0000000609097c10 */ /* 0x000fe400087fe4ff */
[----:B------:R-:W-:Y:S02]  /*50890*/  IADD3 R10, P0, PT, R10, UR10, RZ ;  /* 0x0000000a0a0a7c10 */ /* 0x000fe4000ff1e0ff */
[----:B----4-:R-:W-:Y:S01]  /*508a0*/  IADD3.X R20, PT, PT, R20, UR6, RZ, P1, !PT ;  /* 0x0000000614147c10 */ /* 0x010fe20008ffe4ff */
[----:B------:R-:W-:Y:S01]  /*508b0*/  STL [R1+0x1824], R6 ;  /* 0x0018240601007387 */ /* 0x000fe20000100800 */
[----:B------:R-:W-:-:S03]  /*508c0*/  IADD3 R21, P1, PT, R21, UR10, RZ ;  /* 0x0000000a15157c10 */ /* 0x000fc6000ff3e0ff */
[----:B------:R-:W-:Y:S01]  /*508d0*/  STL [R1+0x182c], R8 ;  /* 0x00182c0801007387 */ /* 0x000fe20000100800 */
[----:B------:R-:W-:-:S03]  /*508e0*/  IADD3.X R22, PT, PT, R22, UR6, RZ, P2, !PT ;  /* 0x0000000616167c10 */ /* 0x000fc600097fe4ff */
[----:B------:R-:W-:Y:S01]  /*508f0*/  STL [R1+0x17cc], R9 ;  /* 0x0017cc0901007387 */ /* 0x000fe20000100800 */
[----:B------:R-:W-:-:S03]  /*50900*/  IADD3 R23, P2, PT, R23, UR10, RZ ;  /* 0x0000000a17177c10 */ /* 0x000fc6000ff5e0ff */
[----:B------:R-:W-:Y:S01]  /*50910*/  STL [R1+0x1834], R10 ;  /* 0x0018340a01007387 */ /* 0x000fe20000100800 */
[----:B------:R-:W-:-:S03]  /*50920*/  IADD3.X R29, PT, PT, R29, UR6, RZ, P3, !PT ;  /* 0x000000061d1d7c10 */ /* 0x000fc60009ffe4ff */
[----:B------:R-:W-:Y:S04]  /*50930*/  STL [R1+0x17dc], R20 ;  /* 0x0017dc1401007387 */ /* 0x000fe80000100800 */
[----:B------:R-:W-:Y:S01]  /*50940*/  STL [R1+0x183c], R21 ;  /* 0x00183c1501007387 */ /* 0x000fe20000100800 */
[----:B------:R-:W-:-:S03]  /*50950*/  IADD3 R13, P3, PT, R13, UR10, RZ ;  /* 0x0000000a0d0d7c10 */ /* 0x000fc6000ff7e0ff */
[----:B------:R-:W-:Y:S01]  /*50960*/  STL [R1+0x17e0], R22 ;  /* 0x0017e01601007387 */ /* 0x000fe20000100800 */
[----:B------:R-:W-:-:S03]  /*50970*/  IADD3.X R28, PT, PT, R28, UR6, RZ, P4, !PT ;  /* 0x000000061c1c7c10 */ /* 0x000fc6000a7fe4ff */
[----:B------:R-:W-:Y:S04]  /*50980*/  STL [R1+0x1844], R23 ;  /* 0x0018441701007387 */ /* 0x000fe80000100800 */
[----:B------:R-:W-:Y:S01]  /*50990*/  STL [R1+0x17f0], R29 ;  /* 0x0017f01d01007387 */ /* 0x000fe20000100800 */
[----:B------:R-:W-:-:S03]  /*509a0*/  IADD3 R2, P4, PT, R2, UR10, RZ ;  /* 0x0000000a02027c10 */ /* 0x000fc6000ff9e0ff */
        /* <DEDUP_REMOVED lines=9> */
[----:B------:R-:W4:Y:S01]  /*50a40*/  LDL.LU R15, [R1+0x187c] ;  /* 0x00187c00010f7983 */ /* 0x000f220000300800 */
[----:B------:R-:W-:-:S03]  /*50a50*/  IADD3.X R3, PT, PT, R3, UR6, RZ, P5, !PT ;  /* 0x0000000603037c10 */ /* 0x000fc6000affe4ff */
        /* <DEDUP_REMOVED lines=10> */
[----:B------:R-:W4:Y:S01]  /*50b00*/  LDL.LU R8, [R1+0x1884] ;  /* 0x0018840001087983 */ /* 0x000f220000300800 */
[----:B--2---:R-:W-:-:S05]  /*50b10*/  IADD3 R12, P5, PT, R12, UR10, RZ ;  /* 0x0000000a0c0c7c10 */ /* 0x004fca000ffbe0ff */
[----:B------:R1:W-:Y:S04]  /*50b20*/  STL [R1+0x185c], R12 ;  /* 0x00185c0c01007387 */ /* 0x0003e80000100800 */
[----:B------:R-:W2:Y:S04]  /*50b30*/  LDL.LU R10, [R1+0x1840] ;  /* 0x00184000010a7983 */ /* 0x000ea80000300800 */
[----:B------:R-:W2:Y:S04]  /*50b40*/  LDL.LU R20, [R1+0x1880] ;  /* 0x0018800001147983 */ /* 0x000ea80000300800 */
[----:B------:R-:W2:Y:S01]  /*50b50*/  LDL.LU R21, [R1+0x1848] ;  /* 0x0018480001157983 */ /* 0x000ea20000300800 */
[----:B---3--:R-:W-:-:S05]  /*50b60*/  IADD3.X R0, PT, PT, R0, UR6, RZ, P6, !PT ;  /* 0x0000000600007c10 */ /* 0x008fca000b7fe4ff */
[----:B------:R3:W-:Y:S04]  /*50b70*/  STL [R1+0x17fc], R0 ;  /* 0x0017fc0001007387 */ /* 0x0007e80000100800 */
[----:B------:R-:W2:Y:S04]  /*50b80*/  LDL.LU R22, [R1+0x15e8] ;  /* 0x0015e80001167983 */ /* 0x000ea80000300800 */
[----:B------:R-:W2:Y:S04]  /*50b90*/  LDL.LU R23, [R1+0x1850] ;  /* 0x0018500001177983 */ /* 0x000ea80000300800 */
[----:B------:R-:W2:Y:S04]  /*50ba0*/  LDL.LU R29, [R1+0x15e0] ;  /* 0x0015e000011d7983 */ /* 0x000ea80000300800 */
[----:B------:R-:W2:Y:S04]  /*50bb0*/  LDL.LU R13, [R1+0x1858] ;  /* 0x00185800010d7983 */ /* 0x000ea80000300800 */
[----:B------:R-:W2:Y:S04]  /*50bc0*/  LDL.LU R28, [R1+0x15d8] ;  /* 0x0015d800011c7983 */ /* 0x000ea80000300800 */
[----:B0-----:R-:W2:Y:S04]  /*50bd0*/  LDL.LU R3, [R1+0x1860] ;  /* 0x0018600001037983 */ /* 0x001ea80000300800 */
[----:B-1----:R-:W2:Y:S04]  /*50be0*/  LDL.LU R12, [R1+0x15d0] ;  /* 0x0015d000010c7983 */ /* 0x002ea80000300800 */
[----:B---3--:R-:W3:Y:S01]  /*50bf0*/  LDL.LU R0, [R1+0x1868] ;  /* 0x0018680001007983 */ /* 0x008ee20000300800 */
[----:B----4-:R-:W-:-:S02]  /*50c00*/  IADD3 R24, P6, PT, R24, UR10, RZ ;  /* 0x0000000a18187c10 */ /* 0x010fc4000ffde0ff */
[----:B------:R-:W-:Y:S02]  /*50c10*/  IADD3.X R25, PT, PT, R25, UR6, RZ, P0, !PT ;  /* 0x0000000619197c10 */ /* 0x000fe400087fe4ff */
[----:B------:R-:W-:Y:S02]  /*50c20*/  IADD3 R26, P0, PT, R26, UR10, RZ ;  /* 0x0000000a1a1a7c10 */ /* 0x000fe4000ff1e0ff */
        /* <DEDUP_REMOVED lines=12> */
[----:B0-----:R-:W4:Y:S04]  /*50cf0*/  LDL.LU R2, [R1+0x15c8] ;  /* 0x0015c80001027983 */ /* 0x001f280000300800 */
[----:B------:R-:W-:Y:S04]  /*50d00*/  STL [R1+0x1808], R27 ;  /* 0x0018081b01007387 */ /* 0x000fe80000100800 */
[----:B------:R-:W-:Y:S04]  /*50d10*/  STL [R1+0x1810], R14 ;  /* 0x0018100e01007387 */ /* 0x000fe80000100800 */
[----:B------:R-:W-:Y:S01]  /*50d20*/  STL [R1+0x187c], R15 ;  /* 0x00187c0f01007387 */ /* 0x000fe20000100800 */
[----:B------:R-:W-:-:S03]  /*50d30*/  IADD3.X R9, PT, PT, R9, UR6, RZ, P6, !PT ;  /* 0x0000000609097c10 */ /* 0x000fc6000b7fe4ff */
[----:B------:R-:W-:Y:S04]  /*50d40*/  STL [R1+0x1818], R16 ;  /* 0x0018181001007387 */ /* 0x000fe80000100800 */
[----:B------:R-:W-:Y:S04]  /*50d50*/  STL [R1+0x1894], R17 ;  /* 0x0018941101007387 */ /* 0x000fe80000100800 */
[----:B------:R-:W-:Y:S04]  /*50d60*/  STL [R1+0x1820], R18 ;  /* 0x0018201201007387 */ /* 0x000fe80000100800 */
[----:B------:R-:W-:Y:S04]  /*50d70*/  STL [R1+0x1890], R19 ;  /* 0x0018901301007387 */ /* 0x000fe80000100800 */
[----:B------:R0:W-:Y:S02]  /*50d80*/  STL [R1+0x1830], R9 ;  /* 0x0018300901007387 */ /* 0x0001e40000100800 */
[----:B0-----:R-:W0:Y:S01]  /*50d90*/  LDC R9, c[0x0][0x3ac] ;  /* 0x0000eb00ff097b82 */ /* 0x001e220000000800 */
[----:B------:R-:W-:-:S02]  /*50da0*/  IADD3.X R5, PT, PT, R5, UR6, RZ, P5, !PT ;  /* 0x0000000605057c10 */ /* 0x000fc4000affe4ff */
[----:B------:R-:W-:Y:S02]  /*50db0*/  IADD3 R7, P5, PT, R7, UR10, RZ ;  /* 0x0000000a07077c10 */ /* 0x000fe4000ffbe0ff */
[----:B------:R-:W-:Y:S02]  /*50dc0*/  IADD3 R11, P6, PT, R11, UR10, RZ ;  /* 0x0000000a0b0b7c10 */ /* 0x000fe4000ffde0ff */
[----:B------:R-:W-:Y:S02]  /*50dd0*/  IADD3.X R6, PT, PT, R6, UR6, RZ, P0, !PT ;  /* 0x0000000606067c10 */ /* 0x000fe400087fe4ff */
[----:B------:R-:W-:Y:S01]  /*50de0*/  IADD3 R8, P0, PT, R8, UR10, RZ ;  /* 0x0000000a08087c10 */ /* 0x000fe2000ff1e0ff */
[----:B------:R-:W-:Y:S04]  /*50df0*/  STL [R1+0x1828], R5 ;  /* 0x0018280501007387 */ /* 0x000fe80000100800 */
[----:B------:R-:W-:Y:S04]  /*50e00*/  STL [R1+0x188c], R7 ;  /* 0x00188c0701007387 */ /* 0x000fe80000100800 */
[----:B------:R-:W-:Y:S04]  /*50e10*/  STL [R1+0x1888], R11 ;  /* 0x0018880b01007387 */ /* 0x000fe80000100800 */
[----:B------:R-:W-:Y:S04]  /*50e20*/  STL [R1+0x1838], R6 ;  /* 0x0018380601007387 */ /* 0x000fe80000100800 */
[----:B------:R-:W-:Y:S01]  /*50e30*/  STL [R1+0x1884], R8 ;  /* 0x0018840801007387 */ /* 0x000fe20000100800 */
[----:B0-----:R-:W-:-:S04]  /*50e40*/  IMAD.SHL.U32 R14, R9, 0x100, RZ ;  /* 0x00000100090e7824 */ /* 0x001fc800078e00ff */
[----:B------:R-:W-:Y:S01]  /*50e50*/  IMAD.SHL.U32 R14, R14, 0x2, RZ ;  /* 0x000000020e0e7824 */ /* 0x000fe200078e00ff */
[----:B--2---:R-:W-:Y:S02]  /*50e60*/  IADD3.X R10, PT, PT, R10, UR6, RZ, P1, !PT ;  /* 0x000000060a0a7c10 */ /* 0x004fe40008ffe4ff */
[----:B------:R-:W-:Y:S02]  /*50e70*/  IADD3 R20, P1, PT, R20, UR10, RZ ;  /* 0x0000000a14147c10 */ /* 0x000fe4000ff3e0ff */
[----:B------:R-:W-:Y:S01]  /*50e80*/  IADD3.X R21, PT, PT, R21, UR6, RZ, P2, !PT ;  /* 0x0000000615157c10 */ /* 0x000fe200097fe4ff */
[----:B------:R-:W-:Y:S04]  /*50e90*/  STL [R1+0x1840], R10 ;  /* 0x0018400a01007387 */ /* 0x000fe80000100800 */
[----:B------:R-:W-:Y:S04]  /*50ea0*/  STL [R1+0x1880], R20 ;  /* 0x0018801401007387 */ /* 0x000fe80000100800 */
[----:B------:R-:W-:Y:S01]  /*50eb0*/  STL [R1+0x1848], R21 ;  /* 0x0018481501007387 */ /* 0x000fe20000100800 */
[----:B------:R-:W-:-:S02]  /*50ec0*/  IADD3 R22, P2, PT, R22, R14, RZ ;  /* 0x0000000e16167210 */ /* 0x000fc40007f5e0ff */
[----:B------:R-:W-:Y:S02]  /*50ed0*/  IADD3.X R23, PT, PT, R23, UR6, RZ, P3, !PT ;  /* 0x0000000617177c10 */ /* 0x000fe40009ffe4ff */
[-C--:B------:R-:W-:Y:S02]  /*50ee0*/  IADD3 R29, P3, PT, R29, R14.reuse, RZ ;  /* 0x0000000e1d1d7210 */ /* 0x080fe40007f7e0ff */
[----:B------:R-:W-:Y:S02]  /*50ef0*/  IADD3.X R13, PT, PT, R13, UR6, RZ, P4, !PT ;  /* 0x000000060d0d7c10 */ /* 0x000fe4000a7fe4ff */
[----:B------:R-:W-:Y:S01]  /*50f00*/  IADD3 R28, P4, PT, R28, R14, RZ ;  /* 0x0000000e1c1c7210 */ /* 0x000fe20007f9e0ff */
[----:B------:R-:W-:Y:S04]  /*50f10*/  STL [R1+0x15e8], R22 ;  /* 0x0015e81601007387 */ /* 0x000fe80000100800 */
[----:B------:R-:W-:Y:S01]  /*50f20*/  STL [R1+0x1850], R23 ;  /* 0x0018501701007387 */ /* 0x000fe20000100800 */
[----:B------:R-:W-:-:S02]  /*50f30*/  IADD3.X R3, PT, PT, R3, UR6, RZ, P5, !PT ;  /* 0x0000000603037c10 */ /* 0x000fc4000affe4ff */
[----:B---3--:R-:W-:Y:S01]  /*50f40*/  IADD3.X R0, PT, PT, R0, UR6, RZ, P6, !PT ;  /* 0x0000000600007c10 */ /* 0x008fe2000b7fe4ff */
[----:B------:R-:W-:Y:S04]  /*50f50*/  STL [R1+0x15e0], R29 ;  /* 0x0015e01d01007387 */ /* 0x000fe80000100800 */
[----:B------:R-:W-:Y:S04]  /*50f60*/  STL [R1+0x1858], R13 ;  /* 0x0018580d01007387 */ /* 0x000fe80000100800 */
[----:B------:R-:W-:Y:S04]  /*50f70*/  STL [R1+0x15d8], R28 ;  /* 0x0015d81c01007387 */ /* 0x000fe80000100800 */
[----:B------:R0:W-:Y:S04]  /*50f80*/  STL [R1+0x1868], R0 ;  /* 0x0018680001007387 */ /* 0x0001e80000100800 */
[----:B------:R-:W-:Y:S04]  /*50f90*/  STL [R1+0x1860], R3 ;  /* 0x0018600301007387 */ /* 0x000fe80000100800 */
[----:B0-----:R-:W2:Y:S01]  /*50fa0*/  LDL.LU R0, [R1+0x1878] ;  /* 0x0018780001007983 */ /* 0x001ea20000300800 */
[----:B------:R-:W-:-:S05]  /*50fb0*/  IADD3 R12, P5, PT, R12, R14, RZ ;  /* 0x0000000e0c0c7210 */ /* 0x000fca0007fbe0ff */
[----:B------:R-:W-:Y:S04]  /*50fc0*/  STL [R1+0x15d0], R12 ;  /* 0x0015d00c01007387 */ /* 0x000fe80000100800 */
[----:B--2---:R0:W-:Y:S04]  /*50fd0*/  STL [R1+0x1bf0], R0 ;  /* 0x001bf00001007387 */ /* 0x0041e80000100800 */
[----:B0-----:R-:W2:Y:S01]  /*50fe0*/  LDL.LU R0, [R1+0x15c0] ;  /* 0x0015c00001007983 */ /* 0x001ea20000300800 */
[----:B----4-:R-:W-:-:S03]  /*50ff0*/  IADD3 R2, P6, PT, R2, R14, RZ ;  /* 0x0000000e02027210 */ /* 0x010fc60007fde0ff */
[----:B--2---:R0:W-:Y:S04]  /*51000*/  STL [R1+0x1bf4], R0 ;  /* 0x001bf40001007387 */ /* 0x0041e80000100800 */
[----:B0-----:R-:W2:Y:S04]  /*51010*/  LDL.LU R0, [R1+0x1870] ;  /* 0x0018700001007983 */ /* 0x001ea80000300800 */
[----:B------:R-:W3:Y:S04]  /*51020*/  LDL.LU R4, [R1+0x15e4] ;  /* 0x0015e40001047983 */ /* 0x000ee80000300800 */
[----:B------:R-:W4:Y:S04]  /*51030*/  LDL.LU R24, [R1+0x15b0] ;  /* 0x0015b00001187983 */ /* 0x000f280000300800 */
        /* <DEDUP_REMOVED lines=26> */
[----:B--2---:R-:W-:-:S05]  /*511e0*/  IADD3.X R0, PT, PT, R0, UR6, RZ, P0, !PT ;  /* 0x0000000600007c10 */ /* 0x004fca00087fe4ff */
[----:B------:R0:W-:Y:S04]  /*511f0*/  STL [R1+0x1870], R0 ;  /* 0x0018700001007387 */ /* 0x0001e80000100800 */
[----:B0-----:R-:W2:Y:S02]  /*51200*/  LDL.LU R0, [R1+0x1bf4] ;  /* 0x001bf40001007983 */ /* 0x001ea40000300800 */
[----:B--2---:R-:W-:-:S05]  /*51210*/  IADD3 R0, P0, PT, R0, R14, RZ ;  /* 0x0000000e00007210 */ /* 0x004fca0007f1e0ff */
[----:B------:R0:W-:Y:S04]  /*51220*/  STL [R1+0x15c0], R0 ;  /* 0x0015c00001007387 */ /* 0x0001e80000100800 */
[----:B0-----:R-:W2:Y:S02]  /*51230*/  LDL.LU R0, [R1+0x1bf0] ;  /* 0x001bf00001007983 */ /* 0x001ea40000300800 */
[----:B--2---:R-:W-:-:S05]  /*51240*/  IADD3.X R0, PT, PT, R0, UR6, RZ, P1, !PT ;  /* 0x0000000600007c10 */ /* 0x004fca0008ffe4ff */
[----:B------:R0:W-:Y:S04]  /*51250*/  STL [R1+0x1878], R0 ;  /* 0x0018780001007387 */ /* 0x0001e80000100800 */
[----:B0-----:R-:W2:Y:S02]  /*51260*/  LDL.LU R0, [R1+0x1bec] ;  /* 0x001bec0001007983 */ /* 0x001ea40000300800 */
[----:B--2---:R-:W-:-:S05]  /*51270*/  IADD3 R0, P1, PT, R0, R14, RZ ;  /* 0x0000000e00007210 */ /* 0x004fca0007f3e0ff */
[----:B------:R0:W-:Y:S04]  /*51280*/  STL [R1+0x15b8], R0 ;  /* 0x0015b80001007387 */ /* 0x0001e80000100800 */
[----:B0-----:R-:W3:Y:S02]  /*51290*/  LDL.LU R0, [R1+0x1be8] ;  /* 0x001be80001007983 */ /* 0x001ee40000300800 */
[--C-:B---3--:R-:W-:Y:S01]  /*512a0*/  IMAD.X R4, R4, 0x1, R0.reuse, P2 ;  /* 0x0000000104047824 */ /* 0x108fe200010e0600 */
[-C--:B----4-:R-:W-:Y:S01]  /*512b0*/  IADD3 R24, P2, PT, R24, R14.reuse, RZ ;  /* 0x0000000e18187210 */ /* 0x090fe20007f5e0ff */
[--C-:B------:R-:W-:Y:S01]  /*512c0*/  IMAD.X R25, R25, 0x1, R0.reuse, P3 ;  /* 0x0000000119197824 */ /* 0x100fe200018e0600 */
[-C--:B------:R-:W-:Y:S01]  /*512d0*/  IADD3 R26, P3, PT, R26, R14.reuse, RZ ;  /* 0x0000000e1a1a7210 */ /* 0x080fe20007f7e0ff */
[----:B------:R-:W-:Y:S01]  /*512e0*/  IMAD.X R27, R27, 0x1, R0, P4 ;  /* 0x000000011b1b7824 */ /* 0x000fe200020e0600 */
[----:B------:R-:W-:Y:S01]  /*512f0*/  STL [R1+0x15e4], R4 ;  /* 0x0015e40401007387 */ /* 0x000fe20000100800 */
[----:B------:R-:W-:-:S03]  /*51300*/  IADD3 R15, P4, PT, R15, R14, RZ ;  /* 0x0000000e0f0f7210 */ /* 0x000fc60007f9e0ff */
[----:B------:R-:W-:Y:S01]  /*51310*/  STL [R1+0x15b0], R24 ;  /* 0x0015b01801007387 */ /* 0x000fe20000100800 */
[----:B------:R-:W-:-:S03]  /*51320*/  IMAD.X R16, R16, 0x1, R0, P5 ;  /* 0x0000000110107824 */ /* 0x000fc600028e0600 */
        /* <DEDUP_REMOVED lines=34> */
[----:B------:R-:W-:Y:S04]  /*51550*/  STL [R1+0x1568], R22 ;  /* 0x0015681601007387 */ /* 0x000fe80000100800 */
[----:B------:R-:W-:Y:S01]  /*51560*/  STL [R1+0x1594], R23 ;  /* 0x0015941701007387 */ /* 0x000fe20000100800 */
[----:B------:R-:W-:-:S03]  /*51570*/  IMAD.X R3, R3, 0x1, R0, P0 ;  /* 0x0000000103037824 */ /* 0x000fc600000e0600 */
[----:B------:R-:W-:Y:S01]  /*51580*/  STL [R1+0x1560], R29 ;  /* 0x0015601d01007387 */ /* 0x000fe20000100800 */
[----:B------:R-:W-:-:S03]  /*51590*/  IADD3 R12, P0, PT, R12, R14, RZ ;  /* 0x0000000e0c0c7210 */ /* 0x000fc60007f1e0ff */
[----:B------:R-:W-:Y:S04]  /*515a0*/  STL [R1+0x158c], R13 ;  /* 0x00158c0d01007387 */ /* 0x000fe80000100800 */
[----:B------:R-:W-:Y:S04]  /*515b0*/  STL [R1+0x1558], R28 ;  /* 0x0015581c01007387 */ /* 0x000fe80000100800 */
[----:B------:R0:W-:Y:S01]  /*515c0*/  STL [R1+0x1be4], R0 ;  /* 0x001be40001007387 */ /* 0x0001e20000100800 */
[----:B------:R-:W-:-:S03]  /*515d0*/  IMAD.X R2, R2, 0x1, R0, P1 ;  /* 0x0000000102027824 */ /* 0x000fc600008e0600 */
[----:B------:R-:W-:Y:S04]  /*515e0*/  STL [R1+0x1584], R3 ;  /* 0x0015840301007387 */ /* 0x000fe80000100800 */
[----:B0-----:R-:W2:Y:S04]  /*515f0*/  LDL.LU R0, [R1+0x1548] ;  /* 0x0015480001007983 */ /* 0x001ea80000300800 */
[----:B------:R-:W-:Y:S04]  /*51600*/  STL [R1+0x1550], R12 ;  /* 0x0015500c01007387 */ /* 0x000fe80000100800 */
[----:B------:R-:W3:Y:S04]  /*51610*/  LDL.LU R4, [R1+0x1538] ;  /* 0x0015380001047983 */ /* 0x000ee80000300800 */
[----:B------:R-:W-:Y:S04]  /*51620*/  STL [R1+0x157c], R2 ;  /* 0x00157c0201007387 */ /* 0x000fe80000100800 */
[----:B---3--:R0:W-:Y:S04]  /*51630*/  STL [R1+0x1bd8], R4 ;  /* 0x001bd80401007387 */ /* 0x0081e80000100800 */
[----:B0-----:R-:W3:Y:S04]  /*51640*/  LDL.LU R4, [R1+0x156c] ;  /* 0x00156c0001047983 */ /* 0x001ee80000300800 */
[----:B---3--:R0:W-:Y:S04]  /*51650*/  STL [R1+0x1bdc], R4 ;  /* 0x001bdc0401007387 */ /* 0x0081e80000100800 */
[----:B0-----:R-:W3:Y:S01]  /*51660*/  LDL.LU R4, [R1+0x1540] ;  /* 0x0015400001047983 */ /* 0x001ee20000300800 */
[----:B--2---:R-:W-:-:S03]  /*51670*/  IADD3 R0, P1, PT, R0, R14, RZ ;  /* 0x0000000e00007210 */ /* 0x004fc60007f3e0ff */
[----:B---3--:R0:W-:Y:S04]  /*51680*/  STL [R1+0x1be0], R4 ;  /* 0x001be00401007387 */ /* 0x0081e80000100800 */
        /* <DEDUP_REMOVED lines=27> */
[----:B------:R0:W-:Y:S04]  /*51840*/  STL [R1+0x1548], R0 ;  /* 0x0015480001007387 */ /* 0x0001e80000100800 */
[----:B0-----:R-:W2:Y:S02]  /*51850*/  LDL.LU R0, [R1+0x1be4] ;  /* 0x001be40001007983 */ /* 0x001ea40000300800 */
[----:B--2---:R-:W-:-:S05]  /*51860*/  IMAD.X R4, R4, 0x1, R0, P2 ;  /* 0x0000000104047824 */ /* 0x004fca00010e0600 */
[----:B------:R0:W-:Y:S04]  /*51870*/  STL [R1+0x1574], R4 ;  /* 0x0015740401007387 */ /* 0x0001e80000100800 */
[----:B0-----:R-:W2:Y:S02]  /*51880*/  LDL.LU R4, [R1+0x1be0] ;  /* 0x001be00001047983 */ /* 0x001ea40000300800 */
[----:B--2---:R-:W-:-:S05]  /*51890*/  IADD3 R4, P2, PT, R4, R14, RZ ;  /* 0x0000000e04047210 */ /* 0x004fca0007f5e0ff */
[----:B------:R0:W-:Y:S04]  /*518a0*/  STL [R1+0x1540], R4 ;  /* 0x0015400401007387 */ /* 0x0001e80000100800 */
[----:B0-----:R-:W2:Y:S02]  /*518b0*/  LDL.LU R4, [R1+0x1bdc] ;  /* 0x001bdc0001047983 */ /* 0x001ea40000300800 */
[----:B--2---:R-:W-:-:S05]  /*518c0*/  IMAD.X R4, R4, 0x1, R0, P3 ;  /* 0x0000000104047824 */ /* 0x004fca00018e0600 */
[----:B------:R0:W-:Y:S04]  /*518d0*/  STL [R1+0x156c], R4 ;  /* 0x00156c0401007387 */ /* 0x0001e80000100800 */
[----:B0-----:R-:W2:Y:S01]  /*518e0*/  LDL.LU R4, [R1+0x1bd8] ;  /* 0x001bd80001047983 */ /* 0x001ea20000300800 */
[--C-:B---3--:R-:W-:Y:S01]  /*518f0*/  IMAD.X R24, R24, 0x1, R0.reuse, P4 ;  /* 0x0000000118187824 */ /* 0x108fe200020e0600 */
[-C--:B----4-:R-:W-:Y:S01]  /*51900*/  IADD3 R25, P4, PT, R25, R14.reuse, RZ ;  /* 0x0000000e19197210 */ /* 0x090fe20007f9e0ff */
[--C-:B------:R-:W-:Y:S01]  /*51910*/  IMAD.X R26, R26, 0x1, R0.reuse, P5 ;  /* 0x000000011a1a7824 */ /* 0x100fe200028e0600 */
[-C--:B------:R-:W-:Y:S01]  /*51920*/  IADD3 R27, P5, PT, R27, R14.reuse, RZ ;  /* 0x0000000e1b1b7210 */ /* 0x080fe20007fbe0ff */
        /* <DEDUP_REMOVED lines=18> */
[----:B------:R-:W-:Y:S01]  /*51a50*/  IMAD.X R12, R12, 0x1, R0, P2 ;  /* 0x000000010c0c7824 */ /* 0x000fe200010e0600 */
[----:B------:R-:W-:-:S02]  /*51a60*/  IADD3 R2, P2, PT, R2, R14, RZ ;  /* 0x0000000e02027210 */ /* 0x000fc40007f5e0ff */
[----:B--2---:R-:W-:-:S05]  /*51a70*/  IADD3 R4, P3, PT, R4, R14, RZ ;  /* 0x0000000e04047210 */ /* 0x004fca0007f7e0ff */
        /* <DEDUP_REMOVED lines=9> */
[----:B------:R-:W-:-:S03]  /*51b10*/  IMAD.X R6, R6, 0x1, R0, P3 ;  /* 0x0000000106067824 */ /* 0x000fc600018e0600 */
[----:B------:R-:W-:Y:S01]  /*51b20*/  STL [R1+0x1544], R19 ;  /* 0x0015441301007387 */ /* 0x000fe20000100800 */
[----:B------:R-:W-:-:S03]  /*51b30*/  IADD3 R8, P3, PT, R8, R14, RZ ;  /* 0x0000000e08087210 */ /* 0x000fc60007f7e0ff */
        /* <DEDUP_REMOVED lines=24> */
[----:B--2---:R-:W-:-:S03]  /*51cc0*/  IMAD.X R14, R14, 0x1, R0, P3 ;  /* 0x000000010e0e7824 */ /* 0x004fc600018e0600 */
        /* <DEDUP_REMOVED lines=30> */
[----:B--2---:R-:W-:-:S05]  /*51eb0*/  IADD3 R4, P3, PT, R4, R14, RZ ;  /* 0x0000000e04047210 */ /* 0x004fca0007f7e0ff */
[----:B------:R0:W-:Y:S04]  /*51ec0*/  STL [R1+0x14c8], R4 ;  /* 0x0014c80401007387 */ /* 0x0001e80000100800 */
[----:B0-----:R-:W2:Y:S02]  /*51ed0*/  LDL.LU R4, [R1+0x1bd0] ;  /* 0x001bd00001047983 */ /* 0x001ea40000300800 */
[----:B--2---:R-:W-:-:S05]  /*51ee0*/  IMAD.X R4, R4, 0x1, R0, P4 ;  /* 0x0000000104047824 */ /* 0x004fca00020e0600 */
[----:B------:R0:W-:Y:S04]  /*51ef0*/  STL [R1+0x14f4], R4 ;  /* 0x0014f40401007387 */ /* 0x0001e80000100800 */
[----:B0-----:R-:W2:Y:S02]  /*51f00*/  LDL.LU R4, [R1+0x1bcc] ;  /* 0x001bcc0001047983 */ /* 0x001ea40000300800 */
[----:B--2---:R-:W-:-:S05]  /*51f10*/  IADD3 R4, P4, PT, R4, R14, RZ ;  /* 0x0000000e04047210 */ /* 0x004fca0007f9e0ff */
[----:B------:R0:W-:Y:S04]  /*51f20*/  STL [R1+0x14c0], R4 ;  /* 0x0014c00401007387 */ /* 0x0001e80000100800 */
[----:B0-----:R-:W2:Y:S01]  /*51f30*/  LDL.LU R4, [R1+0x1bc8] ;  /* 0x001bc80001047983 */ /* 0x001ea20000300800 */
[--C-:B----4-:R-:W-:Y:S01]  /*51f40*/  IMAD.X R25, R25, 0x1, R0.reuse, P6 ;  /* 0x0000000119197824 */ /* 0x110fe200030e0600 */
        /* <DEDUP_REMOVED lines=20> */
[----:B------:R-:W-:Y:S01]  /*52090*/  IADD3 R12, P3, PT, R12, R14, RZ ;  /* 0x0000000e0c0c7210 */ /* 0x000fe20007f7e0ff */
[----:B------:R-:W-:-:S02]  /*520a0*/  IMAD.X R2, R2, 0x1, R0, P4 ;  /* 0x0000000102027824 */ /* 0x000fc400020e0600 */
[----:B--2---:R-:W-:Y:S01]  /*520b0*/  IMAD.X R4, R4, 0x1, R0, P5 ;  /* 0x0000000104047824 */ /* 0x004fe200028e0600 */
[----:B---3--:R-:W-:-:S04]  /*520c0*/  IADD3 R24, P5, PT, R24, R14, RZ ;  /* 0x0000000e18187210 */ /* 0x008fc80007fbe0ff */
        /* <DEDUP_REMOVED lines=278> */
[----:B---3--:R-:W-:Y:S02]  /*53230*/  IADD3.X R24, PT, PT, R24, R0, RZ, P3, !PT ;  /* 0x0000000018187210 */ /* 0x008fe40001ffe4ff */
        /* <DEDUP_REMOVED lines=922> */
[----:B------:R-:W-:Y:S02]  /*56be0*/  IADD3.X R21, PT, PT, R21, R0, RZ, P4, !PT ;  /* 0x0000000015157210 */ /* 0x000fe400027fe4ff */
[-C--:B------:R-:W-:Y:S01]  /*56bf0*/  IADD3 R22, P4, PT, R22, R14.reuse, RZ ;  /* 0x0000000e16167210 */ /* 0x080fe20007f9e0ff */
[--C-:B------:R-:W-:Y:S01]  /*56c00*/  IMAD.X R23, R23, 0x1, R0.reuse, P5 ;  /* 0x0000000117177824 */ /* 0x100fe200028e0600 */
[-C--:B------:R-:W-:Y:S01]  /*56c10*/  IADD3 R29, P5, PT, R29, R14.reuse, RZ ;  /* 0x0000000e1d1d7210 */ /* 0x080fe20007fbe0ff */
[--C-:B------:R-:W-:Y:S01]  /*56c20*/  IMAD.X R13, R13, 0x1, R0.reuse, P6 ;  /* 0x000000010d0d7824 */ /* 0x100fe200030e0600 */
[-C--:B------:R-:W-:Y:S01]  /*56c30*/  IADD3 R28, P6, PT, R28, R14.reuse, RZ ;  /* 0x0000000e1c1c7210 */ /* 0x080fe20007fde0ff */
[--C-:B------:R-:W-:Y:S01]  /*56c40*/  IMAD.X R3, R3, 0x1, R0.reuse, P0 ;  /* 0x0000000103037824 */ /* 0x100fe200000e0600 */
[-C--:B------:R-:W-:Y:S01]  /*56c50*/  IADD3 R12, P0, PT, R12, R14.reuse, RZ ;  /* 0x0000000e0c0c7210 */ /* 0x080fe20007f1e0ff */
[--C-:B------:R-:W-:Y:S02]  /*56c60*/  IMAD.X R2, R2, 0x1, R0.reuse, P1 ;  /* 0x0000000102027824 */ /* 0x100fe400008e0600 */
        /* <DEDUP_REMOVED lines=988> */
[----:B------:R-:W-:Y:S02]  /*5aa30*/  IADD3 R26, P4, PT, R26, R14, RZ ;  /* 0x0000000e1a1a7210 */ /* 0x000fe40007f9e0ff */
        /* <DEDUP_REMOVED lines=821> */
[--C-:B------:R-:W-:Y:S01]  /*5dd90*/  IMAD.X R6, R6, 0x1, R0.reuse, P4 ;  /* 0x0000000106067824 */ /* 0x100fe200020e0600 */
[----:B------:R-:W-:Y:S01]  /*5dda0*/  IADD3 R8, P3, PT, R8, UR10, RZ ;  /* 0x0000000a08087c10 */ /* 0x000fe2000ff7e0ff */
[--C-:B------:R-:W-:Y:S02]  /*5ddb0*/  IMAD.X R9, R9, 0x1, R0.reuse, P5 ;  /* 0x0000000109097824 */ /* 0x100fe400028e0600 */
[--C-:B------:R-:W-:Y:S02]  /*5ddc0*/  IMAD.X R10, R10, 0x1, R0.reuse, P6 ;  /* 0x000000010a0a7824 */ /* 0x100fe400030e0600 */
[--C-:B------:R-:W-:Y:S01]  /*5ddd0*/  IMAD.X R20, R20, 0x1, R0.reuse, P0 ;  /* 0x0000000114147824 */ /* 0x100fe200000e0600 */
[----:B------:R-:W-:Y:S01]  /*5dde0*/  IADD3.X R23, PT, PT, R23, UR6, RZ, P3, !PT ;  /* 0x0000000617177c10 */ /* 0x000fe20009ffe4ff */
[----:B------:R-:W-:Y:S01]  /*5ddf0*/  IMAD.X R22, R22, 0x1, R0, P2 ;  /* 0x0000000116167824 */ /* 0x000fe200010e0600 */
[----:B------:R-:W-:-:S04]  /*5de00*/  UIADD3 UR4, UPT, UPT, UR4, 0x1, URZ ;  /* 0x0000000104047890 */ /* 0x000fc8000fffe0ff */
[----:B------:R-:W-:Y:S01]  /*5de10*/  UISETP.NE.U32.AND UP0, UPT, UR4, UR7, UPT ;  /* 0x000000070400728c */ /* 0x000fe2000bf05070 */
[----:B--2---:R-:W-:Y:S01]  /*5de20*/  IMAD.X R4, R4, 0x1, R0, P1 ;  /* 0x0000000104047824 */ /* 0x004fe200008e0600 */
[----:B---3--:R-:W-:-:S04]  /*5de30*/  IADD3 R11, P1, PT, R11, R14, RZ ;  /* 0x0000000e0b0b7210 */ /* 0x008fc80007f3e0ff */
[----:B------:R0:W-:Y:S04]  /*5de40*/  STL [R1+0x1614], R4 ;  /* 0x0016140401007387 */ /* 0x0001e80000100800 */
[----:B0-----:R0:W5:Y:S04]  /*5de50*/  LDL.LU R4, [R1+0x19e4] ;  /* 0x0019e40001047983 */ /* 0x0011680000300800 */
[----:B------:R1:W-:Y:S04]  /*5de60*/  STL [R1+0x1658], R11 ;  /* 0x0016580b01007387 */ /* 0x0003e80000100800 */
[----:B-1----:R0:W5:Y:S04]  /*5de70*/  LDL.LU R11, [R1+0x19e0] ;  /* 0x0019e000010b7983 */ /* 0x0021680000300800 */
[----:B------:R1:W-:Y:S04]  /*5de80*/  STL [R1+0x161c], R7 ;  /* 0x00161c0701007387 */ /* 0x0003e80000100800 */
[----:B-1----:R0:W5:Y:S04]  /*5de90*/  LDL.LU R7, [R1+0x19dc] ;  /* 0x0019dc0001077983 */ /* 0x0021680000300800 */
[----:B------:R1:W-:Y:S04]  /*5dea0*/  STL [R1+0x1660], R5 ;  /* 0x0016600501007387 */ /* 0x0003e80000100800 */
[----:B-1----:R0:W5:Y:S04]  /*5deb0*/  LDL.LU R5, [R1+0x19d8] ;  /* 0x0019d80001057983 */ /* 0x0021680000300800 */
[----:B------:R1:W-:Y:S04]  /*5dec0*/  STL [R1+0x1624], R29 ;  /* 0x0016241d01007387 */ /* 0x0003e80000100800 */
[----:B-1----:R0:W5:Y:S04]  /*5ded0*/  LDL.LU R29, [R1+0x19d4] ;  /* 0x0019d400011d7983 */ /* 0x0021680000300800 */
[----:B------:R1:W-:Y:S01]  /*5dee0*/  STL [R1+0x1668], R28 ;  /* 0x0016681c01007387 */ /* 0x0003e20000100800 */
[----:B------:R-:W-:-:S03]  /*5def0*/  IMAD.X R15, R15, 0x1, R0, P1 ;  /* 0x000000010f0f7824 */ /* 0x000fc600008e0600 */
[----:B-1----:R0:W5:Y:S04]  /*5df00*/  LDL.LU R28, [R1+0x19d0] ;  /* 0x0019d000011c7983 */ /* 0x0021680000300800 */
[----:B------:R1:W-:Y:S01]  /*5df10*/  STL [R1+0x162c], R13 ;  /* 0x00162c0d01007387 */ /* 0x0003e20000100800 */
[----:B------:R-:W-:-:S03]  /*5df20*/  IADD3 R16, P1, PT, R16, R14, RZ ;  /* 0x0000000e10107210 */ /* 0x000fc60007f3e0ff */
[----:B-1----:R0:W5:Y:S04]  /*5df30*/  LDL.LU R13, [R1+0x19cc] ;  /* 0x0019cc00010d7983 */ /* 0x0021680000300800 */
[----:B------:R1:W-:Y:S04]  /*5df40*/  STL [R1+0x1670], R3 ;  /* 0x0016700301007387 */ /* 0x0003e80000100800 */
[----:B-1----:R0:W5:Y:S04]  /*5df50*/  LDL.LU R3, [R1+0x19c8] ;  /* 0x0019c80001037983 */ /* 0x0021680000300800 */
[----:B------:R1:W-:Y:S04]  /*5df60*/  STL [R1+0x1634], R2 ;  /* 0x0016340201007387 */ /* 0x0003e80000100800 */
[----:B-1----:R0:W5:Y:S04]  /*5df70*/  LDL.LU R2, [R1+0x19c4] ;  /* 0x0019c40001027983 */ /* 0x0021680000300800 */
[----:B------:R1:W-:Y:S04]  /*5df80*/  STL [R1+0x1678], R12 ;  /* 0x0016780c01007387 */ /* 0x0003e80000100800 */
[----:B-1----:R0:W5:Y:S04]  /*5df90*/  LDL.LU R12, [R1+0x19c0] ;  /* 0x0019c000010c7983 */ /* 0x0021680000300800 */
[----:B------:R0:W-:Y:S04]  /*5dfa0*/  STL [R1+0x163c], R24 ;  /* 0x00163c1801007387 */ /* 0x0001e80000100800 */
        /* <DEDUP_REMOVED lines=9> */
[----:B------:R0:W-:Y:S01]  /*5e040*/  STL [R1+0x1804], R8 ;  /* 0x0018040801007387 */ /* 0x0001e20000100800 */
[----:B------:R-:W-:-:S03]  /*5e050*/  IMAD.X R21, R21, 0x1, R0, P1 ;  /* 0x0000000115157824 */ /* 0x000fc600008e0600 */
[----:B------:R0:W-:Y:S04]  /*5e060*/  STL [R1+0x166c], R9 ;  /* 0x00166c0901007387 */ /* 0x0001e80000100800 */
[----:B------:R0:W-:Y:S04]  /*5e070*/  STL [R1+0x1674], R10 ;  /* 0x0016740a01007387 */ /* 0x0001e80000100800 */
[----:B------:R0:W-:Y:S04]  /*5e080*/  STL [R1+0x167c], R20 ;  /* 0x00167c1401007387 */ /* 0x0001e80000100800 */
[----:B------:R0:W-:Y:S04]  /*5e090*/  STL [R1+0x17ec], R23 ;  /* 0x0017ec1701007387 */ /* 0x0001e80000100800 */
[----:B------:R0:W-:Y:S04]  /*5e0a0*/  STL [R1+0x1684], R21 ;  /* 0x0016841501007387 */ /* 0x0001e80000100800 */
[----:B------:R0:W-:Y:S01]  /*5e0b0*/  STL [R1+0x168c], R22 ;  /* 0x00168c1601007387 */ /* 0x0001e20000100800 */
[----:B------:R-:W-:Y:S05]  /*5e0c0*/  BRA.U UP0, `(.L_x_2) ;  /* 0xfffffc6500247547 */ /* 0x000fea000b83ffff */
[----:B-----5:R1:W-:Y:S04]  /*5e0d0*/  STL [R1+0x1a0c], R7 ;  /* 0x001a0c0701007387 */ /* 0x0203e80000100800 */
[----:B-1----:R-:W2:Y:S04]  /*5e0e0*/  LDL.LU R7, [R1+0x3b8] ;  /* 0x0003b80001077983 */ /* 0x002ea80000300800 */
[----:B--2---:R1:W-:Y:S04]  /*5e0f0*/  STL [R1+0x1a14], R7 ;  /* 0x001a140701007387 */ /* 0x0043e80000100800 */
        /* <DEDUP_REMOVED lines=12> */
[----:B0-----:R-:W2:Y:S01]  /*5e1c0*/  LDL.LU R6, [R1+0x374] ;  /* 0x0003740001067983 */ /* 0x001ea20000300800 */
[----:B-1----:R-:W-:-:S03]  /*5e1d0*/  IMAD.MOV.U32 R7, RZ, RZ, R5 ;  /* 0x000000ffff077224 */ /* 0x002fc600078e0005 */
[----:B--2---:R0:W-:Y:S04]  /*5e1e0*/  STL [R1+0x1a08], R6 ;  /* 0x001a080601007387 */ /* 0x0041e80000100800 */
[----:B0-----:R-:W2:Y:S04]  /*5e1f0*/  LDL.LU R6, [R1+0x144] ;  /* 0x0001440001067983 */ /* 0x001ea80000300800 */
        /* <DEDUP_REMOVED lines=14> */
[----:B--2---:R-:W-:Y:S04]  /*5e2e0*/  STL [R1+0x1a48], R6 ;  /* 0x001a480601007387 */ /* 0x004fe80000100800 */
[----:B------:R-:W2:Y:S04]  /*5e2f0*/  LDL.LU R5, [R1+0x394] ;  /* 0x0003940001057983 */ /* 0x000ea80000300800 */
[----:B--2---:R0:W-:Y:S04]  /*5e300*/  STL [R1+0x1a04], R5 ;  /* 0x001a040501007387 */ /* 0x0041e80000100800 */
[----:B0-----:R-:W2:Y:S04]  /*5e310*/  LDL.LU R5, [R1+0x364] ;  /* 0x0003640001057983 */ /* 0x001ea80000300800 */
[----:B------:R0:W-:Y:S04]  /*5e320*/  STL [R1+0x19fc], R11 ;  /* 0x0019fc0b01007387 */ /* 0x0001e80000100800 */
[----:B0-----:R-:W3:Y:S01]  /*5e330*/  LDL.LU R11, [R1+0x3a4] ;  /* 0x0003a400010b7983 */ /* 0x001ee20000300800 */
[----:B------:R-:W-:-:S03]  /*5e340*/  IMAD.MOV.U32 R6, RZ, RZ, R4 ;  /* 0x000000ffff067224 */ /* 0x000fc600078e0004 */
[----:B---3--:R0:W-:Y:S04]  /*5e350*/  STL [R1+0x1a00], R11 ;  /* 0x001a000b01007387 */ /* 0x0081e80000100800 */
[----:B0-----:R-:W3:Y:S04]  /*5e360*/  LDL.LU R11, [R1+0x384] ;  /* 0x00038400010b7983 */ /* 0x001ee80000300800 */
[----:B------:R-:W4:Y:S04]  /*5e370*/  LDL.LU R4, [R1+0x3b4] ;  /* 0x0003b40001047983 */ /* 0x000f280000300800 */
[----:B------:R-:W2:Y:S04]  /*5e380*/  LDL.LU R10, [R1+0x370] ;  /* 0x00037000010a7983 */ /* 0x000ea80000300800 */
[----:B--2---:R0:W-:Y:S04]  /*5e390*/  STL [R1+0x19f8], R10 ;  /* 0x0019f80a01007387 */ /* 0x0041e80000100800 */
[----:B0-----:R-:W2:Y:S04]  /*5e3a0*/  LDL.LU R10, [R1+0x140] ;  /* 0x00014000010a7983 */ /* 0x001ea80000300800 */
        /* <DEDUP_REMOVED lines=9> */
[----:B------:R0:W-:Y:S04]  /*5e440*/  STL [R1+0x19e4], R13 ;  /* 0x0019e40d01007387 */ /* 0x0001e80000100800 */
[----:B0-----:R-:W2:Y:S04]  /*5e450*/  LDL.LU R13, [R1+0x3ec] ;  /* 0x0003ec00010d7983 */ /* 0x001ea80000300800 */
[----:B--2---:R0:W-:Y:S04]  /*5e460*/  STL [R1+0x19e8], R13 ;  /* 0x0019e80d01007387 */ /* 0x0041e80000100800 */
[----:B0-----:R-:W2:Y:S04]  /*5e470*/  LDL.LU R13, [R1+0x3cc] ;  /* 0x0003cc00010d7983 */ /* 0x001ea80000300800 */
[----:B------:R-:W2:Y:S04]  /*5e480*/  LDL.LU R14, [R1+0x3fc] ;  /* 0x0003fc00010e7983 */ /* 0x000ea80000300800 */
[----:B------:R0:W-:Y:S04]  /*5e490*/  STL [R1+0x19e0], R12 ;  /* 0x0019e00c01007387 */ /* 0x0001e80000100800 */
        /* <DEDUP_REMOVED lines=11> */
[----:B0-----:R-:W2:Y:S01]  /*5e550*/  LDL.LU R28, [R1+0x428] ;  /* 0x00042800011c7983 */ /* 0x001ea20000300800 */
[----:B------:R-:W-:-:S03]  /*5e560*/  F2FP.F16.F32.PACK_AB R7, R6, R7 ;  /* 0x000000070607723e */ /* 0x000fc600000000ff */
[----:B--2---:R0:W-:Y:S04]  /*5e570*/  STL [R1+0x19d0], R28 ;  /* 0x0019d01c01007387 */ /* 0x0041e80000100800 */
[----:B0-----:R-:W2:Y:S04]  /*5e580*/  LDL.LU R28, [R1+0x408] ;  /* 0x00040800011c7983 */ /* 0x001ea80000300800 */
[----:B------:R-:W2:Y:S04]  /*5e590*/  LDL.LU R16, [R1+0x438] ;  /* 0x0004380001107983 */ /* 0x000ea80000300800 */
[----:B------:R0:W-:Y:S04]  /*5e5a0*/  STL [R1+0x19c8], R29 ;  /* 0x0019c81d01007387 */ /* 0x0001e80000100800 */
        /* <DEDUP_REMOVED lines=17> */
[----:B--2---:R-:W-:-:S02]  /*5e6c0*/  F2FP.F16.F32.PACK_AB R7, R6, R7 ;  /* 0x000000070607723e */ /* 0x004fc400000000ff */
        /* <DEDUP_REMOVED lines=25> */
[----:B------:R0:W-:Y:S04]  /*5e860*/  STL [R1], R7 ;  /* 0x0000000701007387 */ /* 0x0001e80000100800 */
[----:B0-----:R-:W2:Y:S02]  /*5e870*/  LDL.LU R7, [R1+0x1a0c] ;  /* 0x001a0c0001077983 */ /* 0x001ea40000300800 */
[----:B--2---:R-:W-:-:S02]  /*5e880*/  F2FP.F16.F32.PACK_AB R7, R6, R7 ;  /* 0x000000070607723e */ /* 0x004fc400000000ff */
[----:B------:R-:W2:Y:S02]  /*5e890*/  LDL.LU R6, [R1+0x1a08] ;  /* 0x001a080001067983 */ /* 0x000ea40000300800 */
[----:B--2---:R-:W-:Y:S02]  /*5e8a0*/  F2FP.F16.F32.PACK_AB R6, R5, R6 ;  /* 0x000000060506723e */ /* 0x004fe400000000ff */
[----:B------:R-:W3:Y:S02]  /*5e8b0*/  LDL.LU R5, [R1+0x1a04] ;  /* 0x001a040001057983 */ /* 0x000ee40000300800 */
[----:B---3--:R-:W-:Y:S02]  /*5e8c0*/  F2FP.F16.F32.PACK_AB R5, R11, R5 ;  /* 0x000000050b05723e */ /* 0x008fe400000000ff */
[----:B------:R-:W4:Y:S02]  /*5e8d0*/  LDL.LU R11, [R1+0x1a00] ;  /* 0x001a0000010b7983 */ /* 0x000f240000300800 */
[----:B----4-:R-:W-:-:S02]  /*5e8e0*/  F2FP.F16.F32.PACK_AB R4, R11, R4 ;  /* 0x000000040b04723e */ /* 0x010fc400000000ff */
[----:B------:R-:W2:Y:S02]  /*5e8f0*/  LDL.LU R11, [R1+0x19fc] ;  /* 0x0019fc00010b7983 */ /* 0x000ea40000300800 */
[----:B--2---:R-:W-:Y:S02]  /*5e900*/  F2FP.F16.F32.PACK_AB R11, R10, R11 ;  /* 0x0000000b0a0b723e */ /* 0x004fe400000000ff */
[----:B------:R-:W2:Y:S02]  /*5e910*/  LDL.LU R10, [R1+0x19f8] ;  /* 0x0019f800010a7983 */ /* 0x000ea40000300800 */
[----:B--2---:R-:W-:Y:S02]  /*5e920*/  F2FP.F16.F32.PACK_AB R10, R9, R10 ;  /* 0x0000000a090a723e */ /* 0x004fe400000000ff */
[----:B------:R-:W2:Y:S02]  /*5e930*/  LDL.LU R9, [R1+0x19f4] ;  /* 0x0019f40001097983 */ /* 0x000ea40000300800 */
[----:B--2---:R-:W-:-:S02]  /*5e940*/  F2FP.F16.F32.PACK_AB R9, R8, R9 ;  /* 0x000000090809723e */ /* 0x004fc400000000ff */
        /* <DEDUP_REMOVED lines=16> */
[----:B------:R-:W2:Y:S01]  /*5ea50*/  LDL.LU R28, [R1+0x19d0] ;  /* 0x0019d000011c7983 */ /* 0x000ea20000300800 */
[----:B------:R-:W-:Y:S02]  /*5ea60*/  F2FP.F16.F32.PACK_AB R23, R29, R23 ;  /* 0x000000171d17723e */ /* 0x000fe400000000ff */
[----:B------:R-:W-:-:S02]  /*5ea70*/  F2FP.F16.F32.PACK_AB R22, R2, R22 ;  /* 0x000000160216723e */ /* 0x000fc400000000ff */
[----:B------:R-:W-:Y:S02]  /*5ea80*/  F2FP.F16.F32.PACK_AB R21, R3, R21 ;  /* 0x000000150315723e */ /* 0x000fe400000000ff */
[----:B--2---:R-:W-:Y:S02]  /*5ea90*/  F2FP.F16.F32.PACK_AB R16, R28, R16 ;  /* 0x000000101c10723e */ /* 0x004fe400000000ff */
[----:B------:R-:W2:Y:S04]  /*5eaa0*/  LDL.LU R28, [R1+0x19cc] ;  /* 0x0019cc00011c7983 */ /* 0x000ea80000300800 */
[----:B------:R-:W2:Y:S04]  /*5eab0*/  LDL.LU R29, [R1+0x19c8] ;  /* 0x0019c800011d7983 */ /* 0x000ea80000300800 */
[----:B------:R-:W3:Y:S04]  /*5eac0*/  LDL.LU R2, [R1+0x19c4] ;  /* 0x0019c40001027983 */ /* 0x000ee80000300800 */
[----:B------:R-:W3:Y:S01]  /*5ead0*/  LDL.LU R3, [R1+0x19c0] ;  /* 0x0019c00001037983 */ /* 0x000ee20000300800 */
[----:B------:R-:W-:-:S02]  /*5eae0*/  F2FP.F16.F32.PACK_AB R27, R24, R27 ;  /* 0x0000001b181b723e */ /* 0x000fc400000000ff */
[----:B------:R-:W-:Y:S02]  /*5eaf0*/  F2FP.F16.F32.PACK_AB R26, R25, R26 ;  /* 0x0000001a191a723e */ /* 0x000fe400000000ff */
[----:B------:R-:W-:Y:S02]  /*5eb00*/  F2FP.F16.F32.PACK_AB R20, R0, R20 ;  /* 0x000000140014723e */ /* 0x000fe400000000ff */
[----:B--2---:R-:W-:Y:S02]  /*5eb10*/  F2FP.F16.F32.PACK_AB R25, R29, R28 ;  /* 0x0000001c1d19723e */ /* 0x004fe400000000ff */
[----:B---3--:R-:W-:-:S07]  /*5eb20*/  F2FP.F16.F32.PACK_AB R24, R3, R2 ;  /* 0x000000020318723e */ /* 0x008fce00000000ff */
.L_x_1:
[----:B------:R-:W2:Y:S01]  /*5eb30*/  LDL.LU R28, [R1+0x19b8] ;  /* 0x0019b800011c7983 */ /* 0x000ea20000300800 */
[----:B------:R-:W1:Y:S01]  /*5eb40*/  S2UR UR5, SR_CgaCtaId ;  /* 0x00000000000579c3 */ /* 0x000e620000008800 */
[----:B------:R-:W-:Y:S01]  /*5eb50*/  UMOV UR4, 0x400 ;  /* 0x0000040000047882 */ /* 0x000fe20000000000 */
[----:B------:R-:W3:Y:S01]  /*5eb60*/  LDCU.128 UR12, c[0x0][0x390] ;  /* 0x00007200ff0c77ac */ /* 0x000ee20008000c00 */
[----:B------:R-:W4:Y:S01]  /*5eb70*/  S2R R3, SR_TID.X ;  /* 0x0000000000037919 */ /* 0x000f220000002100 */
[----:B------:R-:W5:Y:S01]  /*5eb80*/  LDCU UR6, c[0x0][0x3b4] ;  /* 0x00007680ff0677ac */ /* 0x000f620008000800 */
[----:B-1----:R-:W-:Y:S01]  /*5eb90*/  ULEA UR4, UR5, UR4, 0x18 ;  /* 0x0000000405047291 */ /* 0x002fe2000f8ec0ff */
[----:B------:R-:W1:Y:S01]  /*5eba0*/  LDCU UR5, c[0x0][0x3b8] ;  /* 0x00007700ff0577ac */ /* 0x000e620008000800 */
[C---:B----4-:R-:W-:Y:S02]  /*5ebb0*/  IMAD.SHL.U32 R2, R3.reuse, 0x200, RZ ;  /* 0x0000020003027824 */ /* 0x050fe400078e00ff */
[----:B0-----:R-:W-:-:S02]  /*5ebc0*/  IMAD.SHL.U32 R0, R3, 0x800, RZ ;  /* 0x0000080003007824 */ /* 0x001fc400078e00ff */
[C---:B------:R-:W-:Y:S01]  /*5ebd0*/  IMAD.SHL.U32 R29, R3.reuse, 0x4, RZ ;  /* 0x00000004031d7824 */ /* 0x040fe200078e00ff */
[----:B------:R-:W-:Y:S02]  /*5ebe0*/  LOP3.LUT R2, R2, 0x3000, RZ, 0xc0, !PT ;  /* 0x0000300002027812 */ /* 0x000fe400078ec0ff */
[----:B------:R-:W-:Y:S01]  /*5ebf0*/  LOP3.LUT R0, R0, 0x3000, RZ, 0xc0, !PT ;  /* 0x0000300000007812 */ /* 0x000fe200078ec0ff */
[----:B------:R-:W-:Y:S01]  /*5ec00*/  BAR.SYNC.DEFER_BLOCKING 0x0 ;  /* 0x0000000000007b1d */ /* 0x000fe20000010000 */
[----:B--2---:R-:W-:Y:S01]  /*5ec10*/  LOP3.LUT R2, R2, 0xc60, R28, 0xf8, !PT ;  /* 0x00000c6002027812 */ /* 0x004fe200078ef81c */
[----:B------:R-:W-:-:S03]  /*5ec20*/  IMAD.SHL.U32 R28, R3, 0x10, RZ ;  /* 0x00000010031c7824 */ /* 0x000fc600078e00ff */
[----:B------:R-:W-:Y:S02]  /*5ec30*/  LOP3.LUT R2, R2, 0x70, R29, 0x78, !PT ;  /* 0x0000007002027812 */ /* 0x000fe400078e781d */
[----:B------:R-:W-:Y:S02]  /*5ec40*/  LOP3.LUT R0, R0, 0x3f0, R28, 0xf8, !PT ;  /* 0x000003f000007812 */ /* 0x000fe400078ef81c */
[----:B------:R-:W-:-:S04]  /*5ec50*/  SHF.R.U32.HI R28, RZ, 0x1, R3 ;  /* 0x00000001ff1c7819 */ /* 0x000fc80000011603 */
[----:B------:R-:W-:Y:S02]  /*5ec60*/  LOP3.LUT R0, R0, 0x20, R28, 0x78, !PT ;  /* 0x0000002000007812 */ /* 0x000fe400078e781c */
[----:B------:R-:W3:Y:S04]  /*5ec70*/  LDL.LU R28, [R1+0x19bc] ;  /* 0x0019bc00011c7983 */ /* 0x000ee80000300800 */
[----:B------:R-:W2:Y:S04]  /*5ec80*/  LDL.LU R29, [R1+0x2b0] ;  /* 0x0002b000011d7983 */ /* 0x000ea80000300800 */
[----:B------:R-:W-:Y:S04]  /*5ec90*/  STL [R1+0x20], R0 ;  /* 0x0000200001007387 */ /* 0x000fe80000100800 */
[----:B------:R0:W-:Y:S04]  /*5eca0*/  STS.128 [R2+UR4], R24 ;  /* 0x0000001802007988 */ /* 0x0001e80008000c04 */
[----:B0-----:R-:W4:Y:S04]  /*5ecb0*/  LDL.LU R24, [R1+0x10] ;  /* 0x0000100001187983 */ /* 0x001f280000300800 */
[----:B------:R-:W4:Y:S04]  /*5ecc0*/  LDL.LU R25, [R1+0x14] ;  /* 0x0000140001197983 */ /* 0x000f280000300800 */
[----:B------:R-:W4:Y:S04]  /*5ecd0*/  LDL.LU R26, [R1+0x18] ;  /* 0x00001800011a7983 */ /* 0x000f280000300800 */
[----:B------:R-:W4:Y:S01]  /*5ece0*/  LDL.LU R27, [R1+0x1c] ;  /* 0x00001c00011b7983 */ /* 0x000f220000300800 */
[----:B------:R-:W-:-:S03]  /*5ecf0*/  SHF.R.U32.HI R3, RZ, 0x5, R3 ;  /* 0x00000005ff037819 */ /* 0x000fc60000011603 */
[----:B------:R0:W-:Y:S01]  /*5ed00*/  STS.128 [R2+UR4+0x200], R20 ;  /* 0x0002001402007988 */ /* 0x0001e20008000c04 */
[----:B------:R-:W-:-:S03]  /*5ed10*/  SGXT.U32 R3, R3, 0x2 ;  /* 0x000000020303781a */ /* 0x000fc60000000000 */
[----:B------:R2:W-:Y:S04]  /*5ed20*/  STS.128 [R2+UR4+0x300], R4 ;  /* 0x0003000402007988 */ /* 0x0005e80008000c04 */
[----:B0-----:R-:W4:Y:S04]  /*5ed30*/  LDL.LU R20, [R1] ;  /* 0x0000000001147983 */ /* 0x001f280000300800 */
[----:B------:R-:W4:Y:S04]  /*5ed40*/  LDL.LU R21, [R1+0x4] ;  /* 0x0000040001157983 */ /* 0x000f280000300800 */
[----:B------:R-:W4:Y:S04]  /*5ed50*/  LDL.LU R22, [R1+0x8] ;  /* 0x0000080001167983 */ /* 0x000f280000300800 */
[----:B------:R-:W4:Y:S04]  /*5ed60*/  LDL.LU R23, [R1+0xc] ;  /* 0x00000c0001177983 */ /* 0x000f280000300800 */
[----:B------:R-:W-:Y:S04]  /*5ed70*/  STS.128 [R2+UR4+0x80], R16 ;  /* 0x0000801002007988 */ /* 0x000fe80008000c04 */
[----:B------:R-:W-:Y:S04]  /*5ed80*/  STS.128 [R2+UR4+0x280], R12 ;  /* 0x0002800c02007988 */ /* 0x000fe80008000c04 */
[----:B------:R-:W-:Y:S01]  /*5ed90*/  STS.128 [R2+UR4+0x100], R8 ;  /* 0x0001000802007988 */ /* 0x000fe20008000c04 */
[C---:B---3--:R-:W-:Y:S01]  /*5eda0*/  ISETP.GE.AND P0, PT, R28.reuse, UR14, PT ;  /* 0x0000000e1c007c0c */ /* 0x048fe2000bf06270 */
[----:B-----5:R-:W-:Y:S01]  /*5edb0*/  IMAD R28, R28, UR6, RZ ;  /* 0x000000061c1c7c24 */ /* 0x020fe2000f8e02ff */
[----:B--2---:R-:W-:-:S02]  /*5edc0*/  LOP3.LUT R4, R29, 0xfc, R3, 0xfe, !PT ;  /* 0x000000fc1d047812 */ /* 0x004fc400078efe03 */
[C-C-:B------:R-:W-:Y:S02]  /*5edd0*/  LOP3.LUT R6, R29.reuse, 0xf8, R3.reuse, 0xfe, !PT ;  /* 0x000000f81d067812 */ /* 0x140fe400078efe03 */
[----:B------:R-:W-:Y:S01]  /*5ede0*/  LOP3.LUT R5, R29, 0xf4, R3, 0xfe, !PT ;  /* 0x000000f41d057812 */ /* 0x000fe200078efe03 */
[----:B------:R0:W-:Y:S01]  /*5edf0*/  STL [R1+0x118], R4 ;  /* 0x0001180401007387 */ /* 0x0001e20000100800 */
[----:B------:R-:W-:-:S03]  /*5ee00*/  LEA R0, P1, R28, UR12, 0x1 ;  /* 0x0000000c1c007c11 */ /* 0x000fc6000f8208ff */
[----:B------:R2:W-:Y:S04]  /*5ee10*/  STL [R1+0x114], R6 ;  /* 0x0001140601007387 */ /* 0x0005e80000100800 */
[----:B------:R3:W-:Y:S01]  /*5ee20*/  STL [R1+0x110], R5 ;  /* 0x0001100501007387 */ /* 0x0007e20000100800 */
[C-C-:B0-----:R-:W-:Y:S02]  /*5ee30*/  LOP3.LUT R4, R29.reuse, 0xf0, R3.reuse, 0xfe, !PT ;  /* 0x000000f01d047812 */ /* 0x141fe400078efe03 */
[----:B--2---:R-:W-:-:S03]  /*5ee40*/  LOP3.LUT R6, R29, 0xec, R3, 0xfe, !PT ;  /* 0x000000ec1d067812 */ /* 0x004fc600078efe03 */
[----:B------:R0:W-:Y:S01]  /*5ee50*/  STL [R1+0x10c], R4 ;  /* 0x00010c0401007387 */ /* 0x0001e20000100800 */
[----:B---3--:R-:W-:-:S03]  /*5ee60*/  LOP3.LUT R5, R29, 0xe8, R3, 0xfe, !PT ;  /* 0x000000e81d057812 */ /* 0x008fc600078efe03 */
[----:B------:R2:W-:Y:S04]  /*5ee70*/  STL [R1+0x108], R6 ;  /* 0x0001080601007387 */ /* 0x0005e80000100800 */
[----:B------:R3:W-:Y:S01]  /*5ee80*/  STL [R1+0x104], R5 ;  /* 0x0001040501007387 */ /* 0x0007e20000100800 */
[C-C-:B0-----:R-:W-:Y:S02]  /*5ee90*/  LOP3.LUT R4, R29.reuse, 0xe4, R3.reuse, 0xfe, !PT ;  /* 0x000000e41d047812 */ /* 0x141fe400078efe03 */
[----:B--2---:R-:W-:-:S03]  /*5eea0*/  LOP3.LUT R6, R29, 0xe0, R3, 0xfe, !PT ;  /* 0x000000e01d067812 */ /* 0x004fc600078efe03 */
[----:B------:R0:W-:Y:S01]  /*5eeb0*/  STL [R1+0x100], R4 ;  /* 0x0001000401007387 */ /* 0x0001e20000100800 */
[----:B---3--:R-:W-:-:S03]  /*5eec0*/  LOP3.LUT R5, R29, 0xdc, R3, 0xfe, !PT ;  /* 0x000000dc1d057812 */ /* 0x008fc600078efe03 */
[----:B----4-:R2:W-:Y:S04]  /*5eed0*/  STS.128 [R2+UR4+0x380], R24 ;  /* 0x0003801802007988 */ /* 0x0105e80008000c04 */
[----:B------:R-:W-:Y:S01]  /*5eee0*/  STL [R1+0xfc], R6 ;  /* 0x0000fc0601007387 */ /* 0x000fe20000100800 */
[----:B0-----:R-:W-:-:S03]  /*5eef0*/  LOP3.LUT R4, R29, 0xd8, R3, 0xfe, !PT ;  /* 0x000000d81d047812 */ /* 0x001fc600078efe03 */
[----:B--2---:R-:W2:Y:S04]  /*5ef00*/  LDL.LU R27, [R1+0x20] ;  /* 0x00002000011b7983 */ /* 0x004ea80000300800 */
[----:B------:R0:W-:Y:S04]  /*5ef10*/  STL [R1+0xf8], R5 ;  /* 0x0000f80501007387 */ /* 0x0001e80000100800 */
[----:B------:R3:W-:Y:S04]  /*5ef20*/  STL [R1+0xf4], R4 ;  /* 0x0000f40401007387 */ /* 0x0007e80000100800 */
[----:B------:R4:W-:Y:S01]  /*5ef30*/  STS.128 [R2+UR4+0x180], R20 ;  /* 0x0001801402007988 */ /* 0x0009e20008000c04 */
[C-C-:B0-----:R-:W-:Y:S01]  /*5ef40*/  LOP3.LUT R5, R29.reuse, 0xd4, R3.reuse, 0xfe, !PT ;  /* 0x000000d41d057812 */ /* 0x141fe200078efe03 */
[----:B------:R-:W-:Y:S01]  /*5ef50*/  BAR.SYNC.DEFER_BLOCKING 0x0 ;  /* 0x0000000000007b1d */ /* 0x000fe20000010000 */
[----:B---3--:R-:W-:-:S02]  /*5ef60*/  LOP3.LUT R4, R29, 0xd0, R3, 0xfe, !PT ;  /* 0x000000d01d047812 */ /* 0x008fc400078efe03 */
[----:B------:R-:W-:-:S03]  /*5ef70*/  LOP3.LUT R6, R29, 0xcc, R3, 0xfe, !PT ;  /* 0x000000cc1d067812 */ /* 0x000fc600078efe03 */
[----:B------:R0:W-:Y:S04]  /*5ef80*/  STL [R1+0xf0], R5 ;  /* 0x0000f00501007387 */ /* 0x0001e80000100800 */
[----:B------:R3:W-:Y:S01]  /*5ef90*/  STL [R1+0xec], R4 ;  /* 0x0000ec0401007387 */ /* 0x0007e20000100800 */
[C---:B------:R-:W-:Y:S02]  /*5efa0*/  LOP3.LUT R16, R29.reuse, R3, RZ, 0xfc, !PT ;  /* 0x000000031d107212 */ /* 0x040fe400078efcff */
[----:B----4-:R-:W-:Y:S02]  /*5efb0*/  LEA.HI.X.SX32 R2, R28, UR13, 0x1, P1 ;  /* 0x0000000d1c027c11 */ /* 0x010fe400088f0eff */
[C-C-:B0-----:R-:W-:Y:S01]  /*5efc0*/  LOP3.LUT R5, R29.reuse, 0xc8, R3.reuse, 0xfe, !PT ;  /* 0x000000c81d057812 */ /* 0x141fe200078efe03 */
[----:B------:R0:W-:Y:S01]  /*5efd0*/  STL [R1+0xe8], R6 ;  /* 0x0000e80601007387 */ /* 0x0001e20000100800 */
[----:B---3--:R-:W-:-:S03]  /*5efe0*/  LOP3.LUT R4, R29, 0xc4, R3, 0xfe, !PT ;  /* 0x000000c41d047812 */ /* 0x008fc600078efe03 */
[----:B------:R3:W-:Y:S04]  /*5eff0*/  STL [R1+0xe4], R5 ;  /* 0x0000e40501007387 */ /* 0x0007e80000100800 */
[----:B------:R4:W-:Y:S01]  /*5f000*/  STL [R1+0xe0], R4 ;  /* 0x0000e00401007387 */ /* 0x0009e20000100800 */
[C-C-:B0-----:R-:W-:Y:S02]  /*5f010*/  LOP3.LUT R6, R29.reuse, 0xc0, R3.reuse, 0xfe, !PT ;  /* 0x000000c01d067812 */ /* 0x141fe400078efe03 */
[----:B---3--:R-:W-:-:S03]  /*5f020*/  LOP3.LUT R5, R29, 0xbc, R3, 0xfe, !PT ;  /* 0x000000bc1d057812 */ /* 0x008fc600078efe03 */
[----:B------:R0:W-:Y:S01]  /*5f030*/  STL [R1+0xdc], R6 ;  /* 0x0000dc0601007387 */ /* 0x0001e20000100800 */
[----:B----4-:R-:W-:-:S03]  /*5f040*/  LOP3.LUT R4, R29, 0xb8, R3, 0xfe, !PT ;  /* 0x000000b81d047812 */ /* 0x010fc600078efe03 */
        /* <DEDUP_REMOVED lines=45> */
[C-C-:B---3--:R-:W-:Y:S02]  /*5f320*/  LOP3.LUT R5, R29.reuse, 0x5c, R3.reuse, 0xfe, !PT ;  /* 0x0000005c1d057812 */ /* 0x148fe400078efe03 */
[----:B----4-:R-:W-:Y:S01]  /*5f330*/  LOP3.LUT R4, R29, 0x58, R3, 0xfe, !PT ;  /* 0x000000581d047812 */ /* 0x010fe200078efe03 */
[----:B--2---:R-:W0:Y:S01]  /*5f340*/  LDS.128 R8, [R27+UR4] ;  /* 0x000000041b087984 */ /* 0x004e220008000c00 */
[----:B------:R-:W-:-:S03]  /*5f350*/  LOP3.LUT R24, R27, 0x40, RZ, 0x3c, !PT ;  /* 0x000000401b187812 */ /* 0x000fc600078e3cff */
[----:B------:R-:W-:Y:S04]  /*5f360*/  LDS.128 R12, [R27+UR4+0x800] ;  /* 0x000800041b0c7984 */ /* 0x000fe80008000c00 */
[----:B0-----:R-:W-:Y:S04]  /*5f370*/  STL.64 [R1+0x10], R8 ;  /* 0x0000100801007387 */ /* 0x001fe80000100a00 */
[----:B------:R-:W-:Y:S04]  /*5f380*/  STL.64 [R1+0x18], R10 ;  /* 0x0000180a01007387 */ /* 0x000fe80000100a00 */
[----:B------:R-:W-:Y:S04]  /*5f390*/  STL [R1+0x7c], R6 ;  /* 0x00007c0601007387 */ /* 0x000fe80000100800 */
[----:B------:R0:W-:Y:S04]  /*5f3a0*/  STL [R1+0x78], R5 ;  /* 0x0000780501007387 */ /* 0x0001e80000100800 */
[----:B------:R2:W-:Y:S01]  /*5f3b0*/  STL [R1+0x74], R4 ;  /* 0x0000740401007387 */ /* 0x0005e20000100800 */
[----:B0-----:R-:W-:-:S02]  /*5f3c0*/  LOP3.LUT R5, R29, 0x54, R3, 0xfe, !PT ;  /* 0x000000541d057812 */ /* 0x001fc400078efe03 */
[----:B--2---:R-:W-:-:S03]  /*5f3d0*/  LOP3.LUT R4, R29, 0x50, R3, 0xfe, !PT ;  /* 0x000000501d047812 */ /* 0x004fc600078efe03 */
[----:B------:R-:W-:Y:S04]  /*5f3e0*/  STL [R1+0x70], R5 ;  /* 0x0000700501007387 */ /* 0x000fe80000100800 */
[----:B------:R-:W-:Y:S04]  /*5f3f0*/  STL [R1+0x6c], R4 ;  /* 0x00006c0401007387 */ /* 0x000fe80000100800 */
[----:B------:R-:W0:Y:S01]  /*5f400*/  LDS.128 R4, [R24+UR4] ;  /* 0x0000000418047984 */ /* 0x000e220008000c00 */
[C-C-:B------:R-:W-:Y:S02]  /*5f410*/  LOP3.LUT R9, R29.reuse, 0x4c, R3.reuse, 0xfe, !PT ;  /* 0x0000004c1d097812 */ /* 0x140fe400078efe03 */
[----:B------:R-:W-:-:S03]  /*5f420*/  LOP3.LUT R8, R29, 0x48, R3, 0xfe, !PT ;  /* 0x000000481d087812 */ /* 0x000fc600078efe03 */
[----:B------:R-:W-:Y:S04]  /*5f430*/  STL [R1+0x68], R9 ;  /* 0x0000680901007387 */ /* 0x000fe80000100800 */
[----:B0-----:R0:W-:Y:S04]  /*5f440*/  STL [R1+0x19f0], R5 ;  /* 0x0019f00501007387 */ /* 0x0011e80000100800 */
[----:B------:R-:W-:Y:S04]  /*5f450*/  STL [R1+0x64], R8 ;  /* 0x0000640801007387 */ /* 0x000fe80000100800 */
[----:B------:R-:W2:Y:S01]  /*5f460*/  LDS.128 R8, [R27+UR4+0x400] ;  /* 0x000400041b087984 */ /* 0x000ea20008000c00 */
[----:B0-----:R-:W-:-:S03]  /*5f470*/  LOP3.LUT R5, R29, 0x40, R3, 0xfe, !PT ;  /* 0x000000401d057812 */ /* 0x001fc600078efe03 */
[----:B------:R0:W-:Y:S04]  /*5f480*/  STL [R1+0x19c4], R6 ;  /* 0x0019c40601007387 */ /* 0x0001e80000100800 */
        /* <DEDUP_REMOVED lines=12> */
[----:B------:R-:W-:Y:S04]  /*5f550*/  STL [R1+0x4c], R7 ;  /* 0x00004c0701007387 */ /* 0x000fe80000100800 */
[----:B------:R3:W-:Y:S01]  /*5f560*/  STL [R1+0x19fc], R5 ;  /* 0x0019fc0501007387 */ /* 0x0007e20000100800 */
[C-C-:B0-----:R-:W-:Y:S02]  /*5f570*/  LOP3.LUT R6, R29.reuse, 0x2c, R3.reuse, 0xfe, !PT ;  /* 0x0000002c1d067812 */ /* 0x141fe400078efe03 */
[C---:B------:R-:W-:Y:S01]  /*5f580*/  ISETP.LT.AND P1, PT, R16.reuse, UR15, !P0 ;  /* 0x0000000f10007c0c */ /* 0x040fe2000c721270 */
[----:B-1----:R-:W-:Y:S01]  /*5f590*/  IMAD R16, R16, UR5, RZ ;  /* 0x0000000510107c24 */ /* 0x002fe2000f8e02ff */
[----:B---3--:R-:W-:Y:S01]  /*5f5a0*/  LOP3.LUT R5, R29, 0x24, R3, 0xfe, !PT ;  /* 0x000000241d057812 */ /* 0x008fe200078efe03 */
[----:B------:R0:W-:Y:S01]  /*5f5b0*/  STL [R1+0x48], R6 ;  /* 0x0000480601007387 */ /* 0x0001e20000100800 */
[----:B--2---:R-:W-:-:S03]  /*5f5c0*/  IMAD.MOV.U32 R7, RZ, RZ, R10 ;  /* 0x000000ffff077224 */ /* 0x004fc600078e000a */
[----:B------:R-:W-:Y:S04]  /*5f5d0*/  STL [R1+0x40], R5 ;  /* 0x0000400501007387 */ /* 0x000fe80000100800 */
[----:B------:R-:W-:Y:S01]  /*5f5e0*/  STL [R1], R8 ;  /* 0x0000000801007387 */ /* 0x000fe20000100800 */
[----:B0-----:R-:W-:-:S03]  /*5f5f0*/  IMAD.MOV.U32 R6, RZ, RZ, R9 ;  /* 0x000000ffff067224 */ /* 0x001fc600078e0009 */
[----:B------:R-:W-:Y:S01]  /*5f600*/  STL [R1+0xc], R11 ;  /* 0x00000c0b01007387 */ /* 0x000fe20000100800 */
[----:B------:R-:W-:-:S03]  /*5f610*/  LEA R20, P2, R16, R0, 0x1 ;  /* 0x0000000010147211 */ /* 0x000fc600078408ff */
[----:B------:R-:W0:Y:S01]  /*5f620*/  LDS.128 R8, [R24+UR4+0x400] ;  /* 0x0004000418087984 */ /* 0x000e220008000c00 */
[----:B------:R-:W-:-:S03]  /*5f630*/  LEA.HI.X.SX32 R21, R16, R2, 0x1, P2 ;  /* 0x0000000210157211 */ /* 0x000fc600010f0eff */
[----:B------:R1:W-:Y:S04]  /*5f640*/  STL.64 [R1+0x19e0], R6 ;  /* 0x0019e00601007387 */ /* 0x0003e80000100a00 */
[----:B------:R-:W2:Y:S04]  /*5f650*/  LDS.128 R16, [R24+UR4+0x800] ;  /* 0x0008000418107984 */ /* 0x000ea80008000c00 */
[----:B-1----:R-:W3:Y:S04]  /*5f660*/  LDL.LU R7, [R1+0x10] ;  /* 0x0000100001077983 */ /* 0x002ee80000300800 */
[----:B0-----:R0:W-:Y:S04]  /*5f670*/  STL.64 [R1+0x19c8], R10 ;  /* 0x0019c80a01007387 */ /* 0x0011e80000100a00 */
[----:B------:R1:W-:Y:S01]  /*5f680*/  STL.64 [R1+0x19d0], R14 ;  /* 0x0019d00e01007387 */ /* 0x0003e20000100a00 */
[----:B0-----:R-:W-:-:S03]  /*5f690*/  LOP3.LUT R10, R29, 0x14, R3, 0xfe, !PT ;  /* 0x000000141d0a7812 */ /* 0x001fc600078efe03 */
[----:B-1----:R-:W4:Y:S04]  /*5f6a0*/  LDL.LU R15, [R1] ;  /* 0x00000000010f7983 */ /* 0x002f280000300800 */
[----:B------:R-:W-:Y:S04]  /*5f6b0*/  STL [R1+0x30], R10 ;  /* 0x0000300a01007387 */ /* 0x000fe80000100800 */
[----:B--2---:R0:W-:Y:S04]  /*5f6c0*/  STL.64 [R1+0x19d8], R18 ;  /* 0x0019d81201007387 */ /* 0x0041e80000100a00 */
[----:B0-----:R-:W2:Y:S01]  /*5f6d0*/  LDL.LU R19, [R1+0x30] ;  /* 0x0000300001137983 */ /* 0x001ea20000300800 */
[----:B------:R-:W-:-:S02]  /*5f6e0*/  LOP3.LUT R22, R29, 0x4, R3, 0xfe, !PT ;  /* 0x000000041d167812 */ /* 0x000fc400078efe03 */
[C-C-:B------:R-:W-:Y:S01]  /*5f6f0*/  LOP3.LUT R6, R29.reuse, 0x20, R3.reuse, 0xfe, !PT ;  /* 0x000000201d067812 */ /* 0x140fe200078efe03 */
[----:B------:R-:W5:Y:S01]  /*5f700*/  LDL.LU R14, [R1+0x40] ;  /* 0x00004000010e7983 */ /* 0x000f620000300800 */
[C---:B------:R-:W-:Y:S01]  /*5f710*/  ISETP.LT.AND P5, PT, R22.reuse, UR15, !P0 ;  /* 0x0000000f16007c0c */ /* 0x040fe2000c7a1270 */
[----:B------:R-:W-:Y:S01]  /*5f720*/  IMAD R22, R22, UR5, RZ ;  /* 0x0000000516167c24 */ /* 0x000fe2000f8e02ff */
[C-C-:B------:R-:W-:Y:S02]  /*5f730*/  LOP3.LUT R5, R29.reuse, 0x1c, R3.reuse, 0xfe, !PT ;  /* 0x0000001c1d057812 */ /* 0x140fe400078efe03 */
[C-C-:B------:R-:W-:Y:S02]  /*5f740*/  LOP3.LUT R11, R29.reuse, 0x18, R3.reuse, 0xfe, !PT ;  /* 0x000000181d0b7812 */ /* 0x140fe400078efe03 */
[----:B------:R-:W-:Y:S02]  /*5f750*/  LEA R28, P2, R22, R0, 0x1 ;  /* 0x00000000161c7211 */ /* 0x000fe400078408ff */
[----:B------:R-:W-:-:S02]  /*5f760*/  LOP3.LUT R10, R29, 0x10, R3, 0xfe, !PT ;  /* 0x000000101d0a7812 */ /* 0x000fc400078efe03 */
[C-C-:B------:R-:W-:Y:S02]  /*5f770*/  LOP3.LUT R18, R29.reuse, 0xc, R3.reuse, 0xfe, !PT ;  /* 0x0000000c1d127812 */ /* 0x140fe400078efe03 */
[----:B------:R-:W-:Y:S02]  /*5f780*/  LOP3.LUT R3, R29, 0x8, R3, 0xfe, !PT ;  /* 0x000000081d037812 */ /* 0x000fe400078efe03 */
[----:B------:R-:W-:Y:S02]  /*5f790*/  LEA.HI.X.SX32 R29, R22, R2, 0x1, P2 ;  /* 0x00000002161d7211 */ /* 0x000fe400010f0eff */
[C---:B------:R-:W-:Y:S01]  /*5f7a0*/  ISETP.LT.AND P3, PT, R3.reuse, UR15, !P0 ;  /* 0x0000000f03007c0c */ /* 0x040fe2000c761270 */
[----:B------:R-:W-:Y:S01]  /*5f7b0*/  IMAD R3, R3, UR5, RZ ;  /* 0x0000000503037c24 */ /* 0x000fe2000f8e02ff */
[C---:B------:R-:W-:Y:S01]  /*5f7c0*/  ISETP.LT.AND P4, PT, R18.reuse, UR15, !P0 ;  /* 0x0000000f12007c0c */ /* 0x040fe2000c781270 */
[----:B------:R-:W-:Y:S01]  /*5f7d0*/  IMAD R18, R18, UR5, RZ ;  /* 0x0000000512127c24 */ /* 0x000fe2000f8e02ff */
[C---:B------:R-:W-:Y:S01]  /*5f7e0*/  ISETP.LT.AND P2, PT, R10.reuse, UR15, !P0 ;  /* 0x0000000f0a007c0c */ /* 0x040fe2000c741270 */
[----:B------:R-:W-:Y:S01]  /*5f7f0*/  IMAD R10, R10, UR5, RZ ;  /* 0x000000050a0a7c24 */ /* 0x000fe2000f8e02ff */
[----:B---3--:R-:W-:Y:S04]  /*5f800*/  @P1 STG.E.U16 desc[UR8][R20.64], R7 ;  /* 0x0000000714001986 */ /* 0x008fe8000c101508 */
[----:B------:R-:W0:Y:S04]  /*5f810*/  LDS.128 R20, [R27+UR4+0xc00] ;  /* 0x000c00041b147984 */ /* 0x000e280008000c00 */
[----:B------:R1:W-:Y:S04]  /*5f820*/  @P5 STG.E.U16 desc[UR8][R28.64], R4 ;  /* 0x000000041c005986 */ /* 0x0003e8000c101508 */
[----:B------:R-:W3:Y:S01]  /*5f830*/  LDS.128 R24, [R24+UR4+0xc00] ;  /* 0x000c000418187984 */ /* 0x000ee20008000c00 */
[----:B-1----:R-:W-:-:S04]  /*5f840*/  LEA R28, P1, R3, R0, 0x1 ;  /* 0x00000000031c7211 */ /* 0x002fc800078208ff */
[----:B------:R-:W-:Y:S01]  /*5f850*/  LEA.HI.X.SX32 R29, R3, R2, 0x1, P1 ;  /* 0x00000002031d7211 */ /* 0x000fe200008f0eff */
[----:B0-----:R0:W-:Y:S04]  /*5f860*/  STL.64 [R1+0x19e8], R22 ;  /* 0x0019e81601007387 */ /* 0x0011e80000100a00 */
[----:B----4-:R1:W-:Y:S01]  /*5f870*/  @P3 STG.E.U16 desc[UR8][R28.64], R15 ;  /* 0x0000000f1c003986 */ /* 0x0103e2000c101508 */
[----:B0-----:R-:W-:Y:S01]  /*5f880*/  IMAD.MOV.U32 R23, RZ, RZ, R18 ;  /* 0x000000ffff177224 */ /* 0x001fe200078e0012 */
[-C--:B------:R-:W-:Y:S02]  /*5f890*/  LEA R22, P5, R18, R0.reuse, 0x1 ;  /* 0x0000000012167211 */ /* 0x080fe400078a08ff */
[----:B------:R-:W-:Y:S01]  /*5f8a0*/  LEA R18, P6, R10, R0, 0x1 ;  /* 0x000000000a127211 */ /* 0x000fe200078c08ff */
[C---:B--2---:R-:W-:Y:S01]  /*5f8b0*/  IMAD R3, R19.reuse, UR5, RZ ;  /* 0x0000000513037c24 */ /* 0x044fe2000f8e02ff */
[----:B------:R-:W-:-:S02]  /*5f8c0*/  ISETP.LT.AND P1, PT, R19, UR15, !P0 ;  /* 0x0000000f13007c0c */ /* 0x000fc4000c721270 */
[-C--:B------:R-:W-:Y:S02]  /*5f8d0*/  LEA.HI.X.SX32 R23, R23, R2.reuse, 0x1, P5 ;  /* 0x0000000217177211 */ /* 0x080fe400028f0eff */
[----:B------:R-:W-:Y:S02]  /*5f8e0*/  LEA.HI.X.SX32 R19, R10, R2, 0x1, P6 ;  /* 0x000000020a137211 */ /* 0x000fe400030f0eff */
[----:B-1----:R-:W-:Y:S01]  /*5f8f0*/  LEA R28, P5, R3, R0, 0x1 ;  /* 0x00000000031c7211 */ /* 0x002fe200078a08ff */
[----:B------:R0:W-:Y:S01]  /*5f900*/  @P4 STG.E.U16 desc[UR8][R22.64], R8 ;  /* 0x0000000816004986 */ /* 0x0001e2000c101508 */
[----:B------:R-:W-:Y:S02]  /*5f910*/  ISETP.LT.AND P3, PT, R11, UR15, !P0 ;  /* 0x0000000f0b007c0c */ /* 0x000fe4000c761270 */
[----:B------:R-:W-:Y:S01]  /*5f920*/  LEA.HI.X.SX32 R29, R3, R2, 0x1, P5 ;  /* 0x00000002031d7211 */ /* 0x000fe200028f0eff */
[----:B------:R-:W2:Y:S01]  /*5f930*/  LDL.LU R10, [R1+0x48] ;  /* 0x00004800010a7983 */ /* 0x000ea20000300800 */
[----:B------:R-:W-:-:S03]  /*5f940*/  IMAD R3, R5, UR5, RZ ;  /* 0x0000000505037c24 */ /* 0x000fc6000f8e02ff */
[----:B------:R1:W-:Y:S01]  /*5f950*/  @P2 STG.E.U16 desc[UR8][R18.64], R12 ;  /* 0x0000000c12002986 */ /* 0x0003e2000c101508 */
[----:B------:R-:W-:Y:S01]  /*5f960*/  ISETP.LT.AND P2, PT, R5, UR15, !P0 ;  /* 0x0000000f05007c0c */ /* 0x000fe2000c741270 */
[----:B0-----:R-:W-:Y:S02]  /*5f970*/  IMAD R22, R11, UR5, RZ ;  /* 0x000000050b167c24 */ /* 0x001fe4000f8e02ff */
[----:B------:R-:W4:Y:S04]  /*5f980*/  LDL.LU R11, [R1+0x4c] ;  /* 0x00004c00010b7983 */ /* 0x000f280000300800 */
[----:B------:R-:W2:Y:S01]  /*5f990*/  LDL.LU R5, [R1+0x19fc] ;  /* 0x0019fc0001057983 */ /* 0x000ea20000300800 */
[----:B-1----:R-:W-:-:S03]  /*5f9a0*/  LEA R18, P4, R22, R0, 0x1 ;  /* 0x0000000016127211 */ /* 0x002fc600078808ff */
[----:B------:R0:W-:Y:S01]  /*5f9b0*/  @P1 STG.E.U16 desc[UR8][R28.64], R16 ;  /* 0x000000101c001986 */ /* 0x0001e2000c101508 */
[----:B------:R-:W-:Y:S02]  /*5f9c0*/  ISETP.LT.AND P1, PT, R6, UR15, !P0 ;  /* 0x0000000f06007c0c */ /* 0x000fe4000c721270 */
[----:B------:R-:W-:Y:S01]  /*5f9d0*/  LEA.HI.X.SX32 R19, R22, R2, 0x1, P4 ;  /* 0x0000000216137211 */ /* 0x000fe200020f0eff */
[----:B------:R-:W-:Y:S01]  /*5f9e0*/  IMAD R6, R6, UR5, RZ ;  /* 0x0000000506067c24 */ /* 0x000fe2000f8e02ff */
[----:B0-----:R-:W-:-:S04]  /*5f9f0*/  LEA R28, P5, R3, R0, 0x1 ;  /* 0x00000000031c7211 */ /* 0x001fc800078a08ff */
[----:B------:R-:W-:Y:S01]  /*5fa00*/  LEA.HI.X.SX32 R29, R3, R2, 0x1, P5 ;  /* 0x00000002031d7211 */ /* 0x000fe200028f0eff */
[----:B-----5:R-:W-:Y:S01]  /*5fa10*/  IMAD R3, R14, UR5, RZ ;  /* 0x000000050e037c24 */ /* 0x020fe2000f8e02ff */
[----:B------:R0:W-:Y:S04]  /*5fa20*/  @P3 STG.E.U16 desc[UR8][R18.64], R20 ;  /* 0x0000001412003986 */ /* 0x0001e8000c101508 */
[----:B---3--:R1:W-:Y:S01]  /*5fa30*/  @P2 STG.E.U16 desc[UR8][R28.64], R24 ;  /* 0x000000181c002986 */ /* 0x0083e2000c101508 */
[CC--:B0-----:R-:W-:Y:S02]  /*5fa40*/  LEA R18, P3, R6.reuse, R0.reuse, 0x1 ;  /* 0x0000000006127211 */ /* 0x0c1fe400078608ff */
[----:B-1----:R-:W-:Y:S02]  /*5fa50*/  LEA R28, P2, R3, R0, 0x1 ;  /* 0x00000000031c7211 */ /* 0x002fe400078408ff */
[----:B------:R-:W-:-:S02]  /*5fa60*/  LEA.HI.X.SX32 R19, R6, R2, 0x1, P3 ;  /* 0x0000000206137211 */ /* 0x000fc400018f0eff */
[----:B------:R-:W-:Y:S01]  /*5fa70*/  LEA.HI.X.SX32 R29, R3, R2, 0x1, P2 ;  /* 0x00000002031d7211 */ /* 0x000fe200010f0eff */
[----:B------:R-:W3:Y:S01]  /*5fa80*/  LDL.LU R6, [R1+0x54] ;  /* 0x0000540001067983 */ /* 0x000ee20000300800 */
[C---:B--2---:R-:W-:Y:S01]  /*5fa90*/  ISETP.LT.AND P2, PT, R5.reuse, UR15, !P0 ;  /* 0x0000000f05007c0c */ /* 0x044fe2000c741270 */
[----:B------:R-:W-:Y:S02]  /*5faa0*/  IMAD R3, R5, UR5, RZ ;  /* 0x0000000505037c24 */ /* 0x000fe4000f8e02ff */
[----:B------:R-:W2:Y:S01]  /*5fab0*/  LDL.LU R5, [R1+0x19f8] ;  /* 0x0019f80001057983 */ /* 0x000ea20000300800 */
[----:B------:R-:W-:Y:S02]  /*5fac0*/  ISETP.LT.AND P4, PT, R14, UR15, !P0 ;  /* 0x0000000f0e007c0c */ /* 0x000fe4000c781270 */
[----:B------:R-:W-:Y:S02]  /*5fad0*/  PRMT R8, R7, 0x7632, R8 ;  /* 0x0000763207087816 */ /* 0x000fe40000000008 */
[----:B------:R-:W-:Y:S01]  /*5fae0*/  PRMT R4, R4, 0x7632, R4 ;  /* 0x0000763204047816 */ /* 0x000fe20000000004 */
[----:B------:R-:W5:Y:S04]  /*5faf0*/  LDL.LU R7, [R1+0x58] ;  /* 0x0000580001077983 */ /* 0x000f680000300800 */
[----:B------:R-:W-:Y:S04]  /*5fb00*/  @P1 STG.E.U16 desc[UR8][R18.64], R8 ;  /* 0x0000000812001986 */ /* 0x000fe8000c101508 */
[----:B------:R0:W-:Y:S01]  /*5fb10*/  @P4 STG.E.U16 desc[UR8][R28.64], R4 ;  /* 0x000000041c004986 */ /* 0x0001e2000c101508 */
[----:B----4-:R-:W-:-:S02]  /*5fb20*/  ISETP.LT.AND P4, PT, R11, UR15, !P0 ;  /* 0x0000000f0b007c0c */ /* 0x010fc4000c781270 */
[----:B0-----:R-:W-:Y:S01]  /*5fb30*/  LEA R28, P3, R3, R0, 0x1 ;  /* 0x00000000031c7211 */ /* 0x001fe200078608ff */
[----:B------:R-:W-:-:S03]  /*5fb40*/  IMAD R4, R11, UR5, RZ ;  /* 0x000000050b047c24 */ /* 0x000fc6000f8e02ff */
[----:B------:R-:W-:Y:S02]  /*5fb50*/  LEA.HI.X.SX32 R29, R3, R2, 0x1, P3 ;  /* 0x00000002031d7211 */ /* 0x000fe400018f0eff */
[C---:B--2---:R-:W-:Y:S01]  /*5fb60*/  ISETP.LT.AND P3, PT, R5.reuse, UR15, !P0 ;  /* 0x0000000f05007c0c */ /* 0x044fe2000c761270 */
[----:B------:R-:W-:Y:S02]  /*5fb70*/  IMAD R3, R5, UR5, RZ ;  /* 0x0000000505037c24 */ /* 0x000fe4000f8e02ff */
[----:B------:R-:W2:Y:S04]  /*5fb80*/  LDL.LU R5, [R1+0x19f4] ;  /* 0x0019f40001057983 */ /* 0x000ea80000300800 */
[----:B------:R-:W4:Y:S01]  /*5fb90*/  LDL.LU R11, [R1+0x60] ;  /* 0x00006000010b7983 */ /* 0x000f220000300800 */
[----:B------:R-:W-:-:S02]  /*5fba0*/  PRMT R8, R15, 0x7632, R8 ;  /* 0x000076320f087816 */ /* 0x000fc40000000008 */
[C---:B------:R-:W-:Y:S01]  /*5fbb0*/  ISETP.LT.AND P1, PT, R10.reuse, UR15, !P0 ;  /* 0x0000000f0a007c0c */ /* 0x040fe2000c721270 */
[----:B------:R-:W-:Y:S01]  /*5fbc0*/  IMAD R10, R10, UR5, RZ ;  /* 0x000000050a0a7c24 */ /* 0x000fe2000f8e02ff */
[-C--:B------:R-:W-:Y:S01]  /*5fbd0*/  LEA R14, P5, R4, R0.reuse, 0x1 ;  /* 0x00000000040e7211 */ /* 0x080fe200078a08ff */
[----:B------:R0:W-:Y:S03]  /*5fbe0*/  @P2 STG.E.U16 desc[UR8][R28.64], R8 ;  /* 0x000000081c002986 */ /* 0x0001e6000c101508 */
[----:B------:R-:W-:Y:S01]  /*5fbf0*/  LEA R22, P2, R10, R0, 0x1 ;  /* 0x000000000a167211 */ /* 0x000fe200078408ff */
[----:B------:R-:W4:Y:S01]  /*5fc00*/  LDL.LU R18, [R1+0x64] ;  /* 0x0000640001127983 */ /* 0x000f220000300800 */
[----:B------:R-:W-:Y:S02]  /*5fc10*/  PRMT R12, R12, 0x7632, R12 ;  /* 0x000076320c0c7816 */ /* 0x000fe4000000000c */
[-C--:B------:R-:W-:Y:S01]  /*5fc20*/  LEA.HI.X.SX32 R23, R10, R2.reuse, 0x1, P2 ;  /* 0x000000020a177211 */ /* 0x080fe200010f0eff */
[----:B------:R-:W4:Y:S01]  /*5fc30*/  LDL.LU R19, [R1+0x68] ;  /* 0x0000680001137983 */ /* 0x000f220000300800 */
[----:B------:R-:W-:-:S02]  /*5fc40*/  LEA.HI.X.SX32 R15, R4, R2, 0x1, P5 ;  /* 0x00000002040f7211 */ /* 0x000fc400028f0eff */
[----:B0-----:R-:W-:Y:S02]  /*5fc50*/  PRMT R8, R8, 0x7632, R8 ;  /* 0x0000763208087816 */ /* 0x001fe40000000008 */
[C---:B------:R-:W-:Y:S02]  /*5fc60*/  LEA R28, P6, R3.reuse, R0, 0x1 ;  /* 0x00000000031c7211 */ /* 0x040fe400078c08ff */
[----:B------:R-:W-:Y:S01]  /*5fc70*/  PRMT R16, R16, 0x7632, R16 ;  /* 0x0000763210107816 */ /* 0x000fe20000000010 */
[----:B------:R0:W-:Y:S01]  /*5fc80*/  @P1 STG.E.U16 desc[UR8][R22.64], R8 ;  /* 0x0000000816001986 */ /* 0x0001e2000c101508 */
[----:B------:R-:W-:Y:S01]  /*5fc90*/  LEA.HI.X.SX32 R29, R3, R2, 0x1, P6 ;  /* 0x00000002031d7211 */ /* 0x000fe200030f0eff */
[C---:B---3--:R-:W-:Y:S02]  /*5fca0*/  IMAD R3, R6.reuse, UR5, RZ ;  /* 0x0000000506037c24 */ /* 0x048fe4000f8e02ff */
[----:B------:R1:W-:Y:S01]  /*5fcb0*/  @P4 STG.E.U16 desc[UR8][R14.64], R12 ;  /* 0x0000000c0e004986 */ /* 0x0003e2000c101508 */
[----:B------:R-:W-:-:S02]  /*5fcc0*/  ISETP.LT.AND P4, PT, R6, UR15, !P0 ;  /* 0x0000000f06007c0c */ /* 0x000fc4000c781270 */
[C---:B-----5:R-:W-:Y:S01]  /*5fcd0*/  ISETP.LT.AND P2, PT, R7.reuse, UR15, !P0 ;  /* 0x0000000f07007c0c */ /* 0x060fe2000c741270 */
[----:B------:R3:W-:Y:S01]  /*5fce0*/  @P3 STG.E.U16 desc[UR8][R28.64], R16 ;  /* 0x000000101c003986 */ /* 0x0007e2000c101508 */
[----:B0-----:R-:W-:Y:S01]  /*5fcf0*/  IMAD R8, R7, UR5, RZ ;  /* 0x0000000507087c24 */ /* 0x001fe2000f8e02ff */
[----:B------:R-:W-:Y:S02]  /*5fd00*/  PRMT R20, R20, 0x7632, R20 ;  /* 0x0000763214147816 */ /* 0x000fe40000000014 */
[----:B------:R-:W-:Y:S01]  /*5fd10*/  PRMT R24, R24, 0x7632, R24 ;  /* 0x0000763218187816 */ /* 0x000fe20000000018 */
[----:B-1----:R-:W5:Y:S01]  /*5fd20*/  LDL.LU R14, [R1+0x6c] ;  /* 0x00006c00010e7983 */ /* 0x002f620000300800 */
[CC--:B------:R-:W-:Y:S02]  /*5fd30*/  LEA R22, P5, R8.reuse, R0.reuse, 0x1 ;  /* 0x0000000008167211 */ /* 0x0c0fe400078a08ff */
[----:B---3--:R-:W-:Y:S01]  /*5fd40*/  LEA R28, P1, R3, R0, 0x1 ;  /* 0x00000000031c7211 */ /* 0x008fe200078208ff */
[----:B------:R-:W3:Y:S01]  /*5fd50*/  LDL.LU R15, [R1+0x70] ;  /* 0x00007000010f7983 */ /* 0x000ee20000300800 */
[----:B------:R-:W-:-:S02]  /*5fd60*/  LEA.HI.X.SX32 R23, R8, R2, 0x1, P5 ;  /* 0x0000000208177211 */ /* 0x000fc400028f0eff */
[----:B------:R-:W-:-:S05]  /*5fd70*/  LEA.HI.X.SX32 R29, R3, R2, 0x1, P1 ;  /* 0x00000002031d7211 */ /* 0x000fca00008f0eff */
[----:B------:R-:W-:Y:S04]  /*5fd80*/  @P4 STG.E.U16 desc[UR8][R28.64], R20 ;  /* 0x000000141c004986 */ /* 0x000fe8000c101508 */
[----:B------:R0:W-:Y:S01]  /*5fd90*/  @P2 STG.E.U16 desc[UR8][R22.64], R24 ;  /* 0x0000001816002986 */ /* 0x0001e2000c101508 */
[C---:B--2---:R-:W-:Y:S01]  /*5fda0*/  ISETP.LT.AND P3, PT, R5.reuse, UR15, !P0 ;  /* 0x0000000f05007c0c */ /* 0x044fe2000c761270 */
[----:B------:R-:W-:Y:S02]  /*5fdb0*/  IMAD R4, R5, UR5, RZ ;  /* 0x0000000505047c24 */ /* 0x000fe4000f8e02ff */
[----:B------:R-:W2:Y:S01]  /*5fdc0*/  LDL.LU R5, [R1+0x19f0] ;  /* 0x0019f00001057983 */ /* 0x000ea20000300800 */
[C---:B----4-:R-:W-:Y:S01]  /*5fdd0*/  ISETP.LT.AND P1, PT, R11.reuse, UR15, !P0 ;  /* 0x0000000f0b007c0c */ /* 0x050fe2000c721270 */
[----:B------:R-:W-:-:S02]  /*5fde0*/  IMAD R3, R11, UR5, RZ ;  /* 0x000000050b037c24 */ /* 0x000fc4000f8e02ff */
[----:B------:R-:W4:Y:S04]  /*5fdf0*/  LDL.LU R10, [R1+0x74] ;  /* 0x00007400010a7983 */ /* 0x000f280000300800 */
[----:B------:R-:W2:Y:S04]  /*5fe00*/  LDL.LU R11, [R1+0x78] ;  /* 0x00007800010b7983 */ /* 0x000ea80000300800 */
[----:B0-----:R-:W2:Y:S04]  /*5fe10*/  LDL.LU.64 R22, [R1+0x19e8] ;  /* 0x0019e80001167983 */ /* 0x001ea80000300a00 */
[----:B------:R-:W2:Y:S01]  /*5fe20*/  LDL.LU R24, [R1+0x14] ;  /* 0x0000140001187983 */ /* 0x000ea20000300800 */
[----:B------:R-:W-:-:S04]  /*5fe30*/  LEA R6, P6, R4, R0, 0x1 ;  /* 0x0000000004067211 */ /* 0x000fc800078c08ff */
[----:B------:R-:W-:Y:S02]  /*5fe40*/  LEA.HI.X.SX32 R7, R4, R2, 0x1, P6 ;  /* 0x0000000204077211 */ /* 0x000fe400030f0eff */
[----:B------:R-:W-:Y:S01]  /*5fe50*/  LEA R28, P4, R3, R0, 0x1 ;  /* 0x00000000031c7211 */ /* 0x000fe200078808ff */
[----:B------:R-:W-:-:S03]  /*5fe60*/  IMAD R8, R19, UR5, RZ ;  /* 0x0000000513087c24 */ /* 0x000fc6000f8e02ff */
[----:B------:R-:W-:Y:S01]  /*5fe70*/  LEA.HI.X.SX32 R29, R3, R2, 0x1, P4 ;  /* 0x00000002031d7211 */ /* 0x000fe200020f0eff */
[C---:B------:R-:W-:Y:S01]  /*5fe80*/  IMAD R3, R18.reuse, UR5, RZ ;  /* 0x0000000512037c24 */ /* 0x040fe2000f8e02ff */
[----:B--2---:R0:W-:Y:S04]  /*5fe90*/  @P3 STG.E.U16 desc[UR8][R6.64], R24 ;  /* 0x0000001806003986 */ /* 0x0041e8000c101508 */
[----:B0-----:R-:W2:Y:S01]  /*5fea0*/  LDL.LU.64 R6, [R1+0x19e0] ;  /* 0x0019e00001067983 */ /* 0x001ea20000300a00 */
[----:B------:R-:W-:Y:S01]  /*5feb0*/  ISETP.LT.AND P3, PT, R18, UR15, !P0 ;  /* 0x0000000f12007c0c */ /* 0x000fe2000c761270 */
[C---:B-----5:R-:W-:Y:S01]  /*5fec0*/  IMAD R4, R14.reuse, UR5, RZ ;  /* 0x000000050e047c24 */ /* 0x060fe2000f8e02ff */
[----:B------:R-:W-:Y:S01]  /*5fed0*/  ISETP.LT.AND P2, PT, R19, UR15, !P0 ;  /* 0x0000000f13007c0c */ /* 0x000fe2000c741270 */
[----:B------:R0:W-:Y:S01]  /*5fee0*/  @P1 STG.E.U16 desc[UR8][R28.64], R5 ;  /* 0x000000051c001986 */ /* 0x0001e2000c101508 */
[----:B------:R-:W-:-:S02]  /*5fef0*/  ISETP.LT.AND P4, PT, R14, UR15, !P0 ;  /* 0x0000000f0e007c0c */ /* 0x000fc4000c781270 */
[-C--:B------:R-:W-:Y:S01]  /*5ff00*/  LEA R18, P5, R8, R0.reuse, 0x1 ;  /* 0x0000000008127211 */ /* 0x080fe200078a08ff */
[----:B------:R-:W5:Y:S01]  /*5ff10*/  LDL.LU R20, [R1+0x84] ;  /* 0x0000840001147983 */ /* 0x000f620000300800 */
[----:B------:R-:W-:Y:S02]  /*5ff20*/  LEA R14, P6, R4, R0, 0x1 ;  /* 0x00000000040e7211 */ /* 0x000fe400078c08ff */
[----:B------:R-:W-:Y:S02]  /*5ff30*/  LEA.HI.X.SX32 R19, R8, R2, 0x1, P5 ;  /* 0x0000000208137211 */ /* 0x000fe400028f0eff */
[----:B------:R-:W5:Y:S01]  /*5ff40*/  LDL.LU R8, [R1+0x7c] ;  /* 0x00007c0001087983 */ /* 0x000f620000300800 */
[----:B0-----:R-:W-:-:S04]  /*5ff50*/  LEA R28, P1, R3, R0, 0x1 ;  /* 0x00000000031c7211 */ /* 0x001fc800078208ff */
[-C--:B------:R-:W-:Y:S01]  /*5ff60*/  LEA.HI.X.SX32 R29, R3, R2.reuse, 0x1, P1 ;  /* 0x00000002031d7211 */ /* 0x080fe200008f0eff */
[C---:B---3--:R-:W-:Y:S01]  /*5ff70*/  IMAD R3, R15.reuse, UR5, RZ ;  /* 0x000000050f037c24 */ /* 0x048fe2000f8e02ff */
[----:B------:R-:W-:Y:S02]  /*5ff80*/  ISETP.LT.AND P1, PT, R15, UR15, !P0 ;  /* 0x0000000f0f007c0c */ /* 0x000fe4000c721270 */
[----:B------:R-:W-:Y:S01]  /*5ff90*/  LEA.HI.X.SX32 R15, R4, R2, 0x1, P6 ;  /* 0x00000002040f7211 */ /* 0x000fe200030f0eff */
[C---:B----4-:R-:W-:Y:S01]  /*5ffa0*/  IMAD R4, R10.reuse, UR5, RZ ;  /* 0x000000050a047c24 */ /* 0x050fe2000f8e02ff */
[----:B--2---:R0:W-:Y:S04]  /*5ffb0*/  @P3 STG.E.U16 desc[UR8][R28.64], R6 ;  /* 0x000000061c003986 */ /* 0x0041e8000c101508 */
[----:B------:R1:W-:Y:S01]  /*5ffc0*/  @P2 STG.E.U16 desc[UR8][R18.64], R9 ;  /* 0x0000000912002986 */ /* 0x0003e2000c101508 */
[----:B------:R-:W-:-:S03]  /*5ffd0*/  ISETP.LT.AND P2, PT, R10, UR15, !P0 ;  /* 0x0000000f0a007c0c */ /* 0x000fc6000c741270 */
[----:B------:R2:W-:Y:S01]  /*5ffe0*/  @P4 STG.E.U16 desc[UR8][R14.64], R13 ;  /* 0x0000000d0e004986 */ /* 0x0005e2000c101508 */
[CC--:B------:R-:W-:Y:S02]  /*5fff0*/  LEA R10, P4, R4.reuse, R0.reuse, 0x1 ;  /* 0x00000000040a7211 */ /* 0x0c0fe400078808ff */
[C---:B0-----:R-:W-:Y:S01]  /*60000*/  LEA R28, P3, R3.reuse, R0, 0x1 ;  /* 0x00000000031c7211 */ /* 0x041fe200078608ff */
[----:B-1----:R-:W3:Y:S03]  /*60010*/  LDL.LU.64 R18, [R1+0x19d8] ;  /* 0x0019d80001127983 */ /* 0x002ee60000300a00 */
[-C--:B------:R-:W-:Y:S01]  /*60020*/  LEA.HI.X.SX32 R29, R3, R2.reuse, 0x1, P3 ;  /* 0x00000002031d7211 */ /* 0x080fe200018f0eff */
[C---:B------:R-:W-:Y:S01]  /*60030*/  IMAD R3, R11.reuse, UR5, RZ ;  /* 0x000000050b037c24 */ /* 0x040fe2000f8e02ff */
[----:B------:R-:W-:Y:S01]  /*60040*/  ISETP.LT.AND P3, PT, R11, UR15, !P0 ;  /* 0x0000000f0b007c0c */ /* 0x000fe2000c761270 */
[----:B------:R-:W4:Y:S01]  /*60050*/  LDL.LU R16, [R1+0x88] ;  /* 0x0000880001107983 */ /* 0x000f220000300800 */
[----:B------:R-:W-:-:S03]  /*60060*/  LEA.HI.X.SX32 R11, R4, R2, 0x1, P4 ;  /* 0x00000002040b7211 */ /* 0x000fc600020f0eff */
[----:B--2---:R-:W2:Y:S04]  /*60070*/  LDL.LU.64 R14, [R1+0x19d0] ;  /* 0x0019d000010e7983 */ /* 0x004ea80000300a00 */
[----:B------:R-:W2:Y:S04]  /*60080*/  LDL.LU R12, [R1+0x8c] ;  /* 0x00008c00010c7983 */ /* 0x000ea80000300800 */
[----:B------:R-:W2:Y:S04]  /*60090*/  LDL.LU R4, [R1+0x80] ;  /* 0x0000800001047983 */ /* 0x000ea80000300800 */
[----:B------:R0:W-:Y:S04]  /*600a0*/  @P1 STG.E.U16 desc[UR8][R28.64], R17 ;  /* 0x000000111c001986 */ /* 0x0001e8000c101508 */
[----:B------:R-:W-:Y:S01]  /*600b0*/  @P2 STG.E.U16 desc[UR8][R10.64], R21 ;  /* 0x000000150a002986 */ /* 0x000fe2000c101508 */
[----:B0-----:R-:W-:-:S04]  /*600c0*/  LEA R28, P5, R3, R0, 0x1 ;  /* 0x00000000031c7211 */ /* 0x001fc800078a08ff */
[----:B------:R-:W-:-:S05]  /*600d0*/  LEA.HI.X.SX32 R29, R3, R2, 0x1, P5 ;  /* 0x00000002031d7211 */ /* 0x000fca00028f0eff */
[----:B------:R0:W-:Y:S04]  /*600e0*/  @P3 STG.E.U16 desc[UR8][R28.64], R25 ;  /* 0x000000191c003986 */ /* 0x0001e8000c101508 */
[----:B0-----:R-:W3:Y:S01]  /*600f0*/  LDL.LU R29, [R1+0x90] ;  /* 0x00009000011d7983 */ /* 0x001ee20000300800 */
[C---:B-----5:R-:W-:Y:S01]  /*60100*/  ISETP.LT.AND P1, PT, R8.reuse, UR15, !P0 ;  /* 0x0000000f08007c0c */ /* 0x060fe2000c721270 */
[----:B------:R-:W-:-:S05]  /*60110*/  IMAD R8, R8, UR5, RZ ;  /* 0x0000000508087c24 */ /* 0x000fca000f8e02ff */
[----:B------:R-:W-:Y:S02]  /*60120*/  LEA R10, P2, R8, R0, 0x1 ;  /* 0x00000000080a7211 */ /* 0x000fe400078408ff */
[----:B------:R-:W-:Y:S02]  /*60130*/  PRMT R9, R24, 0x7632, R9 ;  /* 0x0000763218097816 */ /* 0x000fe40000000009 */
[----:B------:R-:W-:Y:S01]  /*60140*/  LEA.HI.X.SX32 R11, R8, R2, 0x1, P2 ;  /* 0x00000002080b7211 */ /* 0x000fe200010f0eff */
[----:B------:R-:W5:Y:S01]  /*60150*/  LDL.LU R24, [R1+0x98] ;  /* 0x0000980001187983 */ /* 0x000f620000300800 */
[----:B------:R-:W-:Y:S02]  /*60160*/  PRMT R8, R5, 0x7632, R8 ;  /* 0x0000763205087816 */ /* 0x000fe40000000008 */
[----:B------:R-:W-:Y:S01]  /*60170*/  ISETP.LT.AND P2, PT, R20, UR15, !P0 ;  /* 0x0000000f14007c0c */ /* 0x000fe2000c741270 */
[----:B------:R0:W-:Y:S01]  /*60180*/  @P1 STG.E.U16 desc[UR8][R10.64], R9 ;  /* 0x000000090a001986 */ /* 0x0001e2000c101508 */
[----:B------:R-:W-:-:S03]  /*60190*/  PRMT R13, R9, 0x7632, R13 ;  /* 0x00007632090d7816 */ /* 0x000fc6000000000d */
[----:B0-----:R-:W5:Y:S01]  /*601a0*/  LDL.LU.64 R10, [R1+0x19c8] ;  /* 0x0019c800010a7983 */ /* 0x001f620000300a00 */
[C---:B--2---:R-:W-:Y:S01]  /*601b0*/  IMAD R3, R4.reuse, UR5, RZ ;  /* 0x0000000504037c24 */ /* 0x044fe2000f8e02ff */
[----:B------:R-:W-:-:S04]  /*601c0*/  ISETP.LT.AND P4, PT, R4, UR15, !P0 ;  /* 0x0000000f04007c0c */ /* 0x000fc8000c781270 */
[----:B------:R-:W-:-:S04]  /*601d0*/  LEA R4, P3, R3, R0, 0x1 ;  /* 0x0000000003047211 */ /* 0x000fc800078608ff */
[----:B------:R-:W-:Y:S01]  /*601e0*/  LEA.HI.X.SX32 R5, R3, R2, 0x1, P3 ;  /* 0x0000000203057211 */ /* 0x000fe200018f0eff */
[----:B------:R-:W-:-:S04]  /*601f0*/  IMAD R3, R20, UR5, RZ ;  /* 0x0000000514037c24 */ /* 0x000fc8000f8e02ff */
[----:B------:R0:W-:Y:S01]  /*60200*/  @P4 STG.E.U16 desc[UR8][R4.64], R8 ;  /* 0x0000000804004986 */ /* 0x0001e2000c101508 */
[C---:B------:R-:W-:Y:S01]  /*60210*/  ISETP.LT.AND P4, PT, R12.reuse, UR15, !P0 ;  /* 0x0000000f0c007c0c */ /* 0x040fe2000c781270 */
[----:B------:R-:W-:Y:S01]  /*60220*/  IMAD R12, R12, UR5, RZ ;  /* 0x000000050c0c7c24 */ /* 0x000fe2000f8e02ff */
[C---:B0-----:R-:W-:Y:S02]  /*60230*/  LEA R4, P3, R3.reuse, R0, 0x1 ;  /* 0x0000000003047211 */ /* 0x041fe400078608ff */
[----:B------:R-:W-:Y:S02]  /*60240*/  PRMT R8, R6, 0x7632, R8 ;  /* 0x0000763206087816 */ /* 0x000fe40000000008 */
[----:B------:R-:W-:Y:S01]  /*60250*/  LEA.HI.X.SX32 R5, R3, R2, 0x1, P3 ;  /* 0x0000000203057211 */ /* 0x000fe200018f0eff */
[----:B------:R-:W2:Y:S01]  /*60260*/  LDL.LU R6, [R1+0x19c4] ;  /* 0x0019c40001067983 */ /* 0x000ea20000300800 */
[----:B---3--:R-:W-:-:S03]  /*60270*/  IMAD R3, R29, UR5, RZ ;  /* 0x000000051d037c24 */ /* 0x008fc6000f8e02ff */
[----:B------:R0:W-:Y:S04]  /*60280*/  @P2 STG.E.U16 desc[UR8][R4.64], R8 ;  /* 0x0000000804002986 */ /* 0x0001e8000c101508 */
[----:B------:R-:W3:Y:S01]  /*60290*/  LDL.LU R20, [R1+0xa0] ;  /* 0x0000a00001147983 */ /* 0x000ee20000300800 */
[CC--:B0-----:R-:W-:Y:S02]  /*602a0*/  LEA R8, P5, R12.reuse, R0.reuse, 0x1 ;  /* 0x000000000c087211 */ /* 0x0c1fe400078a08ff */
[C---:B------:R-:W-:Y:S02]  /*602b0*/  LEA R4, P6, R3.reuse, R0, 0x1 ;  /* 0x0000000003047211 */ /* 0x040fe400078c08ff */
[-C--:B------:R-:W-:Y:S02]  /*602c0*/  LEA.HI.X.SX32 R9, R12, R2.reuse, 0x1, P5 ;  /* 0x000000020c097211 */ /* 0x080fe400028f0eff */
[----:B------:R-:W2:Y:S01]  /*602d0*/  LDL.LU R12, [R1+0x9c] ;  /* 0x00009c00010c7983 */ /* 0x000ea20000300800 */
[----:B------:R-:W-:-:S03]  /*602e0*/  LEA.HI.X.SX32 R5, R3, R2, 0x1, P6 ;  /* 0x0000000203057211 */ /* 0x000fc600030f0eff */
[----:B------:R-:W2:Y:S01]  /*602f0*/  LDL.LU R3, [R1+0x94] ;  /* 0x0000940001037983 */ /* 0x000ea20000300800 */
[C---:B----4-:R-:W-:Y:S01]  /*60300*/  ISETP.LT.AND P1, PT, R16.reuse, UR15, !P0 ;  /* 0x0000000f10007c0c */ /* 0x050fe2000c721270 */
[----:B------:R-:W-:Y:S01]  /*60310*/  IMAD R16, R16, UR5, RZ ;  /* 0x0000000510107c24 */ /* 0x000fe2000f8e02ff */
[----:B------:R-:W-:-:S04]  /*60320*/  ISETP.LT.AND P3, PT, R29, UR15, !P0 ;  /* 0x0000000f1d007c0c */ /* 0x000fc8000c761270 */
[C---:B------:R-:W-:Y:S02]  /*60330*/  LEA R28, P2, R16.reuse, R0, 0x1 ;  /* 0x00000000101c7211 */ /* 0x040fe400078408ff */
[----:B------:R-:W-:Y:S02]  /*60340*/  PRMT R17, R17, 0x7632, R17 ;  /* 0x0000763211117816 */ /* 0x000fe40000000011 */
[----:B------:R-:W-:Y:S02]  /*60350*/  LEA.HI.X.SX32 R29, R16, R2, 0x1, P2 ;  /* 0x00000002101d7211 */ /* 0x000fe400010f0eff */
[----:B------:R-:W-:-:S03]  /*60360*/  PRMT R16, R13, 0x7632, R16 ;  /* 0x000076320d107816 */ /* 0x000fc60000000010 */
[----:B------:R0:W-:Y:S04]  /*60370*/  @P1 STG.E.U16 desc[UR8][R28.64], R13 ;  /* 0x0000000d1c001986 */ /* 0x0001e8000c101508 */
[----:B------:R-:W-:Y:S04]  /*60380*/  @P4 STG.E.U16 desc[UR8][R8.64], R16 ;  /* 0x0000001008004986 */ /* 0x000fe8000c101508 */
[----:B------:R1:W-:Y:S01]  /*60390*/  @P3 STG.E.U16 desc[UR8][R4.64], R17 ;  /* 0x0000001104003986 */ /* 0x0003e2000c101508 */
[----:B-----5:R-:W-:-:S03]  /*603a0*/  ISETP.LT.AND P2, PT, R24, UR15, !P0 ;  /* 0x0000000f18007c0c */ /* 0x020fc6000c741270 */
[----:B0-----:R-:W4:Y:S04]  /*603b0*/  LDL.LU R28, [R1+0x18] ;  /* 0x00001800011c7983 */ /* 0x001f280000300800 */
[----:B-1----:R-:W5:Y:S01]  /*603c0*/  LDL.LU R17, [R1+0xa8] ;  /* 0x0000a80001117983 */ /* 0x002f620000300800 */
[----:B------:R-:W-:Y:S01]  /*603d0*/  PRMT R21, R21, 0x7632, R21 ;  /* 0x0000763215157816 */ /* 0x000fe20000000015 */
[----:B---3--:R-:W-:Y:S02]  /*603e0*/  IMAD R16, R20, UR5, RZ ;  /* 0x0000000514107c24 */ /* 0x008fe4000f8e02ff */
[C---:B--2---:R-:W-:Y:S01]  /*603f0*/  IMAD R5, R3.reuse, UR5, RZ ;  /* 0x0000000503057c24 */ /* 0x044fe2000f8e02ff */
[----:B------:R-:W-:Y:S01]  /*60400*/  ISETP.LT.AND P4, PT, R3, UR15, !P0 ;  /* 0x0000000f03007c0c */ /* 0x000fe2000c781270 */
[----:B------:R-:W-:-:S02]  /*60410*/  IMAD R3, R24, UR5, RZ ;  /* 0x0000000518037c24 */ /* 0x000fc4000f8e02ff */
[----:B------:R-:W2:Y:S01]  /*60420*/  LDL.LU R24, [R1+0xb0] ;  /* 0x0000b00001187983 */ /* 0x000ea20000300800 */
[-C--:B------:R-:W-:Y:S02]  /*60430*/  LEA R4, P1, R5, R0.reuse, 0x1 ;  /* 0x0000000005047211 */ /* 0x080fe400078208ff */
[----:B------:R-:W-:Y:S01]  /*60440*/  LEA R8, P5, R3, R0, 0x1 ;  /* 0x0000000003087211 */ /* 0x000fe200078a08ff */
[----:B------:R-:W3:Y:S01]  /*60450*/  LDL.LU R29, [R1+0xb4] ;  /* 0x0000b400011d7983 */ /* 0x000ee20000300800 */
[-C--:B------:R-:W-:Y:S02]  /*60460*/  LEA.HI.X.SX32 R5, R5, R2.reuse, 0x1, P1 ;  /* 0x0000000205057211 */ /* 0x080fe400008f0eff */
[----:B------:R-:W-:Y:S02]  /*60470*/  ISETP.LT.AND P1, PT, R20, UR15, !P0 ;  /* 0x0000000f14007c0c */ /* 0x000fe4000c721270 */
[----:B------:R-:W2:Y:S01]  /*60480*/  LDL.LU R20, [R1+0xb8] ;  /* 0x0000b80001147983 */ /* 0x000ea20000300800 */
[----:B------:R-:W-:-:S03]  /*60490*/  LEA.HI.X.SX32 R9, R3, R2, 0x1, P5 ;  /* 0x0000000203097211 */ /* 0x000fc600028f0eff */
[----:B------:R-:W2:Y:S04]  /*604a0*/  LDL.LU R3, [R1+0xa4] ;  /* 0x0000a40001037983 */ /* 0x000ea80000300800 */
[----:B------:R0:W-:Y:S04]  /*604b0*/  @P4 STG.E.U16 desc[UR8][R4.64], R21 ;  /* 0x0000001504004986 */ /* 0x0001e8000c101508 */
[----:B0-----:R-:W3:Y:S01]  /*604c0*/  LDL.LU R21, [R1+0xac] ;  /* 0x0000ac0001157983 */ /* 0x001ee20000300800 */
[C---:B------:R-:W-:Y:S01]  /*604d0*/  IMAD R13, R12.reuse, UR5, RZ ;  /* 0x000000050c0d7c24 */ /* 0x040fe2000f8e02ff */
[----:B------:R-:W-:-:S04]  /*604e0*/  ISETP.LT.AND P3, PT, R12, UR15, !P0 ;  /* 0x0000000f0c007c0c */ /* 0x000fc8000c761270 */
[----:B------:R-:W-:Y:S02]  /*604f0*/  LEA R12, P6, R13, R0, 0x1 ;  /* 0x000000000d0c7211 */ /* 0x000fe400078c08ff */
[----:B------:R-:W-:Y:S02]  /*60500*/  PRMT R25, R25, 0x7632, R25 ;  /* 0x0000763219197816 */ /* 0x000fe40000000019 */
[----:B------:R-:W-:Y:S02]  /*60510*/  LEA.HI.X.SX32 R13, R13, R2, 0x1, P6 ;  /* 0x000000020d0d7211 */ /* 0x000fe400030f0eff */
[C---:B------:R-:W-:Y:S01]  /*60520*/  LEA R4, P4, R16.reuse, R0, 0x1 ;  /* 0x0000000010047211 */ /* 0x040fe200078808ff */
[----:B------:R0:W-:Y:S01]  /*60530*/  @P2 STG.E.U16 desc[UR8][R8.64], R25 ;  /* 0x0000001908002986 */ /* 0x0001e2000c101508 */
[C---:B-----5:R-:W-:Y:S02]  /*60540*/  ISETP.LT.AND P2, PT, R17.reuse, UR15, !P0 ;  /* 0x0000000f11007c0c */ /* 0x060fe4000c741270 */
[----:B------:R-:W-:Y:S01]  /*60550*/  LEA.HI.X.SX32 R5, R16, R2, 0x1, P4 ;  /* 0x0000000210057211 */ /* 0x000fe200020f0eff */
[----:B----4-:R-:W-:Y:S04]  /*60560*/  @P3 STG.E.U16 desc[UR8][R12.64], R28 ;  /* 0x0000001c0c003986 */ /* 0x010fe8000c101508 */
[----:B------:R1:W-:Y:S04]  /*60570*/  @P1 STG.E.U16 desc[UR8][R4.64], R6 ;  /* 0x0000000604001986 */ /* 0x0003e8000c101508 */
[----:B0-----:R-:W4:Y:S01]  /*60580*/  LDL.LU R25, [R1+0xbc] ;  /* 0x0000bc0001197983 */ /* 0x001f220000300800 */
[----:B------:R-:W-:-:S03]  /*60590*/  IMAD R9, R17, UR5, RZ ;  /* 0x0000000511097c24 */ /* 0x000fc6000f8e02ff */
[----:B------:R-:W5:Y:S02]  /*605a0*/  LDL.LU R17, [R1+0xc0] ;  /* 0x0000c00001117983 */ /* 0x000f640000300800 */
[----:B------:R-:W-:-:S04]  /*605b0*/  LEA R8, P5, R9, R0, 0x1 ;  /* 0x0000000009087211 */ /* 0x000fc800078a08ff */
[----:B------:R-:W-:Y:S02]  /*605c0*/  LEA.HI.X.SX32 R9, R9, R2, 0x1, P5 ;  /* 0x0000000209097211 */ /* 0x000fe400028f0eff */
[----:B-1----:R-:W-:Y:S02]  /*605d0*/  PRMT R6, R28, 0x7632, R6 ;  /* 0x000076321c067816 */ /* 0x002fe40000000006 */
[C---:B--2---:R-:W-:Y:S01]  /*605e0*/  ISETP.LT.AND P3, PT, R3.reuse, UR15, !P0 ;  /* 0x0000000f03007c0c */ /* 0x044fe2000c761270 */
[----:B------:R-:W-:-:S05]  /*605f0*/  IMAD R3, R3, UR5, RZ ;  /* 0x0000000503037c24 */ /* 0x000fca000f8e02ff */
[----:B------:R-:W-:-:S04]  /*60600*/  LEA R4, P1, R3, R0, 0x1 ;  /* 0x0000000003047211 */ /* 0x000fc800078208ff */
[----:B------:R-:W-:Y:S01]  /*60610*/  LEA.HI.X.SX32 R5, R3, R2, 0x1, P1 ;  /* 0x0000000203057211 */ /* 0x000fe200008f0eff */
[C---:B------:R-:W-:Y:S01]  /*60620*/  IMAD R3, R24.reuse, UR5, RZ ;  /* 0x0000000518037c24 */ /* 0x040fe2000f8e02ff */
[----:B------:R-:W-:Y:S02]  /*60630*/  ISETP.LT.AND P1, PT, R24, UR15, !P0 ;  /* 0x0000000f18007c0c */ /* 0x000fe4000c721270 */
[----:B------:R-:W2:Y:S04]  /*60640*/  LDL.LU R24, [R1+0xc4] ;  /* 0x0000c40001187983 */ /* 0x000ea80000300800 */
[----:B------:R0:W-:Y:S01]  /*60650*/  @P3 STG.E.U16 desc[UR8][R4.64], R7 ;  /* 0x0000000704003986 */ /* 0x0001e2000c101508 */
[C---:B---3--:R-:W-:Y:S01]  /*60660*/  ISETP.LT.AND P4, PT, R21.reuse, UR15, !P0 ;  /* 0x0000000f15007c0c */ /* 0x048fe2000c781270 */
[----:B------:R-:W-:-:S02]  /*60670*/  IMAD R13, R21, UR5, RZ ;  /* 0x00000005150d7c24 */ /* 0x000fc4000f8e02ff */
[----:B------:R1:W-:Y:S01]  /*60680*/  @P2 STG.E.U16 desc[UR8][R8.64], R10 ;  /* 0x0000000a08002986 */ /* 0x0003e2000c101508 */
[----:B------:R-:W-:Y:S02]  /*60690*/  ISETP.LT.AND P2, PT, R29, UR15, !P0 ;  /* 0x0000000f1d007c0c */ /* 0x000fe4000c741270 */
[----:B0-----:R-:W-:Y:S01]  /*606a0*/  LEA R4, P3, R3, R0, 0x1 ;  /* 0x0000000003047211 */ /* 0x001fe200078608ff */
[----:B-1----:R-:W-:-:S03]  /*606b0*/  IMAD R8, R29, UR5, RZ ;  /* 0x000000051d087c24 */ /* 0x002fc6000f8e02ff */
[----:B------:R-:W-:Y:S01]  /*606c0*/  LEA.HI.X.SX32 R5, R3, R2, 0x1, P3 ;  /* 0x0000000203057211 */ /* 0x000fe200018f0eff */
[----:B------:R-:W3:Y:S01]  /*606d0*/  LDL.LU R29, [R1+0xc8] ;  /* 0x0000c800011d7983 */ /* 0x000ee20000300800 */
[C---:B------:R-:W-:Y:S01]  /*606e0*/  ISETP.LT.AND P3, PT, R20.reuse, UR15, !P0 ;  /* 0x0000000f14007c0c */ /* 0x040fe2000c761270 */
[----:B------:R-:W-:Y:S02]  /*606f0*/  IMAD R3, R20, UR5, RZ ;  /* 0x0000000514037c24 */ /* 0x000fe4000f8e02ff */
[----:B------:R-:W3:Y:S04]  /*60700*/  LDL.LU R21, [R1+0xcc] ;  /* 0x0000cc0001157983 */ /* 0x000ee80000300800 */
[----:B------:R-:W3:Y:S04]  /*60710*/  LDL.LU R20, [R1+0xd0] ;  /* 0x0000d00001147983 */ /* 0x000ee80000300800 */
[----:B------:R-:W3:Y:S01]  /*60720*/  LDL.LU R28, [R1+0xd4] ;  /* 0x0000d400011c7983 */ /* 0x000ee20000300800 */
[----:B------:R-:W-:-:S04]  /*60730*/  LEA R12, P6, R13, R0, 0x1 ;  /* 0x000000000d0c7211 */ /* 0x000fc800078c08ff */
[----:B------:R-:W-:-:S05]  /*60740*/  LEA.HI.X.SX32 R13, R13, R2, 0x1, P6 ;  /* 0x000000020d0d7211 */ /* 0x000fca00030f0eff */
[----:B------:R0:W-:Y:S04]  /*60750*/  @P4 STG.E.U16 desc[UR8][R12.64], R14 ;  /* 0x0000000e0c004986 */ /* 0x0001e8000c101508 */
[----:B------:R1:W-:Y:S01]  /*60760*/  @P1 STG.E.U16 desc[UR8][R4.64], R18 ;  /* 0x0000001204001986 */ /* 0x0003e2000c101508 */
[----:B----4-:R-:W-:Y:S02]  /*60770*/  ISETP.LT.AND P1, PT, R25, UR15, !P0 ;  /* 0x0000000f19007c0c */ /* 0x010fe4000c721270 */
[CC--:B0-----:R-:W-:Y:S02]  /*60780*/  LEA R12, P4, R8.reuse, R0.reuse, 0x1 ;  /* 0x00000000080c7211 */ /* 0x0c1fe400078808ff */
[----:B-1----:R-:W-:Y:S02]  /*60790*/  LEA R4, P5, R3, R0, 0x1 ;  /* 0x0000000003047211 */ /* 0x002fe400078a08ff */
[-C--:B------:R-:W-:Y:S01]  /*607a0*/  LEA.HI.X.SX32 R13, R8, R2.reuse, 0x1, P4 ;  /* 0x00000002080d7211 */ /* 0x080fe200020f0eff */
[----:B------:R-:W-:Y:S01]  /*607b0*/  IMAD R8, R25, UR5, RZ ;  /* 0x0000000519087c24 */ /* 0x000fe2000f8e02ff */
[----:B------:R-:W-:Y:S01]  /*607c0*/  LEA.HI.X.SX32 R5, R3, R2, 0x1, P5 ;  /* 0x0000000203057211 */ /* 0x000fe200028f0eff */
[C---:B-----5:R-:W-:Y:S01]  /*607d0*/  IMAD R3, R17.reuse, UR5, RZ ;  /* 0x0000000511037c24 */ /* 0x060fe2000f8e02ff */
[----:B------:R-:W-:Y:S01]  /*607e0*/  ISETP.LT.AND P4, PT, R17, UR15, !P0 ;  /* 0x0000000f11007c0c */ /* 0x000fe2000c781270 */
[----:B------:R0:W-:Y:S04]  /*607f0*/  @P2 STG.E.U16 desc[UR8][R12.64], R22 ;  /* 0x000000160c002986 */ /* 0x0001e8000c101508 */
[----:B------:R1:W-:Y:S01]  /*60800*/  @P3 STG.E.U16 desc[UR8][R4.64], R26 ;  /* 0x0000001a04003986 */ /* 0x0003e2000c101508 */
[----:B0-----:R-:W-:-:S02]  /*60810*/  LEA R12, P2, R8, R0, 0x1 ;  /* 0x00000000080c7211 */ /* 0x001fc400078408ff */
[C---:B-1----:R-:W-:Y:S02]  /*60820*/  LEA R4, P3, R3.reuse, R0, 0x1 ;  /* 0x0000000003047211 */ /* 0x042fe400078608ff */
[-C--:B------:R-:W-:Y:S02]  /*60830*/  LEA.HI.X.SX32 R13, R8, R2.reuse, 0x1, P2 ;  /* 0x00000002080d7211 */ /* 0x080fe400010f0eff */
[----:B------:R-:W-:Y:S02]  /*60840*/  PRMT R8, R6, 0x7632, R8 ;  /* 0x0000763206087816 */ /* 0x000fe40000000008 */
[----:B------:R-:W-:Y:S01]  /*60850*/  LEA.HI.X.SX32 R5, R3, R2, 0x1, P3 ;  /* 0x0000000203057211 */ /* 0x000fe200018f0eff */
[----:B------:R-:W-:Y:S04]  /*60860*/  @P1 STG.E.U16 desc[UR8][R12.64], R6 ;  /* 0x000000060c001986 */ /* 0x000fe8000c101508 */
[----:B------:R0:W-:Y:S01]  /*60870*/  @P4 STG.E.U16 desc[UR8][R4.64], R8 ;  /* 0x0000000804004986 */ /* 0x0001e2000c101508 */
[----:B------:R-:W-:-:S02]  /*60880*/  PRMT R10, R10, 0x7632, R10 ;  /* 0x000076320a0a7816 */ /* 0x000fc4000000000a */
[----:B0-----:R-:W-:Y:S02]  /*60890*/  PRMT R8, R7, 0x7632, R8 ;  /* 0x0000763207087816 */ /* 0x001fe40000000008 */
[----:B------:R-:W4:Y:S04]  /*608a0*/  LDL.LU R7, [R1+0x19c0] ;  /* 0x0019c00001077983 */ /* 0x000f280000300800 */
[----:B------:R-:W5:Y:S01]  /*608b0*/  LDL.LU R17, [R1+0xd8] ;  /* 0x0000d80001117983 */ /* 0x000f620000300800 */
[----:B------:R-:W-:Y:S02]  /*608c0*/  PRMT R14, R14, 0x7632, R14 ;  /* 0x000076320e0e7816 */ /* 0x000fe4000000000e */
[----:B------:R-:W-:Y:S01]  /*608d0*/  PRMT R18, R18, 0x7632, R18 ;  /* 0x0000763212127816 */ /* 0x000fe20000000012 */
[C---:B--2---:R-:W-:Y:S01]  /*608e0*/  IMAD R3, R24.reuse, UR5, RZ ;  /* 0x0000000518037c24 */ /* 0x044fe2000f8e02ff */
[----:B------:R-:W-:-:S02]  /*608f0*/  ISETP.LT.AND P2, PT, R24, UR15, !P0 ;  /* 0x0000000f18007c0c */ /* 0x000fc4000c741270 */
[----:B------:R-:W2:Y:S02]  /*60900*/  LDL.LU R24, [R1+0xdc] ;  /* 0x0000dc0001187983 */ /* 0x000ea40000300800 */
[----:B------:R-:W-:-:S04]  /*60910*/  LEA R4, P3, R3, R0, 0x1 ;  /* 0x0000000003047211 */ /* 0x000fc800078608ff */
[----:B------:R-:W-:-:S05]  /*60920*/  LEA.HI.X.SX32 R5, R3, R2, 0x1, P3 ;  /* 0x0000000203057211 */ /* 0x000fca00018f0eff */
[----:B------:R0:W-:Y:S01]  /*60930*/  @P2 STG.E.U16 desc[UR8][R4.64], R8 ;  /* 0x0000000804002986 */ /* 0x0001e2000c101508 */
[C---:B---3--:R-:W-:Y:S01]  /*60940*/  IMAD R6, R29.reuse, UR5, RZ ;  /* 0x000000051d067c24 */ /* 0x048fe2000f8e02ff */
[----:B------:R-:W-:Y:S02]  /*60950*/  ISETP.LT.AND P1, PT, R29, UR15, !P0 ;  /* 0x0000000f1d007c0c */ /* 0x000fe4000c721270 */
[----:B------:R-:W3:Y:S01]  /*60960*/  LDL.LU R29, [R1+0xe0] ;  /* 0x0000e000011d7983 */ /* 0x000ee20000300800 */
[C---:B------:R-:W-:Y:S01]  /*60970*/  IMAD R3, R21.reuse, UR5, RZ ;  /* 0x0000000515037c24 */ /* 0x040fe2000f8e02ff */
[----:B------:R-:W-:Y:S01]  /*60980*/  ISETP.LT.AND P4, PT, R21, UR15, !P0 ;  /* 0x0000000f15007c0c */ /* 0x000fe2000c781270 */
[C---:B------:R-:W-:Y:S01]  /*60990*/  IMAD R13, R20.reuse, UR5, RZ ;  /* 0x00000005140d7c24 */ /* 0x040fe2000f8e02ff */
[----:B------:R-:W-:Y:S01]  /*609a0*/  ISETP.LT.AND P3, PT, R20, UR15, !P0 ;  /* 0x0000000f14007c0c */ /* 0x000fe2000c761270 */
[----:B------:R-:W4:Y:S01]  /*609b0*/  LDL.LU R21, [R1+0xe4] ;  /* 0x0000e40001157983 */ /* 0x000f220000300800 */
[----:B0-----:R-:W-:-:S02]  /*609c0*/  LEA R4, P2, R6, R0, 0x1 ;  /* 0x0000000006047211 */ /* 0x001fc400078408ff */
[-C--:B------:R-:W-:Y:S01]  /*609d0*/  LEA R8, P5, R3, R0.reuse, 0x1 ;  /* 0x0000000003087211 */ /* 0x080fe200078a08ff */
[----:B------:R-:W4:Y:S01]  /*609e0*/  LDL.LU R20, [R1+0x1c] ;  /* 0x00001c0001147983 */ /* 0x000f220000300800 */
[----:B------:R-:W-:Y:S02]  /*609f0*/  LEA R12, P6, R13, R0, 0x1 ;  /* 0x000000000d0c7211 */ /* 0x000fe400078c08ff */
[-C--:B------:R-:W-:Y:S02]  /*60a00*/  LEA.HI.X.SX32 R5, R6, R2.reuse, 0x1, P2 ;  /* 0x0000000206057211 */ /* 0x080fe400010f0eff */
[-C--:B------:R-:W-:Y:S02]  /*60a10*/  LEA.HI.X.SX32 R9, R3, R2.reuse, 0x1, P5 ;  /* 0x0000000203097211 */ /* 0x080fe400028f0eff */
[----:B------:R-:W-:Y:S01]  /*60a20*/  LEA.HI.X.SX32 R13, R13, R2, 0x1, P6 ;  /* 0x000000020d0d7211 */ /* 0x000fe200030f0eff */
[----:B------:R-:W-:Y:S04]  /*60a30*/  @P1 STG.E.U16 desc[UR8][R4.64], R10 ;  /* 0x0000000a04001986 */ /* 0x000fe8000c101508 */
[----:B------:R0:W-:Y:S04]  /*60a40*/  @P4 STG.E.U16 desc[UR8][R8.64], R14 ;  /* 0x0000000e08004986 */ /* 0x0001e8000c101508 */
[----:B------:R1:W-:Y:S04]  /*60a50*/  @P3 STG.E.U16 desc[UR8][R12.64], R18 ;  /* 0x000000120c003986 */ /* 0x0003e8000c101508 */
[----:B0-----:R-:W4:Y:S04]  /*60a60*/  LDL.LU R14, [R1+0xec] ;  /* 0x0000ec00010e7983 */ /* 0x001f280000300800 */
[----:B-1----:R-:W4:Y:S01]  /*60a70*/  LDL.LU R18, [R1+0xe8] ;  /* 0x0000e80001127983 */ /* 0x002f220000300800 */
[C---:B------:R-:W-:Y:S01]  /*60a80*/  ISETP.LT.AND P1, PT, R28.reuse, UR15, !P0 ;  /* 0x0000000f1c007c0c */ /* 0x040fe2000c721270 */
[----:B------:R-:W-:-:S02]  /*60a90*/  IMAD R5, R28, UR5, RZ ;  /* 0x000000051c057c24 */ /* 0x000fc4000f8e02ff */
[----:B------:R-:W4:Y:S03]  /*60aa0*/  LDL.LU R28, [R1+0xf0] ;  /* 0x0000f000011c7983 */ /* 0x000f260000300800 */
[----:B------:R-:W-:-:S04]  /*60ab0*/  LEA R4, P6, R5, R0, 0x1 ;  /* 0x0000000005047211 */ /* 0x000fc800078c08ff */
[----:B------:R-:W-:Y:S02]  /*60ac0*/  LEA.HI.X.SX32 R5, R5, R2, 0x1, P6 ;  /* 0x0000000205057211 */ /* 0x000fe400030f0eff */
[----:B------:R-:W-:Y:S02]  /*60ad0*/  PRMT R22, R22, 0x7632, R22 ;  /* 0x0000763216167816 */ /* 0x000fe40000000016 */
[----:B------:R-:W-:-:S03]  /*60ae0*/  PRMT R26, R26, 0x7632, R26 ;  /* 0x000076321a1a7816 */ /* 0x000fc6000000001a */
[----:B------:R0:W-:Y:S01]  /*60af0*/  @P1 STG.E.U16 desc[UR8][R4.64], R22 ;  /* 0x0000001604001986 */ /* 0x0001e2000c101508 */
[C---:B-----5:R-:W-:Y:S01]  /*60b00*/  IMAD R6, R17.reuse, UR5, RZ ;  /* 0x0000000511067c24 */ /* 0x060fe2000f8e02ff */
[----:B------:R-:W-:-:S04]  /*60b10*/  ISETP.LT.AND P3, PT, R17, UR15, !P0 ;  /* 0x0000000f11007c0c */ /* 0x000fc8000c761270 */
[----:B------:R-:W-:-:S04]  /*60b20*/  LEA R8, P5, R6, R0, 0x1 ;  /* 0x0000000006087211 */ /* 0x000fc800078a08ff */
[----:B------:R-:W-:-:S05]  /*60b30*/  LEA.HI.X.SX32 R9, R6, R2, 0x1, P5 ;  /* 0x0000000206097211 */ /* 0x000fca00028f0eff */
[----:B------:R1:W-:Y:S01]  /*60b40*/  @P3 STG.E.U16 desc[UR8][R8.64], R26 ;  /* 0x0000001a08003986 */ /* 0x0003e2000c101508 */
[C---:B--2---:R-:W-:Y:S01]  /*60b50*/  IMAD R3, R24.reuse, UR5, RZ ;  /* 0x0000000518037c24 */ /* 0x044fe2000f8e02ff */
[----:B------:R-:W-:Y:S02]  /*60b60*/  ISETP.LT.AND P2, PT, R24, UR15, !P0 ;  /* 0x0000000f18007c0c */ /* 0x000fe4000c741270 */
[----:B------:R-:W2:Y:S02]  /*60b70*/  LDL.LU R24, [R1+0xc] ;  /* 0x00000c0001187983 */ /* 0x000ea40000300800 */
[C---:B------:R-:W-:Y:S02]  /*60b80*/  LEA R12, P6, R3.reuse, R0, 0x1 ;  /* 0x00000000030c7211 */ /* 0x040fe400078c08ff */
[----:B------:R-:W5:Y:S02]  /*60b90*/  LDL.LU R25, [R1+0xf4] ;  /* 0x0000f40001197983 */ /* 0x000f640000300800 */
[----:B------:R-:W-:Y:S01]  /*60ba0*/  LEA.HI.X.SX32 R13, R3, R2, 0x1, P6 ;  /* 0x00000002030d7211 */ /* 0x000fe200030f0eff */
[C---:B---3--:R-:W-:Y:S01]  /*60bb0*/  IMAD R10, R29.reuse, UR5, RZ ;  /* 0x000000051d0a7c24 */ /* 0x048fe2000f8e02ff */
[----:B------:R-:W-:-:S02]  /*60bc0*/  ISETP.LT.AND P4, PT, R29, UR15, !P0 ;  /* 0x0000000f1d007c0c */ /* 0x000fc4000c781270 */
[----:B------:R-:W3:Y:S01]  /*60bd0*/  LDL.LU R29, [R1+0xf8] ;  /* 0x0000f800011d7983 */ /* 0x000ee20000300800 */
[C---:B----4-:R-:W-:Y:S01]  /*60be0*/  IMAD R3, R21.reuse, UR5, RZ ;  /* 0x0000000515037c24 */ /* 0x050fe2000f8e02ff */
[CC--:B------:R-:W-:Y:S02]  /*60bf0*/  LEA R16, P5, R10.reuse, R0.reuse, 0x1 ;  /* 0x000000000a107211 */ /* 0x0c0fe400078a08ff */
[----:B------:R-:W-:Y:S02]  /*60c00*/  ISETP.LT.AND P1, PT, R21, UR15, !P0 ;  /* 0x0000000f15007c0c */ /* 0x000fe4000c721270 */
[C---:B0-----:R-:W-:Y:S01]  /*60c10*/  LEA R4, P6, R3.reuse, R0, 0x1 ;  /* 0x0000000003047211 */ /* 0x041fe200078c08ff */
[----:B------:R0:W-:Y:S01]  /*60c20*/  @P2 STG.E.U16 desc[UR8][R12.64], R20 ;  /* 0x000000140c002986 */ /* 0x0001e2000c101508 */
[-C--:B------:R-:W-:Y:S02]  /*60c30*/  LEA.HI.X.SX32 R17, R10, R2.reuse, 0x1, P5 ;  /* 0x000000020a117211 */ /* 0x080fe400028f0eff */
[----:B------:R-:W-:Y:S01]  /*60c40*/  LEA.HI.X.SX32 R5, R3, R2, 0x1, P6 ;  /* 0x0000000203057211 */ /* 0x000fe200030f0eff */
[----:B------:R-:W4:Y:S01]  /*60c50*/  LDL.LU R21, [R1+0xfc] ;  /* 0x0000fc0001157983 */ /* 0x000f220000300800 */
[----:B------:R-:W-:-:S03]  /*60c60*/  PRMT R3, R20, 0x7632, R3 ;  /* 0x0000763214037816 */ /* 0x000fc60000000003 */
[----:B-1----:R-:W4:Y:S04]  /*60c70*/  LDL.LU R26, [R1+0x104] ;  /* 0x00010400011a7983 */ /* 0x002f280000300800 */
[----:B------:R-:W4:Y:S01]  /*60c80*/  LDL.LU R22, [R1+0x108] ;  /* 0x0001080001167983 */ /* 0x000f220000300800 */
[----:B------:R-:W-:Y:S02]  /*60c90*/  IMAD R6, R14, UR5, RZ ;  /* 0x000000050e067c24 */ /* 0x000fe4000f8e02ff */
[C---:B------:R-:W-:Y:S01]  /*60ca0*/  IMAD R9, R18.reuse, UR5, RZ ;  /* 0x0000000512097c24 */ /* 0x040fe2000f8e02ff */
[----:B------:R-:W-:Y:S02]  /*60cb0*/  ISETP.LT.AND P3, PT, R18, UR15, !P0 ;  /* 0x0000000f12007c0c */ /* 0x000fe4000c761270 */
[-C--:B------:R-:W-:Y:S01]  /*60cc0*/  LEA R8, P6, R6, R0.reuse, 0x1 ;  /* 0x0000000006087211 */ /* 0x080fe200078c08ff */
[----:B------:R-:W4:Y:S01]  /*60cd0*/  LDL.LU R18, [R1+0x10c] ;  /* 0x00010c0001127983 */ /* 0x000f220000300800 */
[----:B0-----:R-:W-:Y:S01]  /*60ce0*/  LEA R12, P5, R9, R0, 0x1 ;  /* 0x00000000090c7211 */ /* 0x001fe200078a08ff */
[----:B------:R-:W-:Y:S01]  /*60cf0*/  IMAD R10, R28, UR5, RZ ;  /* 0x000000051c0a7c24 */ /* 0x000fe2000f8e02ff */
[----:B------:R-:W-:Y:S01]  /*60d00*/  ISETP.LT.AND P2, PT, R14, UR15, !P0 ;  /* 0x0000000f0e007c0c */ /* 0x000fe2000c741270 */
[----:B------:R0:W-:Y:S01]  /*60d10*/  @P4 STG.E.U16 desc[UR8][R16.64], R7 ;  /* 0x0000000710004986 */ /* 0x0001e2000c101508 */
[----:B------:R-:W-:-:S02]  /*60d20*/  ISETP.LT.AND P4, PT, R28, UR15, !P0 ;  /* 0x0000000f1c007c0c */ /* 0x000fc4000c781270 */
[-C--:B------:R-:W-:Y:S01]  /*60d30*/  LEA.HI.X.SX32 R13, R9, R2.reuse, 0x1, P5 ;  /* 0x00000002090d7211 */ /* 0x080fe200028f0eff */
[----:B------:R-:W4:Y:S01]  /*60d40*/  LDL.LU R20, [R1+0x110] ;  /* 0x0001100001147983 */ /* 0x000f220000300800 */
[----:B------:R-:W-:-:S03]  /*60d50*/  LEA.HI.X.SX32 R9, R6, R2, 0x1, P6 ;  /* 0x0000000206097211 */ /* 0x000fc600030f0eff */
[----:B------:R-:W4:Y:S04]  /*60d60*/  LDL.LU R14, [R1+0x114] ;  /* 0x00011400010e7983 */ /* 0x000f280000300800 */
[----:B------:R-:W4:Y:S04]  /*60d70*/  LDL.LU R28, [R1+0x118] ;  /* 0x00011800011c7983 */ /* 0x000f280000300800 */
[----:B------:R-:W4:Y:S01]  /*60d80*/  LDL.LU R6, [R1+0x100] ;  /* 0x0001000001067983 */ /* 0x000f220000300800 */
[----:B0-----:R-:W-:-:S04]  /*60d90*/  LEA R16, P5, R10, R0, 0x1 ;  /* 0x000000000a107211 */ /* 0x001fc800078a08ff */
[----:B------:R-:W-:Y:S01]  /*60da0*/  LEA.HI.X.SX32 R17, R10, R2, 0x1, P5 ;  /* 0x000000020a117211 */ /* 0x000fe200028f0eff */
[----:B--2---:R0:W-:Y:S01]  /*60db0*/  @P1 STG.E.U16 desc[UR8][R4.64], R24 ;  /* 0x0000001804001986 */ /* 0x0041e2000c101508 */
[C---:B-----5:R-:W-:Y:S01]  /*60dc0*/  ISETP.LT.AND P1, PT, R25.reuse, UR15, !P0 ;  /* 0x0000000f19007c0c */ /* 0x060fe2000c721270 */
[----:B------:R-:W-:Y:S02]  /*60dd0*/  IMAD R25, R25, UR5, RZ ;  /* 0x0000000519197c24 */ /* 0x000fe4000f8e02ff */
[----:B------:R1:W-:Y:S04]  /*60de0*/  @P3 STG.E.U16 desc[UR8][R12.64], R11 ;  /* 0x0000000b0c003986 */ /* 0x0003e8000c101508 */
[----:B------:R2:W-:Y:S01]  /*60df0*/  @P2 STG.E.U16 desc[UR8][R8.64], R15 ;  /* 0x0000000f08002986 */ /* 0x0005e2000c101508 */
[----:B0-----:R-:W-:-:S03]  /*60e00*/  LEA R4, P6, R25, R0, 0x1 ;  /* 0x0000000019047211 */ /* 0x001fc600078c08ff */
[----:B------:R0:W-:Y:S01]  /*60e10*/  @P4 STG.E.U16 desc[UR8][R16.64], R19 ;  /* 0x0000001310004986 */ /* 0x0001e2000c101508 */
[----:B------:R-:W-:Y:S02]  /*60e20*/  LEA.HI.X.SX32 R5, R25, R2, 0x1, P6 ;  /* 0x0000000219057211 */ /* 0x000fe400030f0eff */
[C---:B---3--:R-:W-:Y:S01]  /*60e30*/  ISETP.LT.AND P3, PT, R29.reuse, UR15, !P0 ;  /* 0x0000000f1d007c0c */ /* 0x048fe2000c761270 */
[----:B------:R-:W-:Y:S01]  /*60e40*/  IMAD R29, R29, UR5, RZ ;  /* 0x000000051d1d7c24 */ /* 0x000fe2000f8e02ff */
[----:B-1----:R-:W-:-:S04]  /*60e50*/  PRMT R11, R7, 0x7632, R11 ;  /* 0x00007632070b7816 */ /* 0x002fc8000000000b */
[----:B--2---:R-:W-:Y:S02]  /*60e60*/  LEA R8, P5, R29, R0, 0x1 ;  /* 0x000000001d087211 */ /* 0x004fe400078a08ff */
[C---:B----4-:R-:W-:Y:S01]  /*60e70*/  ISETP.LT.AND P2, PT, R21.reuse, UR15, !P0 ;  /* 0x0000000f15007c0c */ /* 0x050fe2000c741270 */
[----:B------:R-:W-:Y:S01]  /*60e80*/  IMAD R21, R21, UR5, RZ ;  /* 0x0000000515157c24 */ /* 0x000fe2000f8e02ff */
[----:B------:R-:W-:Y:S01]  /*60e90*/  LEA.HI.X.SX32 R9, R29, R2, 0x1, P5 ;  /* 0x000000021d097211 */ /* 0x000fe200028f0eff */
[----:B0-----:R-:W-:Y:S01]  /*60ea0*/  IMAD R17, R26, UR5, RZ ;  /* 0x000000051a117c24 */ /* 0x001fe2000f8e02ff */
[----:B------:R0:W-:Y:S04]  /*60eb0*/  @P1 STG.E.U16 desc[UR8][R4.64], R23 ;  /* 0x0000001704001986 */ /* 0x0001e8000c101508 */
[----:B------:R1:W-:Y:S01]  /*60ec0*/  @P3 STG.E.U16 desc[UR8][R8.64], R27 ;  /* 0x0000001b08003986 */ /* 0x0003e2000c101508 */
[----:B------:R-:W-:-:S02]  /*60ed0*/  IMAD R25, R18, UR5, RZ ;  /* 0x0000000512197c24 */ /* 0x000fc4000f8e02ff */
[----:B------:R-:W-:Y:S01]  /*60ee0*/  IMAD R29, R20, UR5, RZ ;  /* 0x00000005141d7c24 */ /* 0x000fe2000f8e02ff */
[C---:B------:R-:W-:Y:S01]  /*60ef0*/  ISETP.LT.AND P4, PT, R6.reuse, UR15, !P0 ;  /* 0x0000000f06007c0c */ /* 0x040fe2000c781270 */
[----:B------:R-:W-:Y:S01]  /*60f00*/  IMAD R13, R6, UR5, RZ ;  /* 0x00000005060d7c24 */ /* 0x000fe2000f8e02ff */
[----:B------:R-:W-:-:S04]  /*60f10*/  LEA R6, P6, R21, R0, 0x1 ;  /* 0x0000000015067211 */ /* 0x000fc800078c08ff */
[----:B------:R-:W-:Y:S02]  /*60f20*/  LEA R12, P5, R13, R0, 0x1 ;  /* 0x000000000d0c7211 */ /* 0x000fe400078a08ff */
[-C--:B------:R-:W-:Y:S01]  /*60f30*/  LEA.HI.X.SX32 R7, R21, R2.reuse, 0x1, P6 ;  /* 0x0000000215077211 */ /* 0x080fe200030f0eff */
[----:B------:R-:W-:Y:S01]  /*60f40*/  IMAD R21, R22, UR5, RZ ;  /* 0x0000000516157c24 */ /* 0x000fe2000f8e02ff */
[----:B------:R-:W-:Y:S01]  /*60f50*/  LEA.HI.X.SX32 R13, R13, R2, 0x1, P5 ;  /* 0x000000020d0d7211 */ /* 0x000fe200028f0eff */
[----:B------:R-:W-:Y:S01]  /*60f60*/  IMAD R10, R14, UR5, RZ ;  /* 0x000000050e0a7c24 */ /* 0x000fe2000f8e02ff */
[-C--:B0-----:R-:W-:Y:S01]  /*60f70*/  LEA R4, P6, R17, R0.reuse, 0x1 ;  /* 0x0000000011047211 */ /* 0x081fe200078c08ff */
[----:B------:R0:W-:Y:S01]  /*60f80*/  @P2 STG.E.U16 desc[UR8][R6.64], R3 ;  /* 0x0000000306002986 */ /* 0x0001e2000c101508 */
[----:B-1----:R-:W-:Y:S02]  /*60f90*/  LEA R8, P2, R25, R0, 0x1 ;  /* 0x0000000019087211 */ /* 0x002fe400078408ff */
[----:B------:R-:W-:Y:S01]  /*60fa0*/  LEA.HI.X.SX32 R5, R17, R2, 0x1, P6 ;  /* 0x0000000211057211 */ /* 0x000fe200030f0eff */
[----:B------:R1:W-:Y:S01]  /*60fb0*/  @P4 STG.E.U16 desc[UR8][R12.64], R11 ;  /* 0x0000000b0c004986 */ /* 0x0003e2000c101508 */
[----:B------:R-:W-:-:S02]  /*60fc0*/  ISETP.LT.AND P5, PT, R26, UR15, !P0 ;  /* 0x0000000f1a007c0c */ /* 0x000fc4000c7a1270 */
[-C--:B0-----:R-:W-:Y:S01]  /*60fd0*/  LEA R6, P1, R21, R0.reuse, 0x1 ;  /* 0x0000000015067211 */ /* 0x081fe200078208ff */
[----:B------:R-:W-:Y:S01]  /*60fe0*/  IMAD R3, R28, UR5, RZ ;  /* 0x000000051c037c24 */ /* 0x000fe2000f8e02ff */
[----:B-1----:R-:W-:Y:S02]  /*60ff0*/  LEA R12, P6, R29, R0, 0x1 ;  /* 0x000000001d0c7211 */ /* 0x002fe400078c08ff */
[----:B------:R-:W-:Y:S02]  /*61000*/  LEA.HI.X.SX32 R7, R21, R2, 0x1, P1 ;  /* 0x0000000215077211 */ /* 0x000fe400008f0eff */
[----:B------:R-:W-:Y:S02]  /*61010*/  LEA R16, P1, R10, R0, 0x1 ;  /* 0x000000000a107211 */ /* 0x000fe400078208ff */
[----:B------:R-:W-:Y:S02]  /*61020*/  ISETP.LT.AND P4, PT, R22, UR15, !P0 ;  /* 0x0000000f16007c0c */ /* 0x000fe4000c781270 */
[----:B------:R-:W-:-:S02]  /*61030*/  LEA.HI.X.SX32 R9, R25, R2, 0x1, P2 ;  /* 0x0000000219097211 */ /* 0x000fc400010f0eff */
[----:B------:R-:W-:Y:S02]  /*61040*/  ISETP.LT.AND P3, PT, R18, UR15, !P0 ;  /* 0x0000000f12007c0c */ /* 0x000fe4000c761270 */
[----:B------:R-:W-:Y:S02]  /*61050*/  ISETP.LT.AND P2, PT, R20, UR15, !P0 ;  /* 0x0000000f14007c0c */ /* 0x000fe4000c741270 */
[----:B------:R-:W-:Y:S02]  /*61060*/  LEA.HI.X.SX32 R13, R29, R2, 0x1, P6 ;  /* 0x000000021d0d7211 */ /* 0x000fe400030f0eff */
[----:B------:R-:W-:Y:S02]  /*61070*/  LEA R20, P6, R3, R0, 0x1 ;  /* 0x0000000003147211 */ /* 0x000fe400078c08ff */
[----:B------:R-:W-:Y:S02]  /*61080*/  LEA.HI.X.SX32 R17, R10, R2, 0x1, P1 ;  /* 0x000000020a117211 */ /* 0x000fe400008f0eff */
[----:B------:R-:W-:-:S02]  /*61090*/  ISETP.LT.AND P1, PT, R14, UR15, !P0 ;  /* 0x0000000f0e007c0c */ /* 0x000fc4000c721270 */
[----:B------:R-:W-:Y:S02]  /*610a0*/  ISETP.LT.AND P0, PT, R28, UR15, !P0 ;  /* 0x0000000f1c007c0c */ /* 0x000fe4000c701270 */
[----:B------:R-:W-:Y:S02]  /*610b0*/  LEA.HI.X.SX32 R21, R3, R2, 0x1, P6 ;  /* 0x0000000203157211 */ /* 0x000fe400030f0eff */
[----:B------:R-:W-:Y:S02]  /*610c0*/  PRMT R2, R24, 0x7632, R2 ;  /* 0x0000763218027816 */ /* 0x000fe40000000002 */
[----:B------:R-:W-:Y:S02]  /*610d0*/  PRMT R3, R11, 0x7632, R3 ;  /* 0x000076320b037816 */ /* 0x000fe40000000003 */
[----:B------:R-:W-:Y:S02]  /*610e0*/  PRMT R15, R15, 0x7632, R15 ;  /* 0x000076320f0f7816 */ /* 0x000fe4000000000f */
[----:B------:R-:W-:Y:S01]  /*610f0*/  PRMT R19, R19, 0x7632, R19 ;  /* 0x0000763213137816 */ /* 0x000fe20000000013 */
[----:B------:R0:W-:Y:S01]  /*61100*/  @P5 STG.E.U16 desc[UR8][R4.64], R2 ;  /* 0x0000000204005986 */ /* 0x0001e2000c101508 */
[----:B------:R-:W-:-:S03]  /*61110*/  PRMT R23, R23, 0x7632, R23 ;  /* 0x0000763217177816 */ /* 0x000fc60000000017 */
[----:B------:R0:W-:Y:S04]  /*61120*/  @P4 STG.E.U16 desc[UR8][R6.64], R3 ;  /* 0x0000000306004986 */ /* 0x0001e8000c101508 */
[----:B------:R0:W-:Y:S04]  /*61130*/  @P3 STG.E.U16 desc[UR8][R8.64], R15 ;  /* 0x0000000f08003986 */ /* 0x0001e8000c101508 */
[----:B------:R0:W-:Y:S04]  /*61140*/  @P2 STG.E.U16 desc[UR8][R12.64], R19 ;  /* 0x000000130c002986 */ /* 0x0001e8000c101508 */
[----:B------:R0:W-:Y:S01]  /*61150*/  @P1 STG.E.U16 desc[UR8][R16.64], R23 ;  /* 0x0000001710001986 */ /* 0x0001e2000c101508 */
[----:B------:R-:W-:Y:S05]  /*61160*/  @!P0 EXIT ;  /* 0x000000000000894d */ /* 0x000fea0003800000 */
[----:B------:R-:W-:-:S05]  /*61170*/  PRMT R10, R27, 0x7632, R10 ;  /* 0x000076321b0a7816 */ /* 0x000fca000000000a */
[----:B------:R-:W-:Y:S01]  /*61180*/  STG.E.U16 desc[UR8][R20.64], R10 ;  /* 0x0000000a14007986 */ /* 0x000fe2000c101508 */
[----:B------:R-:W-:Y:S05]  /*61190*/  EXIT ;  /* 0x000000000000794d */ /* 0x000fea0003800000 */
.L_x_3:
[----:B------:R-:W-:-:S00]  /*611a0*/  BRA `(.L_x_3) ;  /* 0xfffffffc00fc7947 */ /* 0x000fc0000383ffff */
[----:B------:R-:W-:-:S00]  /*611b0*/  NOP ;  /* 0x0000000000007918 */ /* 0x000fc00000000000 */
        /* <DEDUP_REMOVED lines=12> */
.L_x_4:


//--------------------- .nv.shared.matmul_kernel  --------------------------
	.section	.nv.shared.matmul_kernel,"aw",@nobits
	.sectionflags	@""
	.align	16
	.zero		1024


//--------------------- .nv.shared.reserved.0     --------------------------
	.section	.nv.shared.reserved.0,"aw",@nobits
	.weak		__nv_reservedSMEM_offset_0_alias
	.size		__nv_reservedSMEM_offset_0_alias, 0, 64
	.other		__nv_reservedSMEM_offset_0_alias,@"STO_CUDA_RESERVED_SHARED STV_DEFAULT"
__nv_reservedSMEM_offset_0_alias:
	.zero		0
	.zero		64


//--------------------- .nv.constant0.matmul_kernel --------------------------
	.section	.nv.constant0.matmul_kernel,"a",@progbits
	.sectionflags	@""
	.align	4
.nv.constant0.matmul_kernel:
	.zero		976


//--------------------- SYMBOLS --------------------------

	.type		.nv.reservedSmem.offset0,@object
	.size		.nv.reservedSmem.offset0,0x4
	.type		.nv.reservedSmem.cap,@object
	.size		.nv.reservedSmem.cap,0x4
